	.target	sm_90a

	.elftype	@"ET_EXEC"


//--------------------- .note.nv.tkinfo           --------------------------
	.section	.note.nv.tkinfo,"",@"SHT_NOTE"
	.sectionflags	@"SHF_NOTE_NV_TKINFO"
	.tkinfo
        /*0018*/ 	.word	0x00000002
        /*0030*/ 	.string	""
        /*0030*/ 	.string	"ptxas"
        /*0030*/ 	.string	"Cuda compilation tools, release 13.0, V13.0.88"
        /*0030*/ 	.string	"Build cuda_13.0.r13.0/compiler.36424714_0"
        /*0030*/ 	.string	"-v  -suppress-debug-info  -lineinfo  -arch sm_90a "



//--------------------- .note.nv.cuinfo           --------------------------
	.section	.note.nv.cuinfo,"",@"SHT_NOTE"
	.sectionflags	@"SHF_NOTE_NV_CUINFO"
        /*0018*/ 	.short	0x0002
        /*001a*/ 	.short	0x005a
        /*001c*/ 	.short	0x0082
	.zero		2


//--------------------- .nv.info                  --------------------------
	.section	.nv.info,"",@"SHT_CUDA_INFO"
	.align	4


	//----- nvinfo : EIATTR_REGCOUNT
	.align		4
        /*0000*/ 	.byte	0x04, 0x2f
        /*0002*/ 	.short	(.L_1 - .L_0)
	.align		4
.L_0:
        /*0004*/ 	.word	index@(matmul_kernel)
        /*0008*/ 	.word	0x000000ff


	//----- nvinfo : EIATTR_FRAME_SIZE
	.align		4
.L_1:
        /*000c*/ 	.byte	0x04, 0x11
        /*000e*/ 	.short	(.L_3 - .L_2)
	.align		4
.L_2:
        /*0010*/ 	.word	index@(matmul_kernel)
        /*0014*/ 	.word	0x00002af0


	//----- nvinfo : EIATTR_MIN_STACK_SIZE
	.align		4
.L_3:
        /*0018*/ 	.byte	0x04, 0x12
        /*001a*/ 	.short	(.L_5 - .L_4)
	.align		4
.L_4:
        /*001c*/ 	.word	index@(matmul_kernel)
        /*0020*/ 	.word	0x00002af0
.L_5:


//--------------------- .nv.compat                --------------------------
	.section	.nv.compat,"",@"SHT_CUDA_COMPAT_INFO"
	.align	4
        /*0000*/ 	.byte	0x02, 0x09, 0x01, 0x00, 0x02, 0x02, 0x01, 0x00, 0x02, 0x05, 0x05, 0x00, 0x03, 0x07, 0x01, 0x01
        /*0010*/ 	.byte	0x02, 0x03, 0x00, 0x00, 0x02, 0x06, 0x01, 0x00, 0x04, 0x0b, 0x08, 0x00, 0x00, 0x00, 0x00, 0x00
        /*0020*/ 	.byte	0x00, 0x00, 0x00, 0x00


//--------------------- .nv.info.matmul_kernel    --------------------------
	.section	.nv.info.matmul_kernel,"",@"SHT_CUDA_INFO"
	.sectionflags	@""
	.align	4


	//----- nvinfo : EIATTR_CUDA_API_VERSION
	.align		4
        /*0000*/ 	.byte	0x04, 0x37
        /*0002*/ 	.short	(.L_7 - .L_6)
.L_6:
        /*0004*/ 	.word	0x00000082


	//----- nvinfo : EIATTR_KPARAM_INFO
	.align		4
.L_7:
        /*0008*/ 	.byte	0x04, 0x17
        /*000a*/ 	.short	(.L_9 - .L_8)
.L_8:
        /*000c*/ 	.word	0x00000000
        /*0010*/ 	.short	0x000d
        /*0012*/ 	.short	0x0048
        /*0014*/ 	.byte	0x00, 0xf4, 0x21, 0x00


	//----- nvinfo : EIATTR_KPARAM_INFO
	.align		4
.L_9:
        /*0018*/ 	.byte	0x04, 0x17
        /*001a*/ 	.short	(.L_11 - .L_10)
.L_10:
        /*001c*/ 	.word	0x00000000
        /*0020*/ 	.short	0x000c
        /*0022*/ 	.short	0x0040
        /*0024*/ 	.byte	0x00, 0xf4, 0x21, 0x00


	//----- nvinfo : EIATTR_KPARAM_INFO
	.align		4
.L_11:
        /*0028*/ 	.byte	0x04, 0x17
        /*002a*/ 	.short	(.L_13 - .L_12)
.L_12:
        /*002c*/ 	.word	0x00000000
        /*0030*/ 	.short	0x000b
        /*0032*/ 	.short	0x0038
        /*0034*/ 	.byte	0x00, 0xf0, 0x11, 0x00


	//----- nvinfo : EIATTR_KPARAM_INFO
	.align		4
.L_13:
        /*0038*/ 	.byte	0x04, 0x17
        /*003a*/ 	.short	(.L_15 - .L_14)
.L_14:
        /*003c*/ 	.word	0x00000000
        /*0040*/ 	.short	0x000a
        /*0042*/ 	.short	0x0034
        /*0044*/ 	.byte	0x00, 0xf0, 0x11, 0x00


	//----- nvinfo : EIATTR_KPARAM_INFO
	.align		4
.L_15:
        /*0048*/ 	.byte	0x04, 0x17
        /*004a*/ 	.short	(.L_17 - .L_16)
.L_16:
        /*004c*/ 	.word	0x00000000
        /*0050*/ 	.short	0x0009
        /*0052*/ 	.short	0x0030
        /*0054*/ 	.byte	0x00, 0xf0, 0x11, 0x00


	//----- nvinfo : EIATTR_KPARAM_INFO
	.align		4
.L_17:
        /*0058*/ 	.byte	0x04, 0x17
        /*005a*/ 	.short	(.L_19 - .L_18)
.L_18:
        /*005c*/ 	.word	0x00000000
        /*0060*/ 	.short	0x0008
        /*0062*/ 	.short	0x002c
        /*0064*/ 	.byte	0x00, 0xf0, 0x11, 0x00


	//----- nvinfo : EIATTR_KPARAM_INFO
	.align		4
.L_19:
        /*0068*/ 	.byte	0x04, 0x17
        /*006a*/ 	.short	(.L_21 - .L_20)
.L_20:
        /*006c*/ 	.word	0x00000000
        /*0070*/ 	.short	0x0007
        /*0072*/ 	.short	0x0028
        /*0074*/ 	.byte	0x00, 0xf0, 0x11, 0x00


	//----- nvinfo : EIATTR_KPARAM_INFO
	.align		4
.L_21:
        /*0078*/ 	.byte	0x04, 0x17
        /*007a*/ 	.short	(.L_23 - .L_22)
.L_22:
        /*007c*/ 	.word	0x00000000
        /*0080*/ 	.short	0x0006
        /*0082*/ 	.short	0x0024
        /*0084*/ 	.byte	0x00, 0xf0, 0x11, 0x00


	//----- nvinfo : EIATTR_KPARAM_INFO
	.align		4
.L_23:
        /*0088*/ 	.byte	0x04, 0x17
        /*008a*/ 	.short	(.L_25 - .L_24)
.L_24:
        /*008c*/ 	.word	0x00000000
        /*0090*/ 	.short	0x0005
        /*0092*/ 	.short	0x0020
        /*0094*/ 	.byte	0x00, 0xf0, 0x11, 0x00


	//----- nvinfo : EIATTR_KPARAM_INFO
	.align		4
.L_25:
        /*0098*/ 	.byte	0x04, 0x17
        /*009a*/ 	.short	(.L_27 - .L_26)
.L_26:
        /*009c*/ 	.word	0x00000000
        /*00a0*/ 	.short	0x0004
        /*00a2*/ 	.short	0x001c
        /*00a4*/ 	.byte	0x00, 0xf0, 0x11, 0x00


	//----- nvinfo : EIATTR_KPARAM_INFO
	.align		4
.L_27:
        /*00a8*/ 	.byte	0x04, 0x17
        /*00aa*/ 	.short	(.L_29 - .L_28)
.L_28:
        /*00ac*/ 	.word	0x00000000
        /*00b0*/ 	.short	0x0003
        /*00b2*/ 	.short	0x0018
        /*00b4*/ 	.byte	0x00, 0xf0, 0x11, 0x00


	//----- nvinfo : EIATTR_KPARAM_INFO
	.align		4
.L_29:
        /*00b8*/ 	.byte	0x04, 0x17
        /*00ba*/ 	.short	(.L_31 - .L_30)
.L_30:
        /*00bc*/ 	.word	0x00000000
        /*00c0*/ 	.short	0x0002
        /*00c2*/ 	.short	0x0010
        /*00c4*/ 	.byte	0x00, 0xf4, 0x21, 0x00


	//----- nvinfo : EIATTR_KPARAM_INFO
	.align		4
.L_31:
        /*00c8*/ 	.byte	0x04, 0x17
        /*00ca*/ 	.short	(.L_33 - .L_32)
.L_32:
        /*00cc*/ 	.word	0x00000000
        /*00d0*/ 	.short	0x0001
        /*00d2*/ 	.short	0x0008
        /*00d4*/ 	.byte	0x00, 0xf4, 0x21, 0x00


	//----- nvinfo : EIATTR_KPARAM_INFO
	.align		4
.L_33:
        /*00d8*/ 	.byte	0x04, 0x17
        /*00da*/ 	.short	(.L_35 - .L_34)
.L_34:
        /*00dc*/ 	.word	0x00000000
        /*00e0*/ 	.short	0x0000
        /*00e2*/ 	.short	0x0000
        /*00e4*/ 	.byte	0x00, 0xf4, 0x21, 0x00


	//----- nvinfo : EIATTR_SPARSE_MMA_MASK
	.align		4
.L_35:
        /*00e8*/ 	.byte	0x03, 0x50
        /*00ea*/ 	.short	0x0000


	//----- nvinfo : EIATTR_MAXREG_COUNT
	.align		4
        /*00ec*/ 	.byte	0x03, 0x1b
        /*00ee*/ 	.short	0x00ff


	//----- nvinfo : EIATTR_NUM_BARRIERS
	.align		4
        /*00f0*/ 	.byte	0x02, 0x4c
        /*00f2*/ 	.byte	0x01
	.zero		1


	//----- nvinfo : EIATTR_ANNOTATIONS
	.align		4
        /*00f4*/ 	.byte	0x04, 0x55
        /*00f6*/ 	.short	(.L_37 - .L_36)


	//   ....[0]....
.L_36:
        /*00f8*/ 	.word	0x00000001
        /*00fc*/ 	.byte	0x70, 0x01, 0x00, 0x00, 0x01, 0x00, 0x00, 0x00, 0x50, 0x09, 0x00, 0x00, 0x01, 0x00, 0x00, 0x00
        /* <DEDUP_REMOVED lines=2538> */
        /*9fac*/ 	.byte	0x50, 0xd8, 0x02, 0x00, 0x01, 0x00, 0x00, 0x00, 0x60, 0xd8, 0x02, 0x00


	//----- nvinfo : EIATTR_MERCURY_ISA_VERSION
	.align		4
.L_37:
        /*9fb8*/ 	.byte	0x03, 0x5f
        /*9fba*/ 	.short	0x0101


	//----- nvinfo : EIATTR_EXIT_INSTR_OFFSETS
	.align		4
        /*9fbc*/ 	.byte	0x04, 0x1c
        /*9fbe*/ 	.short	(.L_39 - .L_38)


	//   ....[0]....
.L_38:
        /*9fc0*/ 	.word	0x0007e2f0


	//   ....[1]....
        /*9fc4*/ 	.word	0x0007e310


	//----- nvinfo : EIATTR_REQNTID
	.align		4
.L_39:
        /*9fc8*/ 	.byte	0x04, 0x10
        /*9fca*/ 	.short	(.L_41 - .L_40)
.L_40:
        /*9fcc*/ 	.word	0x00000040
        /*9fd0*/ 	.word	0x00000001
        /*9fd4*/ 	.word	0x00000001


	//----- nvinfo : EIATTR_CBANK_PARAM_SIZE
	.align		4
.L_41:
        /*9fd8*/ 	.byte	0x03, 0x19
        /*9fda*/ 	.short	0x0050


	//----- nvinfo : EIATTR_PARAM_CBANK
	.align		4
        /*9fdc*/ 	.byte	0x04, 0x0a
        /*9fde*/ 	.short	(.L_43 - .L_42)
	.align		4
.L_42:
        /*9fe0*/ 	.word	index@(.nv.constant0.matmul_kernel)
        /*9fe4*/ 	.short	0x0210
        /*9fe6*/ 	.short	0x0050


	//----- nvinfo : EIATTR_SW_WAR
	.align		4
.L_43:
        /*9fe8*/ 	.byte	0x04, 0x36
        /*9fea*/ 	.short	(.L_45 - .L_44)
.L_44:
        /*9fec*/ 	.word	0x00000008
.L_45:


//--------------------- .nv.callgraph             --------------------------
	.section	.nv.callgraph,"",@"SHT_CUDA_CALLGRAPH"
	.align	4
	.sectionentsize	8
	.align		4
        /*0000*/ 	.word	0x00000000
	.align		4
        /*0004*/ 	.word	0xffffffff
	.align		4
        /*0008*/ 	.word	0x00000000
	.align		4
        /*000c*/ 	.word	0xfffffffe
	.align		4
        /*0010*/ 	.word	0x00000000
	.align		4
        /*0014*/ 	.word	0xfffffffd
	.align		4
        /*0018*/ 	.word	0x00000000
	.align		4
        /*001c*/ 	.word	0xfffffffc


//--------------------- .text.matmul_kernel       --------------------------
	.section	.text.matmul_kernel,"ax",@progbits
	.align	128
        .global         matmul_kernel
        .type           matmul_kernel,@function
        .size           matmul_kernel,(.L_x_4 - matmul_kernel)
        .other          matmul_kernel,@"STO_CUDA_ENTRY STV_DEFAULT"
matmul_kernel:
.text.matmul_kernel:
[----:B------:R-:W1:Y:S08]  /*0000*/  LDC R1, c[0x0][0x28] ;  /* 0x00000a00ff017b82 */ /* 0x000e700000000800 */
[----:B------:R-:W2:Y:S01]  /*0010*/  LDC.64 R2, c[0x0][0x228] ;  /* 0x00008a00ff027b82 */ /* 0x000ea20000000a00 */
[----:B-1----:R-:W-:Y:S01]  /*0020*/  VIADD R1, R1, 0xffffd510 ;  /* 0xffffd51001017836 */ /* 0x002fe20000000000 */
[----:B------:R-:W1:Y:S01]  /*0030*/  S2R R5, SR_CTAID.X ;  /* 0x0000000000057919 */ /* 0x000e620000002500 */
[----:B------:R-:W-:Y:S01]  /*0040*/  ULDC UR9, c[0x0][0x230] ;  /* 0x00008c0000097ab9 */ /* 0x000fe20000000800 */
[----:B------:R-:W-:Y:S01]  /*0050*/  ULDC UR5, c[0x0][0x230] ;  /* 0x00008c0000057ab9 */ /* 0x000fe20000000800 */
[----:B------:R-:W-:Y:S01]  /*0060*/  UIADD3 UR9, UR9, 0x1f, URZ ;  /* 0x0000001f09097890 */ /* 0x000fe2000fffe03f */
[----:B------:R-:W-:Y:S01]  /*0070*/  ULDC UR6, c[0x0][0x240] ;  /* 0x0000900000067ab9 */ /* 0x000fe20000000800 */
[----:B------:R-:W-:-:S02]  /*0080*/  ULDC UR7, c[0x0][0x240] ;  /* 0x0000900000077ab9 */ /* 0x000fc40000000800 */
[----:B------:R-:W-:Y:S01]  /*0090*/  UISETP.GT.AND UP0, UPT, UR9, 0x1f, UPT ;  /* 0x0000001f0900788c */ /* 0x000fe2000bf04270 */
[----:B------:R-:W-:Y:S01]  /*00a0*/  ULDC UR8, c[0x0][0x240] ;  /* 0x0000900000087ab9 */ /* 0x000fe20000000800 */
[----:B------:R-:W-:Y:S02]  /*00b0*/  ULDC UR10, c[0x0][0x240] ;  /* 0x00009000000a7ab9 */ /* 0x000fe40000000800 */
[----:B------:R-:W-:Y:S01]  /*00c0*/  USEL UR4, URZ, 0x4, !UP0 ;  /* 0x000000043f047887 */ /* 0x000fe2000c000000 */
[----:B------:R-:W-:Y:S01]  /*00d0*/  ULDC UR11, c[0x0][0x240] ;  /* 0x00009000000b7ab9 */ /* 0x000fe20000000800 */
        /* <DEDUP_REMOVED lines=8> */
[----:B--2---:R-:W-:Y:S01]  /*0160*/  IMAD.MOV.U32 R13, RZ, RZ, R3 ;  /* 0x000000ffff0d7224 */ /* 0x004fe200078e0003 */
[----:B------:R2:W-:Y:S01]  /*0170*/  STL.64 [R1+0x1fa8], R2 ;  /* 0x001fa80201007387 */ /* 0x0005e20000100a00 */
[----:B------:R-:W-:Y:S01]  /*0180*/  IMAD.MOV.U32 R14, RZ, RZ, R2 ;  /* 0x000000ffff0e7224 */ /* 0x000fe200078e0002 */
[----:B------:R-:W-:Y:S01]  /*0190*/  ULDC UR23, c[0x0][0x240] ;  /* 0x0000900000177ab9 */ /* 0x000fe20000000800 */
[----:B------:R-:W-:Y:S01]  /*01a0*/  VIADD R0, R13, 0x1ff ;  /* 0x000001ff0d007836 */ /* 0x000fe20000000000 */
[----:B------:R-:W-:Y:S01]  /*01b0*/  IABS R249, R13 ;  /* 0x0000000d00f97213 */ /* 0x000fe20000000000 */
[----:B------:R-:W-:Y:S01]  /*01c0*/  ULDC UR24, c[0x0][0x240] ;  /* 0x0000900000187ab9 */ /* 0x000fe20000000800 */
[----:B------:R-:W3:Y:S01]  /*01d0*/  S2R R13, SR_TID.X ;  /* 0x00000000000d7919 */ /* 0x000ee20000002100 */
[----:B------:R-:W-:Y:S01]  /*01e0*/  ULDC UR25, c[0x0][0x240] ;  /* 0x0000900000197ab9 */ /* 0x000fe20000000800 */
[----:B------:R-:W-:Y:S01]  /*01f0*/  ULDC UR26, c[0x0][0x240] ;  /* 0x00009000001a7ab9 */ /* 0x000fe20000000800 */
[----:B-1----:R-:W-:Y:S01]  /*0200*/  IABS R8, R5 ;  /* 0x0000000500087213 */ /* 0x002fe20000000000 */
[----:B------:R-:W-:Y:S01]  /*0210*/  ULDC UR27, c[0x0][0x240] ;  /* 0x00009000001b7ab9 */ /* 0x000fe20000000800 */
[----:B------:R-:W-:Y:S01]  /*0220*/  ULDC UR28, c[0x0][0x240] ;  /* 0x00009000001c7ab9 */ /* 0x000fe20000000800 */
[----:B--2---:R-:W-:Y:S01]  /*0230*/  SHF.R.S32.HI R3, RZ, 0x1f, R0 ;  /* 0x0000001fff037819 */ /* 0x004fe20000011400 */
[----:B------:R-:W-:Y:S01]  /*0240*/  ULDC UR29, c[0x0][0x240] ;  /* 0x00009000001d7ab9 */ /* 0x000fe20000000800 */
[----:B------:R-:W-:Y:S01]  /*0250*/  ULDC UR30, c[0x0][0x240] ;  /* 0x00009000001e7ab9 */ /* 0x000fe20000000800 */
[----:B------:R-:W-:Y:S01]  /*0260*/  ULDC UR36, c[0x0][0x240] ;  /* 0x0000900000247ab9 */ /* 0x000fe20000000800 */
[----:B------:R-:W-:Y:S01]  /*0270*/  LEA.HI R3, R3, R0, RZ, 0x9 ;  /* 0x0000000003037211 */ /* 0x000fe200078f48ff */
[----:B------:R-:W-:Y:S01]  /*0280*/  ULDC UR37, c[0x0][0x240] ;  /* 0x0000900000257ab9 */ /* 0x000fe20000000800 */
[----:B------:R-:W-:Y:S01]  /*0290*/  ULDC UR38, c[0x0][0x240] ;  /* 0x0000900000267ab9 */ /* 0x000fe20000000800 */
[----:B------:R-:W-:Y:S01]  /*02a0*/  ULDC UR39, c[0x0][0x240] ;  /* 0x0000900000277ab9 */ /* 0x000fe20000000800 */
[----:B------:R-:W-:Y:S01]  /*02b0*/  SHF.R.S32.HI R3, RZ, 0x9, R3 ;  /* 0x00000009ff037819 */ /* 0x000fe20000011403 */
[----:B------:R-:W-:Y:S01]  /*02c0*/  ULDC UR40, c[0x0][0x240] ;  /* 0x0000900000287ab9 */ /* 0x000fe20000000800 */
[----:B------:R-:W-:Y:S01]  /*02d0*/  ULDC UR41, c[0x0][0x240] ;  /* 0x0000900000297ab9 */ /* 0x000fe20000000800 */
[----:B------:R-:W-:Y:S01]  /*02e0*/  ULDC UR42, c[0x0][0x240] ;  /* 0x00009000002a7ab9 */ /* 0x000fe20000000800 */
[----:B------:R-:W-:Y:S01]  /*02f0*/  ULDC UR43, c[0x0][0x240] ;  /* 0x00009000002b7ab9 */ /* 0x000fe20000000800 */
[----:B------:R-:W-:Y:S01]  /*0300*/  IMAD.SHL.U32 R4, R3, 0x8, RZ ;  /* 0x0000000803047824 */ /* 0x000fe200078e00ff */
[----:B------:R-:W-:Y:S01]  /*0310*/  ULDC UR44, c[0x0][0x240] ;  /* 0x00009000002c7ab9 */ /* 0x000fe20000000800 */
[----:B------:R-:W-:Y:S01]  /*0320*/  ULDC UR45, c[0x0][0x240] ;  /* 0x00009000002d7ab9 */ /* 0x000fe20000000800 */
[----:B------:R-:W-:Y:S01]  /*0330*/  ULDC UR46, c[0x0][0x240] ;  /* 0x00009000002e7ab9 */ /* 0x000fe20000000800 */
[----:B------:R-:W-:Y:S01]  /*0340*/  ULDC UR47, c[0x0][0x240] ;  /* 0x00009000002f7ab9 */ /* 0x000fe20000000800 */
[-C--:B------:R-:W-:Y:S01]  /*0350*/  IABS R7, R4.reuse ;  /* 0x0000000400077213 */ /* 0x080fe20000000000 */
[----:B------:R-:W-:Y:S01]  /*0360*/  ULDC UR48, c[0x0][0x240] ;  /* 0x0000900000307ab9 */ /* 0x000fe20000000800 */
[----:B------:R-:W-:Y:S01]  /*0370*/  IABS R10, R4 ;  /* 0x00000004000a7213 */ /* 0x000fe20000000000 */
[----:B------:R-:W-:Y:S01]  /*0380*/  ULDC UR49, c[0x0][0x240] ;  /* 0x0000900000317ab9 */ /* 0x000fe20000000800 */
[----:B------:R-:W1:Y:S01]  /*0390*/  I2F.RP R0, R7 ;  /* 0x0000000700007306 */ /* 0x000e620000209400 */
        /* <DEDUP_REMOVED lines=14> */
[----:B-1----:R-:W1:Y:S01]  /*0480*/  MUFU.RCP R0, R0 ;  /* 0x0000000000007308 */ /* 0x002e620000001000 */
[----:B------:R-:W-:Y:S01]  /*0490*/  ULDC UR33, c[0x0][0x240] ;  /* 0x0000900000217ab9 */ /* 0x000fe20000000800 */
[----:B------:R-:W-:Y:S01]  /*04a0*/  ULDC UR32, c[0x0][0x240] ;  /* 0x0000900000207ab9 */ /* 0x000fe20000000800 */
[----:B-1----:R-:W-:-:S02]  /*04b0*/  VIADD R2, R0, 0xffffffe ;  /* 0x0ffffffe00027836 */ /* 0x002fc40000000000 */
[----:B------:R-:W-:-:S03]  /*04c0*/  IMAD.MOV R0, RZ, RZ, -R10 ;  /* 0x000000ffff007224 */ /* 0x000fc600078e0a0a */
[----:B------:R1:W2:Y:S02]  /*04d0*/  F2I.FTZ.U32.TRUNC.NTZ R3, R2 ;  /* 0x0000000200037305 */ /* 0x0002a4000021f000 */
[----:B-1----:R-:W-:Y:S02]  /*04e0*/  IMAD.MOV.U32 R2, RZ, RZ, RZ ;  /* 0x000000ffff027224 */ /* 0x002fe400078e00ff */
[----:B--2---:R-:W-:-:S04]  /*04f0*/  IMAD.MOV R6, RZ, RZ, -R3 ;  /* 0x000000ffff067224 */ /* 0x004fc800078e0a03 */
[----:B------:R-:W-:Y:S02]  /*0500*/  IMAD R9, R6, R7, RZ ;  /* 0x0000000706097224 */ /* 0x000fe400078e02ff */
[----:B------:R-:W-:Y:S01]  /*0510*/  IMAD.MOV.U32 R6, RZ, RZ, R8 ;  /* 0x000000ffff067224 */ /* 0x000fe200078e0008 */
[----:B------:R-:W-:Y:S01]  /*0520*/  IABS R8, R14 ;  /* 0x0000000e00087213 */ /* 0x000fe20000000000 */
[----:B------:R-:W-:-:S06]  /*0530*/  IMAD.HI.U32 R3, R3, R9, R2 ;  /* 0x0000000903037227 */ /* 0x000fcc00078e0002 */
[----:B------:R-:W-:-:S04]  /*0540*/  IMAD.HI.U32 R3, R3, R6, RZ ;  /* 0x0000000603037227 */ /* 0x000fc800078e00ff */
[----:B------:R-:W-:-:S05]  /*0550*/  IMAD R0, R3, R0, R6 ;  /* 0x0000000003007224 */ /* 0x000fca00078e0206 */
[----:B------:R-:W-:-:S13]  /*0560*/  ISETP.GT.U32.AND P1, PT, R7, R0, PT ;  /* 0x000000000700720c */ /* 0x000fda0003f24070 */
[----:B------:R-:W-:Y:S02]  /*0570*/  @!P1 IMAD.IADD R0, R0, 0x1, -R7 ;  /* 0x0000000100009824 */ /* 0x000fe400078e0a07 */
[----:B------:R-:W-:Y:S01]  /*0580*/  @!P1 VIADD R3, R3, 0x1 ;  /* 0x0000000103039836 */ /* 0x000fe20000000000 */
[----:B------:R-:W-:Y:S02]  /*0590*/  ISETP.NE.AND P1, PT, R4, RZ, PT ;  /* 0x000000ff0400720c */ /* 0x000fe40003f25270 */
[----:B------:R-:W-:Y:S02]  /*05a0*/  ISETP.GE.U32.AND P0, PT, R0, R7, PT ;  /* 0x000000070000720c */ /* 0x000fe40003f06070 */
[----:B------:R-:W-:-:S04]  /*05b0*/  LOP3.LUT R0, R5, R4, RZ, 0x3c, !PT ;  /* 0x0000000405007212 */ /* 0x000fc800078e3cff */
[----:B------:R-:W-:Y:S01]  /*05c0*/  ISETP.GE.AND P2, PT, R0, RZ, PT ;  /* 0x000000ff0000720c */ /* 0x000fe20003f46270 */
[----:B------:R-:W-:-:S06]  /*05d0*/  VIADD R0, R14, 0x7f ;  /* 0x0000007f0e007836 */ /* 0x000fcc0000000000 */
[----:B------:R-:W-:-:S04]  /*05e0*/  @P0 VIADD R3, R3, 0x1 ;  /* 0x0000000103030836 */ /* 0x000fc80000000000 */
[----:B------:R-:W-:Y:S01]  /*05f0*/  IMAD.MOV.U32 R2, RZ, RZ, R3 ;  /* 0x000000ffff027224 */ /* 0x000fe200078e0003 */
[----:B------:R-:W-:-:S03]  /*0600*/  SHF.R.S32.HI R3, RZ, 0x1f, R0 ;  /* 0x0000001fff037819 */ /* 0x000fc60000011400 */
[----:B------:R-:W-:Y:S01]  /*0610*/  @!P2 IMAD.MOV R2, RZ, RZ, -R2 ;  /* 0x000000ffff02a224 */ /* 0x000fe200078e0a02 */
[----:B------:R-:W-:Y:S02]  /*0620*/  @!P1 LOP3.LUT R2, RZ, R4, RZ, 0x33, !PT ;  /* 0x00000004ff029212 */ /* 0x000fe400078e33ff */
[----:B------:R-:W-:-:S03]  /*0630*/  LEA.HI R3, R3, R0, RZ, 0x7 ;  /* 0x0000000003037211 */ /* 0x000fc600078f38ff */
[----:B------:R-:W-:Y:S02]  /*0640*/  IMAD.SHL.U32 R10, R2, 0x8, RZ ;  /* 0x00000008020a7824 */ /* 0x000fe400078e00ff */
[----:B------:R-:W-:-:S03]  /*0650*/  IMAD.MOV R2, RZ, RZ, -R2 ;  /* 0x000000ffff027224 */ /* 0x000fc600078e0a02 */
[----:B------:R-:W-:Y:S01]  /*0660*/  LEA.HI.SX32 R3, R3, -R10, 0x19 ;  /* 0x8000000a03037211 */ /* 0x000fe200078fcaff */
[----:B------:R-:W-:-:S03]  /*0670*/  IMAD R12, R4, R2, R5 ;  /* 0x00000002040c7224 */ /* 0x000fc600078e0205 */
[----:B------:R-:W-:Y:S02]  /*0680*/  VIMNMX R11, R3, 0x8, PT ;  /* 0x00000008030b7848 */ /* 0x000fe40003fe0100 */
[----:B------:R-:W-:Y:S02]  /*0690*/  IABS R9, R12 ;  /* 0x0000000c00097213 */ /* 0x000fe40000000000 */
[-C--:B------:R-:W-:Y:S02]  /*06a0*/  IABS R7, R11.reuse ;  /* 0x0000000b00077213 */ /* 0x080fe40000000000 */
[----:B------:R-:W-:Y:S02]  /*06b0*/  IABS R4, R11 ;  /* 0x0000000b00047213 */ /* 0x000fe40000000000 */
[----:B------:R-:W1:Y:S08]  /*06c0*/  I2F.RP R0, R7 ;  /* 0x0000000700007306 */ /* 0x000e700000209400 */
[----:B-1----:R-:W1:Y:S02]  /*06d0*/  MUFU.RCP R0, R0 ;  /* 0x0000000000007308 */ /* 0x002e640000001000 */
[----:B-1----:R-:W-:-:S02]  /*06e0*/  VIADD R3, R0, 0xffffffe ;  /* 0x0ffffffe00037836 */ /* 0x002fc40000000000 */
[----:B------:R-:W-:-:S04]  /*06f0*/  IMAD.MOV R0, RZ, RZ, -R4 ;  /* 0x000000ffff007224 */ /* 0x000fc800078e0a04 */
[----:B------:R-:W1:Y:S08]  /*0700*/  I2F.RP R4, R249 ;  /* 0x000000f900047306 */ /* 0x000e700000209400 */
[----:B------:R-:W2:Y:S08]  /*0710*/  F2I.FTZ.U32.TRUNC.NTZ R3, R3 ;  /* 0x0000000300037305 */ /* 0x000eb0000021f000 */
[----:B-1----:R-:W1:Y:S01]  /*0720*/  MUFU.RCP R4, R4 ;  /* 0x0000000400047308 */ /* 0x002e620000001000 */
[----:B--2---:R-:W-:-:S04]  /*0730*/  IMAD.MOV R6, RZ, RZ, -R3 ;  /* 0x000000ffff067224 */ /* 0x004fc800078e0a03 */
[----:B------:R-:W-:-:S04]  /*0740*/  IMAD.MOV.U32 R2, RZ, RZ, R6 ;  /* 0x000000ffff027224 */ /* 0x000fc800078e0006 */
[----:B------:R-:W-:Y:S02]  /*0750*/  IMAD R5, R2, R7, RZ ;  /* 0x0000000702057224 */ /* 0x000fe400078e02ff */
[----:B------:R-:W-:-:S04]  /*0760*/  IMAD.MOV.U32 R2, RZ, RZ, RZ ;  /* 0x000000ffff027224 */ /* 0x000fc800078e00ff */
[----:B------:R-:W-:Y:S02]  /*0770*/  IMAD.HI.U32 R2, R3, R5, R2 ;  /* 0x0000000503027227 */ /* 0x000fe400078e0002 */
[----:B------:R-:W2:Y:S02]  /*0780*/  I2F.RP R3, R8 ;  /* 0x0000000800037306 */ /* 0x000ea40000209400 */
[----:B-1----:R-:W-:Y:S02]  /*0790*/  VIADD R5, R4, 0xffffffe ;  /* 0x0ffffffe04057836 */ /* 0x002fe40000000000 */
[----:B------:R-:W-:-:S04]  /*07a0*/  IMAD.HI.U32 R2, R2, R9, RZ ;  /* 0x0000000902027227 */ /* 0x000fc800078e00ff */
[----:B------:R-:W-:Y:S01]  /*07b0*/  IMAD R0, R2, R0, R9 ;  /* 0x0000000002007224 */ /* 0x000fe200078e0209 */
[----:B------:R-:W-:Y:S01]  /*07c0*/  F2I.FTZ.U32.TRUNC.NTZ R5, R5 ;  /* 0x0000000500057305 */ /* 0x000fe2000021f000 */
[----:B------:R-:W-:-:S03]  /*07d0*/  IMAD.MOV.U32 R4, RZ, RZ, RZ ;  /* 0x000000ffff047224 */ /* 0x000fc600078e00ff */
[----:B------:R-:W-:-:S04]  /*07e0*/  ISETP.GT.U32.AND P1, PT, R7, R0, PT ;  /* 0x000000000700720c */ /* 0x000fc80003f24070 */
[----:B--2---:R-:W1:Y:S09]  /*07f0*/  MUFU.RCP R3, R3 ;  /* 0x0000000300037308 */ /* 0x004e720000001000 */
[----:B------:R-:W-:Y:S02]  /*0800*/  @!P1 IMAD.IADD R0, R0, 0x1, -R7 ;  /* 0x0000000100009824 */ /* 0x000fe400078e0a07 */
[----:B------:R-:W-:Y:S01]  /*0810*/  @!P1 VIADD R2, R2, 0x1 ;  /* 0x0000000102029836 */ /* 0x000fe20000000000 */
[----:B------:R-:W-:-:S02]  /*0820*/  ISETP.NE.AND P1, PT, R11, RZ, PT ;  /* 0x000000ff0b00720c */ /* 0x000fc40003f25270 */
[----:B------:R-:W-:Y:S02]  /*0830*/  ISETP.GE.U32.AND P0, PT, R0, R7, PT ;  /* 0x000000070000720c */ /* 0x000fe40003f06070 */
[----:B------:R-:W-:Y:S01]  /*0840*/  LOP3.LUT R0, R12, R11, RZ, 0x3c, !PT ;  /* 0x0000000b0c007212 */ /* 0x000fe200078e3cff */
[----:B-1----:R-:W-:Y:S01]  /*0850*/  VIADD R6, R3, 0xffffffe ;  /* 0x0ffffffe03067836 */ /* 0x002fe20000000000 */
[----:B---3--:R-:W-:Y:S02]  /*0860*/  SHF.R.U32.HI R7, RZ, 0x5, R13 ;  /* 0x00000005ff077819 */ /* 0x008fe4000001160d */
[----:B------:R-:W-:Y:S01]  /*0870*/  ISETP.GE.AND P2, PT, R0, RZ, PT ;  /* 0x000000ff0000720c */ /* 0x000fe20003f46270 */
[----:B------:R1:W2:Y:S01]  /*0880*/  F2I.FTZ.U32.TRUNC.NTZ R3, R6 ;  /* 0x0000000600037305 */ /* 0x0002a2000021f000 */
[----:B------:R-:W-:-:S05]  /*0890*/  SGXT.U32 R7, R7, 0x1 ;  /* 0x000000010707781a */ /* 0x000fca0000000000 */
[----:B------:R-:W-:Y:S01]  /*08a0*/  @P0 VIADD R2, R2, 0x1 ;  /* 0x0000000102020836 */ /* 0x000fe20000000000 */
[----:B-1----:R-:W-:-:S03]  /*08b0*/  LOP3.LUT R6, R13, 0x3f, RZ, 0xc0, !PT ;  /* 0x0000003f0d067812 */ /* 0x002fc600078ec0ff */
[----:B------:R-:W-:Y:S02]  /*08c0*/  IMAD.MOV.U32 R252, RZ, RZ, R2 ;  /* 0x000000fffffc7224 */ /* 0x000fe400078e0002 */
[----:B------:R-:W-:Y:S02]  /*08d0*/  IMAD.MOV.U32 R2, RZ, RZ, RZ ;  /* 0x000000ffff027224 */ /* 0x000fe400078e00ff */
[----:B------:R-:W-:Y:S01]  /*08e0*/  @!P2 IMAD.MOV R252, RZ, RZ, -R252 ;  /* 0x000000fffffca224 */ /* 0x000fe200078e0afc */
[----:B------:R-:W-:Y:S01]  /*08f0*/  @!P1 LOP3.LUT R252, RZ, R11, RZ, 0x33, !PT ;  /* 0x0000000bfffc9212 */ /* 0x000fe200078e33ff */
[----:B--2---:R-:W-:-:S04]  /*0900*/  IMAD.MOV R9, RZ, RZ, -R3 ;  /* 0x000000ffff097224 */ /* 0x004fc800078e0a03 */
[----:B------:R-:W-:Y:S02]  /*0910*/  IMAD.MOV R0, RZ, RZ, -R252 ;  /* 0x000000ffff007224 */ /* 0x000fe400078e0afc */
[----:B------:R-:W-:Y:S02]  /*0920*/  IMAD.SHL.U32 R252, R252, 0x200, RZ ;  /* 0x00000200fcfc7824 */ /* 0x000fe400078e00ff */
[----:B------:R-:W-:Y:S02]  /*0930*/  IMAD R0, R11, R0, R12 ;  /* 0x000000000b007224 */ /* 0x000fe400078e020c */
[----:B------:R-:W-:Y:S01]  /*0940*/  IMAD R9, R9, R8, RZ ;  /* 0x0000000809097224 */ /* 0x000fe200078e02ff */
[----:B------:R-:W-:Y:S01]  /*0950*/  STL [R1+0x2008], R252 ;  /* 0x002008fc01007387 */ /* 0x000fe20000100800 */
[----:B------:R-:W-:Y:S01]  /*0960*/  IMAD.IADD R0, R10, 0x1, R0 ;  /* 0x000000010a007824 */ /* 0x000fe200078e0200 */
[----:B------:R-:W-:Y:S01]  /*0970*/  LOP3.LUT R244, R252, R7, RZ, 0xfc, !PT ;  /* 0x00000007fcf47212 */ /* 0x000fe200078efcff */
[----:B------:R-:W-:-:S03]  /*0980*/  IMAD.HI.U32 R3, R3, R9, R2 ;  /* 0x0000000903037227 */ /* 0x000fc600078e0002 */
[----:B------:R-:W-:Y:S01]  /*0990*/  IABS R251, R244 ;  /* 0x000000f400fb7213 */ /* 0x000fe20000000000 */
[----:B------:R-:W-:Y:S01]  /*09a0*/  IMAD R0, R0, 0x80, R6 ;  /* 0x0000008000007824 */ /* 0x000fe200078e0206 */
[C---:B------:R-:W-:Y:S01]  /*09b0*/  LOP3.LUT R15, R244.reuse, 0x8, RZ, 0xfc, !PT ;  /* 0x00000008f40f7812 */ /* 0x040fe200078efcff */
[--C-:B------:R-:W-:Y:S01]  /*09c0*/  IMAD.MOV R10, RZ, RZ, -R5.reuse ;  /* 0x000000ffff0a7224 */ /* 0x100fe200078e0a05 */
[----:B------:R-:W-:Y:S02]  /*09d0*/  LOP3.LUT R16, R244, 0xa, RZ, 0xfc, !PT ;  /* 0x0000000af4107812 */ /* 0x000fe400078efcff */
[----:B------:R1:W-:Y:S01]  /*09e0*/  STL [R1+0xaa4], R0 ;  /* 0x000aa40001007387 */ /* 0x0003e20000100800 */
[----:B------:R-:W-:Y:S01]  /*09f0*/  IABS R6, R0 ;  /* 0x0000000000067213 */ /* 0x000fe20000000000 */
[----:B------:R-:W-:Y:S01]  /*0a00*/  IMAD R7, R10, R249, RZ ;  /* 0x000000f90a077224 */ /* 0x000fe200078e02ff */
[----:B------:R-:W-:Y:S02]  /*0a10*/  LOP3.LUT R10, R244, 0x1fe, RZ, 0xfc, !PT ;  /* 0x000001fef40a7812 */ /* 0x000fe400078efcff */
[----:B------:R-:W-:Y:S01]  /*0a20*/  IABS R12, R16 ;  /* 0x00000010000c7213 */ /* 0x000fe20000000000 */
[----:B------:R-:W-:Y:S01]  /*0a30*/  IMAD.HI.U32 R2, R5, R7, R4 ;  /* 0x0000000705027227 */ /* 0x000fe200078e0004 */
[----:B------:R-:W-:-:S02]  /*0a40*/  IABS R14, R10 ;  /* 0x0000000a000e7213 */ /* 0x000fc40000000000 */
[----:B------:R-:W-:Y:S01]  /*0a50*/  ISETP.GE.AND P0, PT, R10, RZ, PT ;  /* 0x000000ff0a00720c */ /* 0x000fe20003f06270 */
[----:B-1----:R-:W-:Y:S01]  /*0a60*/  VIADD R0, R0, 0x40 ;  /* 0x0000004000007836 */ /* 0x002fe20000000000 */
[----:B------:R-:W-:Y:S01]  /*0a70*/  LOP3.LUT R17, R244, 0xc, RZ, 0xfc, !PT ;  /* 0x0000000cf4117812 */ /* 0x000fe200078efcff */
[----:B------:R-:W-:Y:S01]  /*0a80*/  IMAD.HI.U32 R5, R2, R14, RZ ;  /* 0x0000000e02057227 */ /* 0x000fe200078e00ff */
[C---:B------:R-:W-:Y:S02]  /*0a90*/  LOP3.LUT R19, R244.reuse, 0xe, RZ, 0xfc, !PT ;  /* 0x0000000ef4137812 */ /* 0x040fe400078efcff */
[----:B------:R1:W-:Y:S01]  /*0aa0*/  STL [R1+0xaac], R0 ;  /* 0x000aac0001007387 */ /* 0x0003e20000100800 */
[----:B------:R-:W-:Y:S01]  /*0ab0*/  IABS R9, R0 ;  /* 0x0000000000097213 */ /* 0x000fe20000000000 */
[----:B------:R-:W-:Y:S01]  /*0ac0*/  IMAD.MOV R5, RZ, RZ, -R5 ;  /* 0x000000ffff057224 */ /* 0x000fe200078e0a05 */
[----:B------:R-:W-:Y:S02]  /*0ad0*/  IABS R13, R19 ;  /* 0x00000013000d7213 */ /* 0x000fe40000000000 */
[C---:B------:R-:W-:Y:S01]  /*0ae0*/  LOP3.LUT R21, R244.reuse, 0x16, RZ, 0xfc, !PT ;  /* 0x00000016f4157812 */ /* 0x040fe200078efcff */
[----:B------:R-:W-:Y:S01]  /*0af0*/  IMAD R14, R249, R5, R14 ;  /* 0x00000005f90e7224 */ /* 0x000fe200078e020e */
[----:B------:R-:W-:-:S02]  /*0b00*/  LOP3.LUT R5, R244, 0x4, RZ, 0xfc, !PT ;  /* 0x00000004f4057812 */ /* 0x000fc400078efcff */
[----:B------:R-:W-:Y:S01]  /*0b10*/  IABS R20, R21 ;  /* 0x0000001500147213 */ /* 0x000fe20000000000 */
[----:B-1----:R-:W-:Y:S01]  /*0b20*/  IMAD.HI.U32 R0, R3, R6, RZ ;  /* 0x0000000603007227 */ /* 0x002fe200078e00ff */
[----:B------:R-:W-:Y:S02]  /*0b30*/  ISETP.GT.U32.AND P5, PT, R249, R14, PT ;  /* 0x0000000ef900720c */ /* 0x000fe40003fa4070 */
[C---:B------:R-:W-:Y:S01]  /*0b40*/  LOP3.LUT R24, R244.reuse, 0x2a, RZ, 0xfc, !PT ;  /* 0x0000002af4187812 */ /* 0x040fe200078efcff */
[----:B------:R-:W-:Y:S01]  /*0b50*/  IMAD.MOV R7, RZ, RZ, -R0 ;  /* 0x000000ffff077224 */ /* 0x000fe200078e0a00 */
[C---:B------:R-:W-:Y:S01]  /*0b60*/  LOP3.LUT R25, R244.reuse, 0x2c, RZ, 0xfc, !PT ;  /* 0x0000002cf4197812 */ /* 0x040fe200078efcff */
[----:B------:R-:W-:Y:S01]  /*0b70*/  IMAD.HI.U32 R3, R3, R9, RZ ;  /* 0x0000000903037227 */ /* 0x000fe200078e00ff */
[C---:B------:R-:W-:Y:S02]  /*0b80*/  LOP3.LUT R26, R244.reuse, 0x2e, RZ, 0xfc, !PT ;  /* 0x0000002ef41a7812 */ /* 0x040fe400078efcff */
[----:B------:R-:W-:Y:S01]  /*0b90*/  LOP3.LUT R27, R244, 0x30, RZ, 0xfc, !PT ;  /* 0x00000030f41b7812 */ /* 0x000fe200078efcff */
[----:B------:R-:W-:Y:S01]  /*0ba0*/  IMAD R4, R8, R7, R6 ;  /* 0x0000000708047224 */ /* 0x000fe200078e0206 */
[----:B------:R-:W-:Y:S01]  /*0bb0*/  LOP3.LUT R7, R244, 0x6, RZ, 0xfc, !PT ;  /* 0x00000006f4077812 */ /* 0x000fe200078efcff */
[----:B------:R-:W-:Y:S01]  /*0bc0*/  IMAD.MOV R3, RZ, RZ, -R3 ;  /* 0x000000ffff037224 */ /* 0x000fe200078e0a03 */
[----:B------:R-:W-:Y:S01]  /*0bd0*/  IABS R22, R26 ;  /* 0x0000001a00167213 */ /* 0x000fe20000000000 */
[----:B------:R-:W-:Y:S01]  /*0be0*/  IMAD.HI.U32 R0, R2, R251, RZ ;  /* 0x000000fb02007227 */ /* 0x000fe200078e00ff */
[----:B------:R-:W-:-:S02]  /*0bf0*/  ISETP.GT.U32.AND P1, PT, R8, R4, PT ;  /* 0x000000040800720c */ /* 0x000fc40003f24070 */
[----:B------:R-:W-:Y:S01]  /*0c00*/  IABS R11, R7 ;  /* 0x00000007000b7213 */ /* 0x000fe20000000000 */
[----:B------:R-:W-:Y:S01]  /*0c10*/  IMAD R3, R8, R3, R9 ;  /* 0x0000000308037224 */ /* 0x000fe200078e0209 */
[----:B------:R-:W-:Y:S01]  /*0c20*/  IABS R9, R5 ;  /* 0x0000000500097213 */ /* 0x000fe20000000000 */
[----:B------:R-:W-:Y:S01]  /*0c30*/  IMAD.MOV R0, RZ, RZ, -R0 ;  /* 0x000000ffff007224 */ /* 0x000fe200078e0a00 */
[----:B------:R-:W-:Y:S01]  /*0c40*/  LOP3.LUT R28, R244, 0x32, RZ, 0xfc, !PT ;  /* 0x00000032f41c7812 */ /* 0x000fe200078efcff */
[----:B------:R-:W-:Y:S01]  /*0c50*/  @!P5 IMAD.IADD R14, R14, 0x1, -R249 ;  /* 0x000000010e0ed824 */ /* 0x000fe200078e0af9 */
[----:B------:R-:W-:Y:S01]  /*0c60*/  ISETP.GT.U32.AND P3, PT, R8, R3, PT ;  /* 0x000000030800720c */ /* 0x000fe20003f64070 */
[----:B------:R-:W-:Y:S01]  /*0c70*/  IMAD R251, R249, R0, R251 ;  /* 0x00000000f9fb7224 */ /* 0x000fe200078e02fb */
[C---:B------:R-:W-:Y:S02]  /*0c80*/  LOP3.LUT R0, R244.reuse, 0x2, RZ, 0xfc, !PT ;  /* 0x00000002f4007812 */ /* 0x040fe400078efcff */
[----:B------:R-:W-:Y:S01]  /*0c90*/  LOP3.LUT R29, R244, 0x34, RZ, 0xfc, !PT ;  /* 0x00000034f41d7812 */ /* 0x000fe200078efcff */
[----:B------:R-:W-:Y:S01]  /*0ca0*/  @!P1 IMAD.IADD R4, R4, 0x1, -R8 ;  /* 0x0000000104049824 */ /* 0x000fe200078e0a08 */
[----:B------:R-:W-:-:S02]  /*0cb0*/  IABS R6, R0 ;  /* 0x0000000000067213 */ /* 0x000fc40000000000 */
[----:B------:R-:W-:Y:S02]  /*0cc0*/  ISETP.GE.AND P2, PT, R0, RZ, PT ;  /* 0x000000ff0000720c */ /* 0x000fe40003f46270 */
[----:B------:R-:W-:Y:S01]  /*0cd0*/  ISETP.GT.U32.AND P6, PT, R8, R4, PT ;  /* 0x000000040800720c */ /* 0x000fe20003fc4070 */
[C---:B------:R-:W-:Y:S01]  /*0ce0*/  IMAD.HI.U32 R0, R2.reuse, R6, RZ ;  /* 0x0000000602007227 */ /* 0x040fe200078e00ff */
[----:B------:R-:W-:Y:S02]  /*0cf0*/  ISETP.GE.AND P1, PT, R5, RZ, PT ;  /* 0x000000ff0500720c */ /* 0x000fe40003f26270 */
[----:B------:R-:W-:Y:S01]  /*0d00*/  ISETP.GT.U32.AND P4, PT, R249, R251, PT ;  /* 0x000000fbf900720c */ /* 0x000fe20003f84070 */
[----:B------:R-:W-:Y:S01]  /*0d10*/  @!P3 IMAD.IADD R3, R3, 0x1, -R8 ;  /* 0x000000010303b824 */ /* 0x000fe200078e0a08 */
[----:B------:R-:W-:Y:S01]  /*0d20*/  ISETP.GE.AND P3, PT, R7, RZ, PT ;  /* 0x000000ff0700720c */ /* 0x000fe20003f66270 */
[----:B------:R-:W-:Y:S01]  /*0d30*/  IMAD.HI.U32 R5, R2, R9, RZ ;  /* 0x0000000902057227 */ /* 0x000fe200078e00ff */
[----:B------:R-:W-:-:S02]  /*0d40*/  LOP3.LUT R30, R244, 0x36, RZ, 0xfc, !PT ;  /* 0x00000036f41e7812 */ /* 0x000fc400078efcff */
[----:B------:R-:W-:Y:S01]  /*0d50*/  ISETP.GT.U32.AND P5, PT, R8, R3, PT ;  /* 0x000000030800720c */ /* 0x000fe20003fa4070 */
[----:B------:R-:W-:Y:S01]  /*0d60*/  IMAD.MOV R0, RZ, RZ, -R0 ;  /* 0x000000ffff007224 */ /* 0x000fe200078e0a00 */
[----:B------:R-:W-:Y:S01]  /*0d70*/  LOP3.LUT R31, R244, 0x3a, RZ, 0xfc, !PT ;  /* 0x0000003af41f7812 */ /* 0x000fe200078efcff */
[----:B------:R-:W-:Y:S01]  /*0d80*/  @!P6 IMAD.IADD R4, R4, 0x1, -R8 ;  /* 0x000000010404e824 */ /* 0x000fe200078e0a08 */
[C---:B------:R-:W-:Y:S01]  /*0d90*/  ISETP.GT.U32.AND P6, PT, R249.reuse, R14, PT ;  /* 0x0000000ef900720c */ /* 0x040fe20003fc4070 */
[----:B------:R-:W-:Y:S01]  /*0da0*/  IMAD.MOV R10, RZ, RZ, -R5 ;  /* 0x000000ffff0a7224 */ /* 0x000fe200078e0a05 */
[----:B------:R-:W-:Y:S01]  /*0db0*/  IABS R5, R15 ;  /* 0x0000000f00057213 */ /* 0x000fe20000000000 */
[C---:B------:R-:W-:Y:S01]  /*0dc0*/  IMAD R0, R249.reuse, R0, R6 ;  /* 0x00000000f9007224 */ /* 0x040fe200078e0206 */
[----:B------:R-:W-:Y:S01]  /*0dd0*/  STL [R1+0x20c0], R4 ;  /* 0x0020c00401007387 */ /* 0x000fe20000100800 */
[----:B------:R-:W-:Y:S01]  /*0de0*/  IMAD R6, R249, R10, R9 ;  /* 0x0000000af9067224 */ /* 0x000fe200078e0209 */
[C---:B------:R-:W-:Y:S01]  /*0df0*/  LOP3.LUT R35, R244.reuse, 0x46, RZ, 0xfc, !PT ;  /* 0x00000046f4237812 */ /* 0x040fe200078efcff */
[----:B------:R-:W-:Y:S01]  /*0e00*/  @!P4 IMAD.IADD R251, R251, 0x1, -R249 ;  /* 0x00000001fbfbc824 */ /* 0x000fe200078e0af9 */
[----:B------:R-:W-:Y:S01]  /*0e10*/  LOP3.LUT R36, R244, 0x48, RZ, 0xfc, !PT ;  /* 0x00000048f4247812 */ /* 0x000fe200078efcff */
[----:B------:R-:W-:Y:S01]  /*0e20*/  @!P5 IMAD.IADD R3, R3, 0x1, -R8 ;  /* 0x000000010303d824 */ /* 0x000fe200078e0a08 */
[C---:B------:R-:W-:Y:S01]  /*0e30*/  ISETP.GT.U32.AND P5, PT, R249.reuse, R0, PT ;  /* 0x00000000f900720c */ /* 0x040fe20003fa4070 */
[----:B------:R-:W-:Y:S01]  /*0e40*/  IMAD.HI.U32 R7, R2, R11, RZ ;  /* 0x0000000b02077227 */ /* 0x000fe200078e00ff */
[----:B------:R-:W-:-:S02]  /*0e50*/  ISETP.GT.U32.AND P4, PT, R249, R251, PT ;  /* 0x000000fbf900720c */ /* 0x000fc40003f84070 */
[----:B------:R1:W-:Y:S01]  /*0e60*/  STL [R1+0x20c4], R3 ;  /* 0x0020c40301007387 */ /* 0x0003e20000100800 */
[----:B------:R-:W-:Y:S01]  /*0e70*/  @!P6 IMAD.IADD R14, R14, 0x1, -R249 ;  /* 0x000000010e0ee824 */ /* 0x000fe200078e0af9 */
[C---:B------:R-:W-:Y:S01]  /*0e80*/  ISETP.GT.U32.AND P6, PT, R249.reuse, R6, PT ;  /* 0x00000006f900720c */ /* 0x040fe20003fc4070 */
[----:B------:R-:W-:Y:S01]  /*0e90*/  IMAD.MOV R10, RZ, RZ, -R7 ;  /* 0x000000ffff0a7224 */ /* 0x000fe200078e0a07 */
[----:B------:R-:W-:Y:S01]  /*0ea0*/  IABS R32, R36 ;  /* 0x0000002400207213 */ /* 0x000fe20000000000 */
[----:B------:R-:W-:Y:S01]  /*0eb0*/  IMAD.HI.U32 R7, R2, R12, RZ ;  /* 0x0000000c02077227 */ /* 0x000fe200078e00ff */
[C---:B------:R-:W-:Y:S02]  /*0ec0*/  LOP3.LUT R37, R244.reuse, 0x4a, RZ, 0xfc, !PT ;  /* 0x0000004af4257812 */ /* 0x040fe400078efcff */
[----:B------:R-:W-:Y:S01]  /*0ed0*/  LOP3.LUT R38, R244, 0x4c, RZ, 0xfc, !PT ;  /* 0x0000004cf4267812 */ /* 0x000fe200078efcff */
[----:B------:R-:W-:Y:S01]  /*0ee0*/  @!P5 IMAD.IADD R0, R0, 0x1, -R249 ;  /* 0x000000010000d824 */ /* 0x000fe200078e0af9 */
[----:B------:R-:W-:Y:S01]  /*0ef0*/  LOP3.LUT R39, R244, 0x4e, RZ, 0xfc, !PT ;  /* 0x0000004ef4277812 */ /* 0x000fe200078efcff */
[C---:B------:R-:W-:Y:S01]  /*0f00*/  IMAD R8, R249.reuse, R10, R11 ;  /* 0x0000000af9087224 */ /* 0x040fe200078e020b */
[----:B------:R-:W-:Y:S01]  /*0f10*/  IABS R11, R17 ;  /* 0x00000011000b7213 */ /* 0x000fe20000000000 */
[----:B------:R-:W-:Y:S01]  /*0f20*/  IMAD.MOV.U32 R10, RZ, RZ, R5 ;  /* 0x000000ffff0a7224 */ /* 0x000fe200078e0005 */
[----:B------:R-:W-:Y:S01]  /*0f30*/  IABS R33, R38 ;  /* 0x0000002600217213 */ /* 0x000fe20000000000 */
[----:B------:R-:W-:Y:S01]  /*0f40*/  @!P6 IMAD.IADD R6, R6, 0x1, -R249 ;  /* 0x000000010606e824 */ /* 0x000fe200078e0af9 */
[C---:B------:R-:W-:Y:S01]  /*0f50*/  ISETP.GT.U32.AND P6, PT, R249.reuse, R0, PT ;  /* 0x00000000f900720c */ /* 0x040fe20003fc4070 */
[----:B------:R-:W-:Y:S01]  /*0f60*/  IMAD.HI.U32 R5, R2, R10, RZ ;  /* 0x0000000a02057227 */ /* 0x000fe200078e00ff */
[----:B------:R-:W-:-:S02]  /*0f70*/  ISETP.GT.U32.AND P5, PT, R249, R8, PT ;  /* 0x00000008f900720c */ /* 0x000fc40003fa4070 */
[----:B------:R-:W-:Y:S01]  /*0f80*/  IABS R34, R39 ;  /* 0x0000002700227213 */ /* 0x000fe20000000000 */
[----:B------:R-:W-:Y:S01]  /*0f90*/  @!P4 IMAD.IADD R251, R251, 0x1, -R249 ;  /* 0x00000001fbfbc824 */ /* 0x000fe200078e0af9 */
[C---:B------:R-:W-:Y:S01]  /*0fa0*/  ISETP.GE.AND P4, PT, R244.reuse, RZ, PT ;  /* 0x000000fff400720c */ /* 0x040fe20003f86270 */
[----:B------:R-:W-:Y:S01]  /*0fb0*/  IMAD.MOV R5, RZ, RZ, -R5 ;  /* 0x000000ffff057224 */ /* 0x000fe200078e0a05 */
[C---:B------:R-:W-:Y:S01]  /*0fc0*/  LOP3.LUT R40, R244.reuse, 0x50, RZ, 0xfc, !PT ;  /* 0x00000050f4287812 */ /* 0x040fe200078efcff */
[----:B------:R-:W-:Y:S01]  /*0fd0*/  IMAD.MOV R7, RZ, RZ, -R7 ;  /* 0x000000ffff077224 */ /* 0x000fe200078e0a07 */
[C---:B------:R-:W-:Y:S01]  /*0fe0*/  LOP3.LUT R41, R244.reuse, 0x52, RZ, 0xfc, !PT ;  /* 0x00000052f4297812 */ /* 0x040fe200078efcff */
[C---:B------:R-:W-:Y:S01]  /*0ff0*/  IMAD R10, R249.reuse, R5, R10 ;  /* 0x00000005f90a7224 */ /* 0x040fe200078e020a */
[----:B------:R-:W-:Y:S01]  /*1000*/  LOP3.LUT R42, R244, 0x54, RZ, 0xfc, !PT ;  /* 0x00000054f42a7812 */ /* 0x000fe200078efcff */
[----:B------:R-:W-:Y:S01]  /*1010*/  @!P6 IMAD.IADD R0, R0, 0x1, -R249 ;  /* 0x000000010000e824 */ /* 0x000fe200078e0af9 */
[----:B------:R-:W-:Y:S01]  /*1020*/  LOP3.LUT R43, R244, 0x56, RZ, 0xfc, !PT ;  /* 0x00000056f42b7812 */ /* 0x000fe200078efcff */
[C---:B------:R-:W-:Y:S01]  /*1030*/  IMAD R12, R249.reuse, R7, R12 ;  /* 0x00000007f90c7224 */ /* 0x040fe200078e020c */
[----:B------:R-:W-:Y:S01]  /*1040*/  ISETP.GT.U32.AND P6, PT, R249, R10, PT ;  /* 0x0000000af900720c */ /* 0x000fe20003fc4070 */
[----:B------:R-:W-:Y:S01]  /*1050*/  IMAD.HI.U32 R7, R2, R11, RZ ;  /* 0x0000000b02077227 */ /* 0x000fe200078e00ff */
[----:B------:R-:W-:-:S02]  /*1060*/  LOP3.LUT R44, R244, 0x58, RZ, 0xfc, !PT ;  /* 0x00000058f42c7812 */ /* 0x000fc400078efcff */
[C---:B------:R-:W-:Y:S01]  /*1070*/  LOP3.LUT R45, R244.reuse, 0x5a, RZ, 0xfc, !PT ;  /* 0x0000005af42d7812 */ /* 0x040fe200078efcff */
[----:B------:R-:W-:Y:S01]  /*1080*/  IMAD.MOV.U32 R18, RZ, RZ, R0 ;  /* 0x000000ffff127224 */ /* 0x000fe200078e0000 */
[C---:B------:R-:W-:Y:S01]  /*1090*/  LOP3.LUT R46, R244.reuse, 0x5c, RZ, 0xfc, !PT ;  /* 0x0000005cf42e7812 */ /* 0x040fe200078efcff */
[----:B------:R-:W-:Y:S01]  /*10a0*/  @!P4 IMAD.MOV R251, RZ, RZ, -R251 ;  /* 0x000000fffffbc224 */ /* 0x000fe200078e0afb */
[C---:B------:R-:W-:Y:S01]  /*10b0*/  ISETP.GT.U32.AND P4, PT, R249.reuse, R6, PT ;  /* 0x00000006f900720c */ /* 0x040fe20003f84070 */
[----:B------:R-:W-:Y:S01]  /*10c0*/  IMAD.MOV R0, RZ, RZ, -R7 ;  /* 0x000000ffff007224 */ /* 0x000fe200078e0a07 */
[----:B------:R-:W-:Y:S01]  /*10d0*/  LOP3.LUT R47, R244, 0x60, RZ, 0xfc, !PT ;  /* 0x00000060f42f7812 */ /* 0x000fe200078efcff */
[----:B------:R-:W-:Y:S01]  /*10e0*/  IMAD.HI.U32 R9, R2, R13, RZ ;  /* 0x0000000d02097227 */ /* 0x000fe200078e00ff */
[C---:B------:R-:W-:Y:S02]  /*10f0*/  LOP3.LUT R48, R244.reuse, 0x64, RZ, 0xfc, !PT ;  /* 0x00000064f4307812 */ /* 0x040fe400078efcff */
[C---:B------:R-:W-:Y:S01]  /*1100*/  LOP3.LUT R50, R244.reuse, 0x6a, RZ, 0xfc, !PT ;  /* 0x0000006af4327812 */ /* 0x040fe200078efcff */
[C---:B------:R-:W-:Y:S01]  /*1110*/  IMAD R0, R249.reuse, R0, R11 ;  /* 0x00000000f9007224 */ /* 0x040fe200078e020b */
[----:B------:R-:W-:Y:S01]  /*1120*/  LOP3.LUT R55, R244, 0x6e, RZ, 0xfc, !PT ;  /* 0x0000006ef4377812 */ /* 0x000fe200078efcff */
[----:B------:R-:W-:Y:S01]  /*1130*/  @!P6 IMAD.IADD R10, R10, 0x1, -R249 ;  /* 0x000000010a0ae824 */ /* 0x000fe200078e0af9 */
[----:B------:R-:W-:Y:S01]  /*1140*/  IABS R49, R50 ;  /* 0x0000003200317213 */ /* 0x000fe20000000000 */
[----:B------:R-:W-:Y:S01]  /*1150*/  IMAD.MOV.U32 R5, RZ, RZ, R14 ;  /* 0x000000ffff057224 */ /* 0x000fe200078e000e */
[C---:B------:R-:W-:Y:S01]  /*1160*/  ISETP.GT.U32.AND P6, PT, R249.reuse, R0, PT ;  /* 0x00000000f900720c */ /* 0x040fe20003fc4070 */
[----:B------:R-:W-:Y:S01]  /*1170*/  IMAD.MOV R14, RZ, RZ, -R9 ;  /* 0x000000ffff0e7224 */ /* 0x000fe200078e0a09 */
[----:B------:R-:W-:Y:S01]  /*1180*/  IABS R51, R55 ;  /* 0x0000003700337213 */ /* 0x000fe20000000000 */
[----:B------:R-:W-:Y:S01]  /*1190*/  @!P4 IMAD.IADD R6, R6, 0x1, -R249 ;  /* 0x000000010606c824 */ /* 0x000fe200078e0af9 */
[----:B------:R-:W-:Y:S01]  /*11a0*/  ISETP.GE.AND P4, PT, R16, RZ, PT ;  /* 0x000000ff1000720c */ /* 0x000fe20003f86270 */
[C---:B------:R-:W-:Y:S01]  /*11b0*/  IMAD R14, R249.reuse, R14, R13 ;  /* 0x0000000ef90e7224 */ /* 0x040fe200078e020d */
[C---:B------:R-:W-:Y:S01]  /*11c0*/  LOP3.LUT R13, R244.reuse, 0x10, RZ, 0xfc, !PT ;  /* 0x00000010f40d7812 */ /* 0x040fe200078efcff */
[----:B-1----:R-:W-:Y:S01]  /*11d0*/  IMAD.MOV.U32 R3, RZ, RZ, R6 ;  /* 0x000000ffff037224 */ /* 0x002fe200078e0006 */
[----:B------:R-:W-:Y:S01]  /*11e0*/  LOP3.LUT R57, R244, 0x72, RZ, 0xfc, !PT ;  /* 0x00000072f4397812 */ /* 0x000fe200078efcff */
[----:B------:R-:W-:Y:S01]  /*11f0*/  @!P2 IMAD.MOV R18, RZ, RZ, -R18 ;  /* 0x000000ffff12a224 */ /* 0x000fe200078e0a12 */
[----:B------:R-:W-:Y:S01]  /*1200*/  IABS R7, R13 ;  /* 0x0000000d00077213 */ /* 0x000fe20000000000 */
[----:B------:R-:W-:Y:S01]  /*1210*/  @!P1 IMAD.MOV R3, RZ, RZ, -R3 ;  /* 0x000000ffff039224 */ /* 0x000fe200078e0a03 */
[C---:B------:R-:W-:Y:S01]  /*1220*/  ISETP.GT.U32.AND P1, PT, R249.reuse, R10, PT ;  /* 0x0000000af900720c */ /* 0x040fe20003f24070 */
[--C-:B------:R-:W-:Y:S01]  /*1230*/  @!P6 IMAD.IADD R0, R0, 0x1, -R249.reuse ;  /* 0x000000010000e824 */ /* 0x100fe200078e0af9 */
[C---:B------:R-:W-:Y:S01]  /*1240*/  ISETP.GT.U32.AND P2, PT, R249.reuse, R12, PT ;  /* 0x0000000cf900720c */ /* 0x040fe20003f44070 */
[----:B------:R-:W-:Y:S01]  /*1250*/  @!P5 IMAD.IADD R8, R8, 0x1, -R249 ;  /* 0x000000010808d824 */ /* 0x000fe200078e0af9 */
[----:B------:R-:W-:Y:S01]  /*1260*/  STL [R1+0x28], R18 ;  /* 0x0000281201007387 */ /* 0x000fe20000100800 */
[----:B------:R-:W-:Y:S01]  /*1270*/  IMAD.HI.U32 R6, R2, R7, RZ ;  /* 0x0000000702067227 */ /* 0x000fe200078e00ff */
[----:B------:R-:W-:-:S02]  /*1280*/  ISETP.GT.U32.AND P6, PT, R249, R0, PT ;  /* 0x00000000f900720c */ /* 0x000fc40003fc4070 */
[----:B------:R-:W-:Y:S01]  /*1290*/  ISETP.GT.U32.AND P5, PT, R249, R8, PT ;  /* 0x00000008f900720c */ /* 0x000fe20003fa4070 */
[----:B------:R-:W-:Y:S01]  /*12a0*/  IMAD.MOV R6, RZ, RZ, -R6 ;  /* 0x000000ffff067224 */ /* 0x000fe200078e0a06 */
[----:B------:R1:W-:Y:S01]  /*12b0*/  STL [R1+0x24], R3 ;  /* 0x0000240301007387 */ /* 0x0003e20000100800 */
[----:B------:R-:W-:Y:S01]  /*12c0*/  @!P0 IMAD.MOV R5, RZ, RZ, -R5 ;  /* 0x000000ffff058224 */ /* 0x000fe200078e0a05 */
[----:B------:R-:W-:Y:S01]  /*12d0*/  ISETP.GE.AND P0, PT, R15, RZ, PT ;  /* 0x000000ff0f00720c */ /* 0x000fe20003f06270 */
[----:B------:R-:W-:Y:S01]  /*12e0*/  @!P1 IMAD.IADD R10, R10, 0x1, -R249 ;  /* 0x000000010a0a9824 */ /* 0x000fe200078e0af9 */
[C---:B------:R-:W-:Y:S01]  /*12f0*/  ISETP.GT.U32.AND P1, PT, R249.reuse, R14, PT ;  /* 0x0000000ef900720c */ /* 0x040fe20003f24070 */
[C---:B------:R-:W-:Y:S01]  /*1300*/  IMAD R6, R249.reuse, R6, R7 ;  /* 0x00000006f9067224 */ /* 0x040fe200078e0207 */
[----:B------:R-:W-:Y:S01]  /*1310*/  LOP3.LUT R15, R244, 0x12, RZ, 0xfc, !PT ;  /* 0x00000012f40f7812 */ /* 0x000fe200078efcff */
[--C-:B------:R-:W-:Y:S01]  /*1320*/  @!P2 IMAD.IADD R12, R12, 0x1, -R249.reuse ;  /* 0x000000010c0ca824 */ /* 0x100fe200078e0af9 */
[----:B------:R-:W-:Y:S01]  /*1330*/  IABS R54, R57 ;  /* 0x0000003900367213 */ /* 0x000fe20000000000 */
[--C-:B------:R-:W-:Y:S01]  /*1340*/  @!P6 IMAD.IADD R0, R0, 0x1, -R249.reuse ;  /* 0x000000010000e824 */ /* 0x100fe200078e0af9 */
[C---:B------:R-:W-:Y:S01]  /*1350*/  ISETP.GT.U32.AND P6, PT, R249.reuse, R6, PT ;  /* 0x00000006f900720c */ /* 0x040fe20003fc4070 */
[--C-:B------:R-:W-:Y:S01]  /*1360*/  @!P5 IMAD.IADD R8, R8, 0x1, -R249.reuse ;  /* 0x000000010808d824 */ /* 0x100fe200078e0af9 */
[----:B------:R-:W-:Y:S01]  /*1370*/  ISETP.GT.U32.AND P2, PT, R249, R12, PT ;  /* 0x0000000cf900720c */ /* 0x000fe20003f44070 */
[----:B-1----:R-:W-:Y:S01]  /*1380*/  IMAD.MOV.U32 R3, RZ, RZ, R10 ;  /* 0x000000ffff037224 */ /* 0x002fe200078e000a */
[----:B------:R-:W-:Y:S01]  /*1390*/  ISETP.GE.AND P5, PT, R17, RZ, PT ;  /* 0x000000ff1100720c */ /* 0x000fe20003fa6270 */
[----:B------:R-:W-:Y:S01]  /*13a0*/  IMAD.MOV.U32 R4, RZ, RZ, R8 ;  /* 0x000000ffff047224 */ /* 0x000fe200078e0008 */
[----:B------:R-:W-:Y:S01]  /*13b0*/  LOP3.LUT R17, R244, 0x14, RZ, 0xfc, !PT ;  /* 0x00000014f4117812 */ /* 0x000fe200078efcff */
[----:B------:R-:W-:Y:S01]  /*13c0*/  @!P1 IMAD.IADD R14, R14, 0x1, -R249 ;  /* 0x000000010e0e9824 */ /* 0x000fe200078e0af9 */
[----:B------:R-:W-:Y:S01]  /*13d0*/  IABS R16, R15 ;  /* 0x0000000f00107213 */ /* 0x000fe20000000000 */
[----:B------:R-:W-:Y:S01]  /*13e0*/  @!P3 IMAD.MOV R4, RZ, RZ, -R4 ;  /* 0x000000ffff04b224 */ /* 0x000fe200078e0a04 */
[----:B------:R-:W-:Y:S01]  /*13f0*/  IABS R18, R17 ;  /* 0x0000001100127213 */ /* 0x000fe20000000000 */
[----:B------:R-:W-:Y:S01]  /*1400*/  @!P0 IMAD.MOV R3, RZ, RZ, -R3 ;  /* 0x000000ffff038224 */ /* 0x000fe200078e0a03 */
[----:B------:R-:W-:Y:S01]  /*1410*/  ISETP.GE.AND P1, PT, R13, RZ, PT ;  /* 0x000000ff0d00720c */ /* 0x000fe20003f26270 */
[----:B------:R-:W-:Y:S01]  /*1420*/  IMAD.HI.U32 R7, R2, R16, RZ ;  /* 0x0000001002077227 */ /* 0x000fe200078e00ff */
[----:B------:R1:W-:Y:S01]  /*1430*/  STL [R1+0x20], R4 ;  /* 0x0000200401007387 */ /* 0x0003e20000100800 */
[----:B------:R-:W-:-:S02]  /*1440*/  LOP3.LUT R13, R244, 0x18, RZ, 0xfc, !PT ;  /* 0x00000018f40d7812 */ /* 0x000fc400078efcff */
[----:B------:R-:W-:Y:S01]  /*1450*/  @!P6 IMAD.IADD R6, R6, 0x1, -R249 ;  /* 0x000000010606e824 */ /* 0x000fe200078e0af9 */
[C---:B------:R-:W-:Y:S01]  /*1460*/  ISETP.GT.U32.AND P6, PT, R249.reuse, R14, PT ;  /* 0x0000000ef900720c */ /* 0x040fe20003fc4070 */
[----:B------:R-:W-:Y:S01]  /*1470*/  IMAD.HI.U32 R9, R2, R18, RZ ;  /* 0x0000001202097227 */ /* 0x000fe200078e00ff */
[----:B------:R2:W-:Y:S01]  /*1480*/  STL [R1+0x1c], R3 ;  /* 0x00001c0301007387 */ /* 0x0005e20000100800 */
[----:B------:R-:W-:Y:S02]  /*1490*/  IABS R8, R13 ;  /* 0x0000000d00087213 */ /* 0x000fe40000000000 */
[----:B------:R-:W-:Y:S01]  /*14a0*/  IMAD.MOV R7, RZ, RZ, -R7 ;  /* 0x000000ffff077224 */ /* 0x000fe200078e0a07 */
[----:B------:R-:W-:Y:S01]  /*14b0*/  ISETP.GT.U32.AND P0, PT, R249, R6, PT ;  /* 0x00000006f900720c */ /* 0x000fe20003f04070 */
[----:B------:R-:W-:Y:S01]  /*14c0*/  @!P2 IMAD.IADD R12, R12, 0x1, -R249 ;  /* 0x000000010c0ca824 */ /* 0x000fe200078e0af9 */
[----:B------:R-:W-:Y:S01]  /*14d0*/  ISETP.GE.AND P2, PT, R19, RZ, PT ;  /* 0x000000ff1300720c */ /* 0x000fe20003f46270 */
[----:B------:R-:W-:Y:S01]  /*14e0*/  IMAD.MOV R9, RZ, RZ, -R9 ;  /* 0x000000ffff097224 */ /* 0x000fe200078e0a09 */
[C---:B------:R-:W-:Y:S01]  /*14f0*/  LOP3.LUT R56, R244.reuse, 0x70, RZ, 0xfc, !PT ;  /* 0x00000070f4387812 */ /* 0x040fe200078efcff */
[C---:B------:R-:W-:Y:S01]  /*1500*/  IMAD R16, R249.reuse, R7, R16 ;  /* 0x00000007f9107224 */ /* 0x040fe200078e0210 */
[C---:B------:R-:W-:Y:S01]  /*1510*/  LOP3.LUT R58, R244.reuse, 0x76, RZ, 0xfc, !PT ;  /* 0x00000076f43a7812 */ /* 0x040fe200078efcff */
[----:B-1----:R-:W-:Y:S01]  /*1520*/  IMAD.MOV.U32 R4, RZ, RZ, R12 ;  /* 0x000000ffff047224 */ /* 0x002fe200078e000c */
[----:B------:R-:W-:Y:S01]  /*1530*/  LOP3.LUT R12, R244, 0x1c, RZ, 0xfc, !PT ;  /* 0x0000001cf40c7812 */ /* 0x000fe200078efcff */
[----:B--2---:R-:W-:Y:S01]  /*1540*/  IMAD.MOV.U32 R3, RZ, RZ, R0 ;  /* 0x000000ffff037224 */ /* 0x004fe200078e0000 */
[C---:B------:R-:W-:Y:S01]  /*1550*/  ISETP.GT.U32.AND P3, PT, R249.reuse, R16, PT ;  /* 0x00000010f900720c */ /* 0x040fe20003f64070 */
[----:B------:R-:W-:Y:S01]  /*1560*/  IMAD R18, R249, R9, R18 ;  /* 0x00000009f9127224 */ /* 0x000fe200078e0212 */
[----:B------:R-:W-:Y:S01]  /*1570*/  IABS R53, R56 ;  /* 0x0000003800357213 */ /* 0x000fe20000000000 */
[----:B------:R-:W-:Y:S01]  /*1580*/  IMAD.HI.U32 R11, R2, R20, RZ ;  /* 0x00000014020b7227 */ /* 0x000fe200078e00ff */
[----:B------:R-:W-:-:S02]  /*1590*/  LOP3.LUT R59, R244, 0x78, RZ, 0xfc, !PT ;  /* 0x00000078f43b7812 */ /* 0x000fc400078efcff */
[----:B------:R-:W-:Y:S01]  /*15a0*/  LOP3.LUT R61, R244, 0x7e, RZ, 0xfc, !PT ;  /* 0x0000007ef43d7812 */ /* 0x000fe200078efcff */
[----:B------:R-:W-:Y:S01]  /*15b0*/  @!P4 IMAD.MOV R4, RZ, RZ, -R4 ;  /* 0x000000ffff04c224 */ /* 0x000fe200078e0a04 */
[----:B------:R-:W-:Y:S01]  /*15c0*/  ISETP.GT.U32.AND P4, PT, R249, R18, PT ;  /* 0x00000012f900720c */ /* 0x000fe20003f84070 */
[----:B------:R-:W-:Y:S01]  /*15d0*/  @!P5 IMAD.MOV R3, RZ, RZ, -R3 ;  /* 0x000000ffff03d224 */ /* 0x000fe200078e0a03 */
[----:B------:R-:W-:Y:S01]  /*15e0*/  ISETP.GE.AND P5, PT, R15, RZ, PT ;  /* 0x000000ff0f00720c */ /* 0x000fe20003fa6270 */
[----:B------:R-:W-:Y:S01]  /*15f0*/  @!P6 IMAD.IADD R14, R14, 0x1, -R249 ;  /* 0x000000010e0ee824 */ /* 0x000fe200078e0af9 */
[----:B------:R-:W-:Y:S01]  /*1600*/  STL [R1+0x18], R4 ;  /* 0x0000180401007387 */ /* 0x000fe20000100800 */
[----:B------:R-:W-:Y:S01]  /*1610*/  IMAD.MOV R11, RZ, RZ, -R11 ;  /* 0x000000ffff0b7224 */ /* 0x000fe200078e0a0b */
[----:B------:R-:W-:Y:S01]  /*1620*/  LOP3.LUT R15, R244, 0x24, RZ, 0xfc, !PT ;  /* 0x00000024f40f7812 */ /* 0x000fe200078efcff */
[----:B------:R-:W-:Y:S01]  /*1630*/  IMAD.HI.U32 R0, R2, R8, RZ ;  /* 0x0000000802007227 */ /* 0x000fe200078e00ff */
[----:B------:R1:W-:Y:S01]  /*1640*/  STL [R1+0x14], R3 ;  /* 0x0000140301007387 */ /* 0x0003e20000100800 */
[----:B------:R-:W-:-:S02]  /*1650*/  LOP3.LUT R62, R244, 0x80, RZ, 0xfc, !PT ;  /* 0x00000080f43e7812 */ /* 0x000fc400078efcff */
[C---:B------:R-:W-:Y:S01]  /*1660*/  IMAD R20, R249.reuse, R11, R20 ;  /* 0x0000000bf9147224 */ /* 0x040fe200078e0214 */
[----:B------:R-:W-:Y:S01]  /*1670*/  LOP3.LUT R11, R244, 0x1a, RZ, 0xfc, !PT ;  /* 0x0000001af40b7812 */ /* 0x000fe200078efcff */
[----:B------:R-:W-:Y:S01]  /*1680*/  IMAD.MOV R0, RZ, RZ, -R0 ;  /* 0x000000ffff007224 */ /* 0x000fe200078e0a00 */
[----:B------:R-:W-:Y:S01]  /*1690*/  IABS R60, R62 ;  /* 0x0000003e003c7213 */ /* 0x000fe20000000000 */
[--C-:B------:R-:W-:Y:S01]  /*16a0*/  @!P0 IMAD.IADD R6, R6, 0x1, -R249.reuse ;  /* 0x0000000106068824 */ /* 0x100fe200078e0af9 */
[C---:B------:R-:W-:Y:S01]  /*16b0*/  ISETP.GT.U32.AND P6, PT, R249.reuse, R20, PT ;  /* 0x00000014f900720c */ /* 0x040fe20003fc4070 */
[----:B------:R-:W-:Y:S01]  /*16c0*/  @!P3 IMAD.IADD R16, R16, 0x1, -R249 ;  /* 0x000000011010b824 */ /* 0x000fe200078e0af9 */
[----:B------:R-:W-:Y:S01]  /*16d0*/  IABS R9, R11 ;  /* 0x0000000b00097213 */ /* 0x000fe20000000000 */
[----:B-1----:R-:W-:Y:S01]  /*16e0*/  IMAD.MOV.U32 R3, RZ, RZ, R14 ;  /* 0x000000ffff037224 */ /* 0x002fe200078e000e */
[----:B------:R-:W-:Y:S01]  /*16f0*/  LOP3.LUT R14, R244, 0x1e, RZ, 0xfc, !PT ;  /* 0x0000001ef40e7812 */ /* 0x000fe200078efcff */
[----:B------:R-:W-:Y:S01]  /*1700*/  IMAD R0, R249, R0, R8 ;  /* 0x00000000f9007224 */ /* 0x000fe200078e0208 */
[----:B------:R-:W-:Y:S01]  /*1710*/  ISETP.GE.AND P0, PT, R17, RZ, PT ;  /* 0x000000ff1100720c */ /* 0x000fe20003f06270 */
[----:B------:R-:W-:Y:S01]  /*1720*/  @!P2 IMAD.MOV R3, RZ, RZ, -R3 ;  /* 0x000000ffff03a224 */ /* 0x000fe200078e0a03 */
[----:B------:R-:W-:Y:S01]  /*1730*/  IABS R10, R14 ;  /* 0x0000000e000a7213 */ /* 0x000fe20000000000 */
[----:B------:R-:W-:Y:S01]  /*1740*/  @!P4 IMAD.IADD R18, R18, 0x1, -R249 ;  /* 0x000000011212c824 */ /* 0x000fe200078e0af9 */
[----:B------:R-:W-:Y:S01]  /*1750*/  ISETP.GT.U32.AND P4, PT, R249, R16, PT ;  /* 0x00000010f900720c */ /* 0x000fe20003f84070 */
[----:B------:R-:W-:Y:S01]  /*1760*/  IMAD.HI.U32 R7, R2, R9, RZ ;  /* 0x0000000902077227 */ /* 0x000fe200078e00ff */
[----:B------:R1:W-:Y:S01]  /*1770*/  STL [R1+0x10], R3 ;  /* 0x0000100301007387 */ /* 0x0003e20000100800 */
[----:B------:R-:W-:-:S02]  /*1780*/  ISETP.GE.AND P3, PT, R21, RZ, PT ;  /* 0x000000ff1500720c */ /* 0x000fc40003f66270 */
[----:B------:R-:W-:Y:S01]  /*1790*/  @!P6 IMAD.IADD R20, R20, 0x1, -R249 ;  /* 0x000000011414e824 */ /* 0x000fe200078e0af9 */
[C---:B------:R-:W-:Y:S01]  /*17a0*/  ISETP.GT.U32.AND P6, PT, R249.reuse, R18, PT ;  /* 0x00000012f900720c */ /* 0x040fe20003fc4070 */
[----:B------:R-:W-:Y:S01]  /*17b0*/  IMAD.MOV R8, RZ, RZ, -R7 ;  /* 0x000000ffff087224 */ /* 0x000fe200078e0a07 */
[C---:B------:R-:W-:Y:S02]  /*17c0*/  LOP3.LUT R68, R244.reuse, 0x82, RZ, 0xfc, !PT ;  /* 0x00000082f4447812 */ /* 0x040fe400078efcff */
[C---:B------:R-:W-:Y:S01]  /*17d0*/  ISETP.GT.U32.AND P2, PT, R249.reuse, R20, PT ;  /* 0x00000014f900720c */ /* 0x040fe20003f44070 */
[----:B------:R-:W-:Y:S01]  /*17e0*/  IMAD R7, R249, R8, R9 ;  /* 0x00000008f9077224 */ /* 0x000fe200078e0209 */
[----:B------:R-:W-:Y:S01]  /*17f0*/  IABS R9, R12 ;  /* 0x0000000c00097213 */ /* 0x000fe20000000000 */
[----:B-1----:R-:W-:Y:S01]  /*1800*/  IMAD.MOV.U32 R3, RZ, RZ, R6 ;  /* 0x000000ffff037224 */ /* 0x002fe200078e0006 */
[----:B------:R-:W-:Y:S01]  /*1810*/  LOP3.LUT R69, R244, 0x84, RZ, 0xfc, !PT ;  /* 0x00000084f4457812 */ /* 0x000fe200078efcff */
[----:B------:R-:W-:Y:S01]  /*1820*/  @!P4 IMAD.IADD R16, R16, 0x1, -R249 ;  /* 0x000000011010c824 */ /* 0x000fe200078e0af9 */
[----:B------:R-:W-:Y:S01]  /*1830*/  ISETP.GE.AND P4, PT, R13, RZ, PT ;  /* 0x000000ff0d00720c */ /* 0x000fe20003f86270 */
[----:B------:R-:W-:Y:S01]  /*1840*/  @!P1 IMAD.MOV R3, RZ, RZ, -R3 ;  /* 0x000000ffff039224 */ /* 0x000fe200078e0a03 */
[----:B------:R-:W-:Y:S01]  /*1850*/  ISETP.GT.U32.AND P1, PT, R249, R0, PT ;  /* 0x00000000f900720c */ /* 0x000fe20003f24070 */
[----:B------:R-:W-:Y:S01]  /*1860*/  IMAD.HI.U32 R6, R2, R9, RZ ;  /* 0x0000000902067227 */ /* 0x000fe200078e00ff */
[----:B------:R-:W-:-:S02]  /*1870*/  LOP3.LUT R13, R244, 0x20, RZ, 0xfc, !PT ;  /* 0x00000020f40d7812 */ /* 0x000fc400078efcff */
[----:B------:R1:W-:Y:S01]  /*1880*/  STL [R1+0xc], R3 ;  /* 0x00000c0301007387 */ /* 0x0003e20000100800 */
[----:B------:R-:W-:Y:S01]  /*1890*/  IMAD.HI.U32 R8, R2, R10, RZ ;  /* 0x0000000a02087227 */ /* 0x000fe200078e00ff */
[----:B------:R-:W-:Y:S02]  /*18a0*/  LOP3.LUT R70, R244, 0x86, RZ, 0xfc, !PT ;  /* 0x00000086f4467812 */ /* 0x000fe400078efcff */
[----:B------:R-:W-:Y:S01]  /*18b0*/  IABS R63, R69 ;  /* 0x00000045003f7213 */ /* 0x000fe20000000000 */
[--C-:B------:R-:W-:Y:S01]  /*18c0*/  @!P6 IMAD.IADD R18, R18, 0x1, -R249.reuse ;  /* 0x000000011212e824 */ /* 0x100fe200078e0af9 */
[----:B------:R-:W-:Y:S01]  /*18d0*/  ISETP.GT.U32.AND P6, PT, R249, R7, PT ;  /* 0x00000007f900720c */ /* 0x000fe20003fc4070 */
[----:B------:R-:W-:Y:S01]  /*18e0*/  IMAD.MOV R6, RZ, RZ, -R6 ;  /* 0x000000ffff067224 */ /* 0x000fe200078e0a06 */
[----:B------:R-:W-:Y:S01]  /*18f0*/  IABS R64, R70 ;  /* 0x0000004600407213 */ /* 0x000fe20000000000 */
[--C-:B------:R-:W-:Y:S01]  /*1900*/  @!P1 IMAD.IADD R0, R0, 0x1, -R249.reuse ;  /* 0x0000000100009824 */ /* 0x100fe200078e0af9 */
[----:B------:R-:W-:Y:S01]  /*1910*/  ISETP.GE.AND P1, PT, R12, RZ, PT ;  /* 0x000000ff0c00720c */ /* 0x000fe20003f26270 */
[----:B-1----:R-:W-:Y:S01]  /*1920*/  IMAD.MOV.U32 R3, RZ, RZ, R16 ;  /* 0x000000ffff037224 */ /* 0x002fe200078e0010 */
[----:B------:R-:W-:Y:S01]  /*1930*/  IABS R12, R13 ;  /* 0x0000000d000c7213 */ /* 0x000fe20000000000 */
[----:B------:R-:W-:Y:S01]  /*1940*/  @!P2 IMAD.IADD R20, R20, 0x1, -R249 ;  /* 0x000000011414a824 */ /* 0x000fe200078e0af9 */
[----:B------:R-:W-:Y:S01]  /*1950*/  ISETP.GE.AND P2, PT, R11, RZ, PT ;  /* 0x000000ff0b00720c */ /* 0x000fe20003f46270 */
[----:B------:R-:W-:Y:S01]  /*1960*/  @!P5 IMAD.MOV R3, RZ, RZ, -R3 ;  /* 0x000000ffff03d224 */ /* 0x000fe200078e0a03 */
[C---:B------:R-:W-:Y:S01]  /*1970*/  ISETP.GT.U32.AND P5, PT, R249.reuse, R0, PT ;  /* 0x00000000f900720c */ /* 0x040fe20003fa4070 */
[----:B------:R-:W-:Y:S01]  /*1980*/  IMAD.MOV R11, RZ, RZ, -R8 ;  /* 0x000000ffff0b7224 */ /* 0x000fe200078e0a08 */
[C---:B------:R-:W-:Y:S01]  /*1990*/  LOP3.LUT R71, R244.reuse, 0x88, RZ, 0xfc, !PT ;  /* 0x00000088f4477812 */ /* 0x040fe200078efcff */
[----:B------:R-:W-:Y:S01]  /*19a0*/  IMAD R8, R249, R6, R9 ;  /* 0x00000006f9087224 */ /* 0x000fe200078e0209 */
[----:B------:R1:W-:Y:S01]  /*19b0*/  STL [R1+0x8], R3 ;  /* 0x0000080301007387 */ /* 0x0003e20000100800 */
[----:B------:R-:W-:Y:S01]  /*19c0*/  IMAD.MOV.U32 R4, RZ, RZ, R18 ;  /* 0x000000ffff047224 */ /* 0x000fe200078e0012 */
[----:B------:R-:W-:Y:S01]  /*19d0*/  LOP3.LUT R18, R244, 0x26, RZ, 0xfc, !PT ;  /* 0x00000026f4127812 */ /* 0x000fe200078efcff */
[----:B------:R-:W-:Y:S01]  /*19e0*/  IMAD.HI.U32 R6, R2, R12, RZ ;  /* 0x0000000c02067227 */ /* 0x000fe200078e00ff */
[----:B------:R-:W-:-:S02]  /*19f0*/  IABS R66, R71 ;  /* 0x0000004700427213 */ /* 0x000fc40000000000 */
[----:B------:R-:W-:Y:S01]  /*1a00*/  IABS R16, R18 ;  /* 0x0000001200107213 */ /* 0x000fe20000000000 */
[----:B------:R-:W-:Y:S01]  /*1a10*/  @!P0 IMAD.MOV R4, RZ, RZ, -R4 ;  /* 0x000000ffff048224 */ /* 0x000fe200078e0a04 */
[C---:B------:R-:W-:Y:S01]  /*1a20*/  ISETP.GT.U32.AND P0, PT, R249.reuse, R8, PT ;  /* 0x00000008f900720c */ /* 0x040fe20003f04070 */
[----:B------:R-:W-:Y:S01]  /*1a30*/  IMAD.MOV R6, RZ, RZ, -R6 ;  /* 0x000000ffff067224 */ /* 0x000fe200078e0a06 */
[----:B------:R-:W-:Y:S01]  /*1a40*/  LOP3.LUT R72, R244, 0x8a, RZ, 0xfc, !PT ;  /* 0x0000008af4487812 */ /* 0x000fe200078efcff */
[--C-:B------:R-:W-:Y:S01]  /*1a50*/  @!P5 IMAD.IADD R0, R0, 0x1, -R249.reuse ;  /* 0x000000010000d824 */ /* 0x100fe200078e0af9 */
[C---:B------:R-:W-:Y:S01]  /*1a60*/  LOP3.LUT R73, R244.reuse, 0x8c, RZ, 0xfc, !PT ;  /* 0x0000008cf4497812 */ /* 0x040fe200078efcff */
[C---:B------:R-:W-:Y:S01]  /*1a70*/  IMAD R9, R249.reuse, R11, R10 ;  /* 0x0000000bf9097224 */ /* 0x040fe200078e020a */
[C---:B------:R-:W-:Y:S01]  /*1a80*/  LOP3.LUT R11, R244.reuse, 0x22, RZ, 0xfc, !PT ;  /* 0x00000022f40b7812 */ /* 0x040fe200078efcff */
[----:B------:R-:W-:Y:S01]  /*1a90*/  IMAD R10, R249, R6, R12 ;  /* 0x00000006f90a7224 */ /* 0x000fe200078e020c */
[----:B------:R-:W-:Y:S01]  /*1aa0*/  IABS R67, R72 ;  /* 0x0000004800437213 */ /* 0x000fe20000000000 */
[--C-:B------:R-:W-:Y:S01]  /*1ab0*/  @!P6 IMAD.IADD R7, R7, 0x1, -R249.reuse ;  /* 0x000000010707e824 */ /* 0x100fe200078e0af9 */
[C---:B------:R-:W-:Y:S01]  /*1ac0*/  ISETP.GT.U32.AND P5, PT, R249.reuse, R9, PT ;  /* 0x00000009f900720c */ /* 0x040fe20003fa4070 */
[----:B------:R-:W-:Y:S01]  /*1ad0*/  IMAD.MOV.U32 R6, RZ, RZ, R0 ;  /* 0x000000ffff067224 */ /* 0x000fe200078e0000 */
[----:B------:R-:W-:Y:S01]  /*1ae0*/  LOP3.LUT R74, R244, 0x8e, RZ, 0xfc, !PT ;  /* 0x0000008ef44a7812 */ /* 0x000fe200078efcff */
[----:B------:R-:W-:Y:S01]  /*1af0*/  @!P0 IMAD.IADD R8, R8, 0x1, -R249 ;  /* 0x0000000108088824 */ /* 0x000fe200078e0af9 */
[C---:B------:R-:W-:Y:S01]  /*1b00*/  ISETP.GT.U32.AND P6, PT, R249.reuse, R7, PT ;  /* 0x00000007f900720c */ /* 0x040fe20003fc4070 */
[----:B------:R-:W-:Y:S01]  /*1b10*/  @!P4 IMAD.MOV R6, RZ, RZ, -R6 ;  /* 0x000000ffff06c224 */ /* 0x000fe200078e0a06 */
[C---:B------:R-:W-:Y:S01]  /*1b20*/  ISETP.GT.U32.AND P4, PT, R249.reuse, R10, PT ;  /* 0x0000000af900720c */ /* 0x040fe20003f84070 */
[----:B-1----:R-:W-:Y:S01]  /*1b30*/  IMAD.MOV.U32 R3, RZ, RZ, R20 ;  /* 0x000000ffff037224 */ /* 0x002fe200078e0014 */
[----:B------:R-:W-:Y:S01]  /*1b40*/  ISETP.GT.U32.AND P0, PT, R249, R8, PT ;  /* 0x00000008f900720c */ /* 0x000fe20003f04070 */
[----:B------:R-:W-:Y:S01]  /*1b50*/  IMAD.HI.U32 R12, R2, R16, RZ ;  /* 0x00000010020c7227 */ /* 0x000fe200078e00ff */
[----:B------:R-:W-:Y:S01]  /*1b60*/  IABS R20, R25 ;  /* 0x0000001900147213 */ /* 0x000fe20000000000 */
[----:B------:R-:W-:Y:S01]  /*1b70*/  STL [R1+0x4], R4 ;  /* 0x0000040401007387 */ /* 0x000fe20000100800 */
[----:B------:R-:W-:Y:S01]  /*1b80*/  LOP3.LUT R78, R244, 0x9c, RZ, 0xfc, !PT ;  /* 0x0000009cf44e7812 */ /* 0x000fe200078efcff */
[----:B------:R-:W-:Y:S01]  /*1b90*/  @!P3 IMAD.MOV R3, RZ, RZ, -R3 ;  /* 0x000000ffff03b224 */ /* 0x000fe200078e0a03 */
[----:B------:R-:W-:Y:S01]  /*1ba0*/  ISETP.GE.AND P3, PT, R14, RZ, PT ;  /* 0x000000ff0e00720c */ /* 0x000fe20003f66270 */
[--C-:B------:R-:W-:Y:S01]  /*1bb0*/  @!P5 IMAD.IADD R9, R9, 0x1, -R249.reuse ;  /* 0x000000010909d824 */ /* 0x100fe200078e0af9 */
[----:B------:R-:W-:Y:S01]  /*1bc0*/  IABS R14, R15 ;  /* 0x0000000f000e7213 */ /* 0x000fe20000000000 */
[--C-:B------:R-:W-:Y:S01]  /*1bd0*/  @!P6 IMAD.IADD R7, R7, 0x1, -R249.reuse ;  /* 0x000000010707e824 */ /* 0x100fe200078e0af9 */
[----:B------:R-:W-:Y:S01]  /*1be0*/  ISETP.GE.AND P6, PT, R13, RZ, PT ;  /* 0x000000ff0d00720c */ /* 0x000fe20003fc6270 */
[----:B------:R-:W-:Y:S01]  /*1bf0*/  @!P4 IMAD.IADD R10, R10, 0x1, -R249 ;  /* 0x000000010a0ac824 */ /* 0x000fe200078e0af9 */
[----:B------:R-:W-:Y:S01]  /*1c00*/  IABS R13, R11 ;  /* 0x0000000b000d7213 */ /* 0x000fe20000000000 */
[----:B------:R-:W-:Y:S01]  /*1c10*/  @!P2 IMAD.MOV R7, RZ, RZ, -R7 ;  /* 0x000000ffff07a224 */ /* 0x000fe200078e0a07 */
[----:B------:R-:W-:Y:S01]  /*1c20*/  ISETP.GE.AND P2, PT, R11, RZ, PT ;  /* 0x000000ff0b00720c */ /* 0x000fe20003f46270 */
[----:B------:R-:W-:Y:S01]  /*1c30*/  IMAD.HI.U32 R11, R2, R14, RZ ;  /* 0x0000000e020b7227 */ /* 0x000fe200078e00ff */
[C---:B------:R-:W-:Y:S01]  /*1c40*/  ISETP.GT.U32.AND P4, PT, R249.reuse, R10, PT ;  /* 0x0000000af900720c */ /* 0x040fe20003f84070 */
[----:B------:R1:W-:Y:S01]  /*1c50*/  STL [R1], R3 ;  /* 0x0000000301007387 */ /* 0x0003e20000100800 */
[----:B------:R-:W-:Y:S01]  /*1c60*/  ISETP.GT.U32.AND P5, PT, R249, R9, PT ;  /* 0x00000009f900720c */ /* 0x000fe20003fa4070 */
[----:B------:R-:W-:Y:S01]  /*1c70*/  @!P0 IMAD.IADD R8, R8, 0x1, -R249 ;  /* 0x0000000108088824 */ /* 0x000fe200078e0af9 */
[----:B------:R-:W-:Y:S01]  /*1c80*/  ISETP.GE.AND P0, PT, R15, RZ, PT ;  /* 0x000000ff0f00720c */ /* 0x000fe20003f06270 */
[----:B------:R-:W-:Y:S01]  /*1c90*/  IMAD.MOV R15, RZ, RZ, -R11 ;  /* 0x000000ffff0f7224 */ /* 0x000fe200078e0a0b */
[C---:B------:R-:W-:Y:S01]  /*1ca0*/  LOP3.LUT R79, R244.reuse, 0x9e, RZ, 0xfc, !PT ;  /* 0x0000009ef44f7812 */ /* 0x040fe200078efcff */
[----:B------:R-:W-:Y:S01]  /*1cb0*/  IMAD.MOV R17, RZ, RZ, -R12 ;  /* 0x000000ffff117224 */ /* 0x000fe200078e0a0c */
[----:B------:R-:W-:Y:S01]  /*1cc0*/  LOP3.LUT R80, R244, 0xa0, RZ, 0xfc, !PT ;  /* 0x000000a0f4507812 */ /* 0x000fe200078efcff */
[C---:B------:R-:W-:Y:S01]  /*1cd0*/  IMAD R12, R249.reuse, R15, R14 ;  /* 0x0000000ff90c7224 */ /* 0x040fe200078e020e */
[----:B------:R-:W-:Y:S01]  /*1ce0*/  IABS R75, R79 ;  /* 0x0000004f004b7213 */ /* 0x000fe20000000000 */
[----:B------:R-:W-:Y:S01]  /*1cf0*/  IMAD.HI.U32 R0, R2, R13, RZ ;  /* 0x0000000d02007227 */ /* 0x000fe200078e00ff */
[----:B------:R-:W-:Y:S01]  /*1d00*/  IABS R77, R80 ;  /* 0x00000050004d7213 */ /* 0x000fe20000000000 */
[----:B------:R-:W-:Y:S01]  /*1d10*/  STL [R1+0x20a4], R6 ;  /* 0x0020a40601007387 */ /* 0x000fe20000100800 */
[----:B------:R-:W-:Y:S01]  /*1d20*/  LOP3.LUT R83, R244, 0xa8, RZ, 0xfc, !PT ;  /* 0x000000a8f4537812 */ /* 0x000fe200078efcff */
[--C-:B------:R-:W-:Y:S01]  /*1d30*/  @!P4 IMAD.IADD R10, R10, 0x1, -R249.reuse ;  /* 0x000000010a0ac824 */ /* 0x100fe200078e0af9 */
[----:B------:R-:W-:Y:S01]  /*1d40*/  ISETP.GT.U32.AND P4, PT, R249, R12, PT ;  /* 0x0000000cf900720c */ /* 0x000fe20003f84070 */
[----:B------:R-:W-:Y:S01]  /*1d50*/  IMAD.MOV R0, RZ, RZ, -R0 ;  /* 0x000000ffff007224 */ /* 0x000fe200078e0a00 */
[----:B------:R-:W-:Y:S01]  /*1d60*/  LOP3.LUT R84, R244, 0xaa, RZ, 0xfc, !PT ;  /* 0x000000aaf4547812 */ /* 0x000fe200078efcff */
[----:B------:R-:W-:Y:S01]  /*1d70*/  @!P5 IMAD.IADD R9, R9, 0x1, -R249 ;  /* 0x000000010909d824 */ /* 0x000fe200078e0af9 */
[----:B------:R-:W-:Y:S01]  /*1d80*/  ISETP.GE.AND P5, PT, R18, RZ, PT ;  /* 0x000000ff1200720c */ /* 0x000fe20003fa6270 */
[C---:B------:R-:W-:Y:S01]  /*1d90*/  IMAD R11, R249.reuse, R0, R13 ;  /* 0x00000000f90b7224 */ /* 0x040fe200078e020d */
[----:B------:R-:W-:Y:S01]  /*1da0*/  LOP3.LUT R0, R244, 0x28, RZ, 0xfc, !PT ;  /* 0x00000028f4007812 */ /* 0x000fe200078efcff */
[C---:B------:R-:W-:Y:S01]  /*1db0*/  IMAD R13, R249.reuse, R17, R16 ;  /* 0x00000011f90d7224 */ /* 0x040fe200078e0210 */
[----:B------:R-:W-:Y:S01]  /*1dc0*/  IABS R18, R24 ;  /* 0x0000001800127213 */ /* 0x000fe20000000000 */
[----:B------:R-:W-:Y:S01]  /*1dd0*/  @!P1 IMAD.MOV R8, RZ, RZ, -R8 ;  /* 0x000000ffff089224 */ /* 0x000fe200078e0a08 */
[C---:B------:R-:W-:Y:S01]  /*1de0*/  ISETP.GT.U32.AND P1, PT, R249.reuse, R11, PT ;  /* 0x0000000bf900720c */ /* 0x040fe20003f24070 */
[----:B------:R-:W-:Y:S01]  /*1df0*/  @!P3 IMAD.MOV R9, RZ, RZ, -R9 ;  /* 0x000000ffff09b224 */ /* 0x000fe200078e0a09 */
[----:B------:R-:W-:Y:S01]  /*1e00*/  IABS R17, R0 ;  /* 0x0000000000117213 */ /* 0x000fe20000000000 */
[----:B------:R-:W-:Y:S01]  /*1e10*/  @!P4 IMAD.IADD R12, R12, 0x1, -R249 ;  /* 0x000000010c0cc824 */ /* 0x000fe200078e0af9 */
[----:B------:R-:W-:Y:S01]  /*1e20*/  ISETP.GE.AND P3, PT, R0, RZ, PT ;  /* 0x000000ff0000720c */ /* 0x000fe20003f66270 */
[----:B------:R-:W-:Y:S01]  /*1e30*/  @!P6 IMAD.MOV R10, RZ, RZ, -R10 ;  /* 0x000000ffff0ae224 */ /* 0x000fe200078e0a0a */
[C---:B------:R-:W-:Y:S01]  /*1e40*/  ISETP.GT.U32.AND P6, PT, R249.reuse, R13, PT ;  /* 0x0000000df900720c */ /* 0x040fe20003fc4070 */
[C---:B------:R-:W-:Y:S01]  /*1e50*/  IMAD.HI.U32 R0, R2.reuse, R17, RZ ;  /* 0x0000001102007227 */ /* 0x040fe200078e00ff */
[----:B------:R-:W-:Y:S01]  /*1e60*/  ISETP.GT.U32.AND P4, PT, R249, R12, PT ;  /* 0x0000000cf900720c */ /* 0x000fe20003f84070 */
[----:B------:R-:W-:Y:S01]  /*1e70*/  STL [R1+0x20a8], R7 ;  /* 0x0020a80701007387 */ /* 0x000fe20000100800 */
[----:B------:R-:W-:Y:S01]  /*1e80*/  IABS R82, R84 ;  /* 0x0000005400527213 */ /* 0x000fe20000000000 */
[----:B------:R-:W-:Y:S01]  /*1e90*/  IMAD.HI.U32 R14, R2, R18, RZ ;  /* 0x00000012020e7227 */ /* 0x000fe200078e00ff */
[C---:B------:R-:W-:Y:S01]  /*1ea0*/  LOP3.LUT R85, R244.reuse, 0xac, RZ, 0xfc, !PT ;  /* 0x000000acf4557812 */ /* 0x040fe200078efcff */
[----:B------:R-:W-:Y:S01]  /*1eb0*/  STL [R1+0x20ac], R8 ;  /* 0x0020ac0801007387 */ /* 0x000fe20000100800 */
[----:B------:R-:W-:Y:S01]  /*1ec0*/  LOP3.LUT R86, R244, 0xae, RZ, 0xfc, !PT ;  /* 0x000000aef4567812 */ /* 0x000fe200078efcff */
[----:B------:R-:W-:Y:S01]  /*1ed0*/  IMAD.HI.U32 R15, R2, R20, RZ ;  /* 0x00000014020f7227 */ /* 0x000fe200078e00ff */
[C---:B------:R-:W-:Y:S01]  /*1ee0*/  LOP3.LUT R87, R244.reuse, 0xb0, RZ, 0xfc, !PT ;  /* 0x000000b0f4577812 */ /* 0x040fe200078efcff */
[----:B------:R-:W-:Y:S01]  /*1ef0*/  STL [R1+0x20b0], R9 ;  /* 0x0020b00901007387 */ /* 0x000fe20000100800 */
[C---:B------:R-:W-:Y:S01]  /*1f00*/  LOP3.LUT R88, R244.reuse, 0xb2, RZ, 0xfc, !PT ;  /* 0x000000b2f4587812 */ /* 0x040fe200078efcff */
[----:B------:R-:W-:Y:S01]  /*1f10*/  IMAD.MOV R0, RZ, RZ, -R0 ;  /* 0x000000ffff007224 */ /* 0x000fe200078e0a00 */
[C---:B------:R-:W-:Y:S01]  /*1f20*/  LOP3.LUT R89, R244.reuse, 0xb4, RZ, 0xfc, !PT ;  /* 0x000000b4f4597812 */ /* 0x040fe200078efcff */
[----:B------:R-:W-:Y:S01]  /*1f30*/  IMAD.MOV R19, RZ, RZ, -R14 ;  /* 0x000000ffff137224 */ /* 0x000fe200078e0a0e */
[C---:B------:R-:W-:Y:S01]  /*1f40*/  LOP3.LUT R92, R244.reuse, 0xba, RZ, 0xfc, !PT ;  /* 0x000000baf45c7812 */ /* 0x040fe200078efcff */
[----:B------:R-:W-:Y:S01]  /*1f50*/  IMAD.MOV R21, RZ, RZ, -R15 ;  /* 0x000000ffff157224 */ /* 0x000fe200078e0a0f */
[C---:B------:R-:W-:Y:S01]  /*1f60*/  LOP3.LUT R95, R244.reuse, 0xbc, RZ, 0xfc, !PT ;  /* 0x000000bcf45f7812 */ /* 0x040fe200078efcff */
[----:B------:R-:W-:Y:S01]  /*1f70*/  @!P1 IMAD.IADD R11, R11, 0x1, -R249 ;  /* 0x000000010b0b9824 */ /* 0x000fe200078e0af9 */
[----:B------:R-:W-:Y:S01]  /*1f80*/  LOP3.LUT R96, R244, 0xbe, RZ, 0xfc, !PT ;  /* 0x000000bef4607812 */ /* 0x000fe200078efcff */
[C---:B------:R-:W-:Y:S01]  /*1f90*/  IMAD R14, R249.reuse, R0, R17 ;  /* 0x00000000f90e7224 */ /* 0x040fe200078e0211 */
[----:B------:R-:W-:Y:S01]  /*1fa0*/  IABS R91, R95 ;  /* 0x0000005f005b7213 */ /* 0x000fe20000000000 */
[C---:B------:R-:W-:Y:S01]  /*1fb0*/  IMAD R15, R249.reuse, R19, R18 ;  /* 0x00000013f90f7224 */ /* 0x040fe200078e0212 */
[C---:B------:R-:W-:Y:S01]  /*1fc0*/  ISETP.GT.U32.AND P1, PT, R249.reuse, R11, PT ;  /* 0x0000000bf900720c */ /* 0x040fe20003f24070 */
[--C-:B------:R-:W-:Y:S01]  /*1fd0*/  @!P4 IMAD.IADD R12, R12, 0x1, -R249.reuse ;  /* 0x000000010c0cc824 */ /* 0x100fe200078e0af9 */
[----:B------:R-:W-:Y:S01]  /*1fe0*/  ISETP.GT.U32.AND P4, PT, R249, R14, PT ;  /* 0x0000000ef900720c */ /* 0x000fe20003f84070 */
[--C-:B------:R-:W-:Y:S01]  /*1ff0*/  @!P6 IMAD.IADD R13, R13, 0x1, -R249.reuse ;  /* 0x000000010d0de824 */ /* 0x100fe200078e0af9 */
[C---:B------:R-:W-:Y:S01]  /*2000*/  ISETP.GT.U32.AND P6, PT, R249.reuse, R15, PT ;  /* 0x0000000ff900720c */ /* 0x040fe20003fc4070 */
[----:B------:R-:W-:Y:S01]  /*2010*/  IMAD.HI.U32 R16, R2, R22, RZ ;  /* 0x0000001602107227 */ /* 0x000fe200078e00ff */
[----:B------:R-:W-:Y:S01]  /*2020*/  IABS R19, R27 ;  /* 0x0000001b00137213 */ /* 0x000fe20000000000 */
[----:B------:R-:W-:Y:S01]  /*2030*/  STL [R1+0x20b4], R10 ;  /* 0x0020b40a01007387 */ /* 0x000fe20000100800 */
[C---:B------:R-:W-:Y:S01]  /*2040*/  LOP3.LUT R97, R244.reuse, 0xc0, RZ, 0xfc, !PT ;  /* 0x000000c0f4617812 */ /* 0x040fe200078efcff */
[----:B------:R-:W-:Y:S01]  /*2050*/  IMAD.MOV R23, RZ, RZ, -R16 ;  /* 0x000000ffff177224 */ /* 0x000fe200078e0a10 */
[----:B------:R-:W-:Y:S01]  /*2060*/  LOP3.LUT R99, R244, 0xc4, RZ, 0xfc, !PT ;  /* 0x000000c4f4637812 */ /* 0x000fe200078efcff */
[----:B------:R-:W-:Y:S01]  /*2070*/  IMAD R16, R249, R21, R20 ;  /* 0x00000015f9107224 */ /* 0x000fe200078e0214 */
[----:B------:R-:W-:Y:S01]  /*2080*/  IABS R21, R28 ;  /* 0x0000001c00157213 */ /* 0x000fe20000000000 */
[--C-:B------:R-:W-:Y:S01]  /*2090*/  @!P1 IMAD.IADD R11, R11, 0x1, -R249.reuse ;  /* 0x000000010b0b9824 */ /* 0x100fe200078e0af9 */
[----:B------:R-:W-:Y:S01]  /*20a0*/  ISETP.GE.AND P1, PT, R24, RZ, PT ;  /* 0x000000ff1800720c */ /* 0x000fe20003f26270 */
[--C-:B------:R-:W-:Y:S01]  /*20b0*/  @!P4 IMAD.IADD R14, R14, 0x1, -R249.reuse ;  /* 0x000000010e0ec824 */ /* 0x100fe200078e0af9 */
[----:B------:R-:W-:Y:S01]  /*20c0*/  ISETP.GT.U32.AND P4, PT, R249, R13, PT ;  /* 0x0000000df900720c */ /* 0x000fe20003f84070 */
[----:B------:R-:W-:Y:S01]  /*20d0*/  @!P6 IMAD.IADD R15, R15, 0x1, -R249 ;  /* 0x000000010f0fe824 */ /* 0x000fe200078e0af9 */
[----:B------:R-:W-:Y:S01]  /*20e0*/  IABS R24, R30 ;  /* 0x0000001e00187213 */ /* 0x000fe20000000000 */
[----:B------:R-:W-:Y:S01]  /*20f0*/  @!P2 IMAD.MOV R11, RZ, RZ, -R11 ;  /* 0x000000ffff0ba224 */ /* 0x000fe200078e0a0b */
[C---:B------:R-:W-:Y:S01]  /*2100*/  ISETP.GT.U32.AND P2, PT, R249.reuse, R14, PT ;  /* 0x0000000ef900720c */ /* 0x040fe20003f44070 */
[----:B------:R-:W-:Y:S01]  /*2110*/  IMAD.HI.U32 R0, R2, R19, RZ ;  /* 0x0000001302007227 */ /* 0x000fe200078e00ff */
[----:B------:R-:W-:-:S02]  /*2120*/  ISETP.GT.U32.AND P6, PT, R249, R15, PT ;  /* 0x0000000ff900720c */ /* 0x000fc40003fc4070 */
[----:B------:R-:W-:Y:S01]  /*2130*/  IABS R94, R99 ;  /* 0x00000063005e7213 */ /* 0x000fe20000000000 */
[----:B------:R-:W-:Y:S01]  /*2140*/  IMAD.HI.U32 R18, R2, R21, RZ ;  /* 0x0000001502127227 */ /* 0x000fe200078e00ff */
[C---:B------:R-:W-:Y:S01]  /*2150*/  LOP3.LUT R98, R244.reuse, 0xc2, RZ, 0xfc, !PT ;  /* 0x000000c2f4627812 */ /* 0x040fe200078efcff */
[----:B------:R2:W-:Y:S01]  /*2160*/  STL [R1+0x20b8], R11 ;  /* 0x0020b80b01007387 */ /* 0x0005e20000100800 */
[C---:B------:R-:W-:Y:S01]  /*2170*/  LOP3.LUT R105, R244.reuse, 0xd2, RZ, 0xfc, !PT ;  /* 0x000000d2f4697812 */ /* 0x040fe200078efcff */
[C---:B------:R-:W-:Y:S01]  /*2180*/  IMAD R17, R249.reuse, R23, R22 ;  /* 0x00000017f9117224 */ /* 0x040fe200078e0216 */
[----:B------:R-:W-:Y:S01]  /*2190*/  IABS R23, R29 ;  /* 0x0000001d00177213 */ /* 0x000fe20000000000 */
[----:B------:R-:W-:Y:S01]  /*21a0*/  IMAD.MOV R0, RZ, RZ, -R0 ;  /* 0x000000ffff007224 */ /* 0x000fe200078e0a00 */
[----:B------:R-:W-:Y:S01]  /*21b0*/  IABS R93, R98 ;  /* 0x00000062005d7213 */ /* 0x000fe20000000000 */
[----:B------:R-:W-:Y:S01]  /*21c0*/  IMAD.MOV R22, RZ, RZ, -R18 ;  /* 0x000000ffff167224 */ /* 0x000fe200078e0a12 */
[C---:B------:R-:W-:Y:S01]  /*21d0*/  LOP3.LUT R106, R244.reuse, 0xd4, RZ, 0xfc, !PT ;  /* 0x000000d4f46a7812 */ /* 0x040fe200078efcff */
[C---:B------:R-:W-:Y:S01]  /*21e0*/  IMAD R18, R249.reuse, R0, R19 ;  /* 0x00000000f9127224 */ /* 0x040fe200078e0213 */
[C---:B------:R-:W-:Y:S01]  /*21f0*/  LOP3.LUT R107, R244.reuse, 0xd6, RZ, 0xfc, !PT ;  /* 0x000000d6f46b7812 */ /* 0x040fe200078efcff */
[----:B------:R-:W-:Y:S01]  /*2200*/  @!P0 IMAD.MOV R12, RZ, RZ, -R12 ;  /* 0x000000ffff0c8224 */ /* 0x000fe200078e0a0c */
[----:B------:R-:W-:Y:S01]  /*2210*/  ISETP.GT.U32.AND P0, PT, R249, R16, PT ;  /* 0x00000010f900720c */ /* 0x000fe20003f04070 */
[----:B------:R-:W-:Y:S01]  /*2220*/  @!P4 IMAD.IADD R13, R13, 0x1, -R249 ;  /* 0x000000010d0dc824 */ /* 0x000fe200078e0af9 */
[C---:B------:R-:W-:Y:S01]  /*2230*/  ISETP.GT.U32.AND P4, PT, R249.reuse, R17, PT ;  /* 0x00000011f900720c */ /* 0x040fe20003f84070 */
[C---:B------:R-:W-:Y:S01]  /*2240*/  IMAD R19, R249.reuse, R22, R21 ;  /* 0x00000016f9137224 */ /* 0x040fe200078e0215 */
[----:B------:R-:W-:Y:S01]  /*2250*/  LOP3.LUT R108, R244, 0xd8, RZ, 0xfc, !PT ;  /* 0x000000d8f46c7812 */ /* 0x000fe200078efcff */
[--C-:B------:R-:W-:Y:S01]  /*2260*/  @!P2 IMAD.IADD R14, R14, 0x1, -R249.reuse ;  /* 0x000000010e0ea824 */ /* 0x100fe200078e0af9 */
[----:B------:R-:W-:Y:S01]  /*2270*/  ISETP.GT.U32.AND P2, PT, R249, R18, PT ;  /* 0x00000012f900720c */ /* 0x000fe20003f44070 */
[--C-:B------:R-:W-:Y:S01]  /*2280*/  @!P6 IMAD.IADD R15, R15, 0x1, -R249.reuse ;  /* 0x000000010f0fe824 */ /* 0x100fe200078e0af9 */
[----:B------:R-:W-:Y:S01]  /*2290*/  ISETP.GT.U32.AND P6, PT, R249, R19, PT ;  /* 0x00000013f900720c */ /* 0x000fe20003fc4070 */
[----:B------:R-:W-:Y:S01]  /*22a0*/  IMAD.HI.U32 R0, R2, R23, RZ ;  /* 0x0000001702007227 */ /* 0x000fe200078e00ff */
[----:B------:R-:W-:Y:S01]  /*22b0*/  IABS R103, R107 ;  /* 0x0000006b00677213 */ /* 0x000fe20000000000 */
[----:B------:R3:W-:Y:S01]  /*22c0*/  STL [R1+0x20bc], R12 ;  /* 0x0020bc0c01007387 */ /* 0x0007e20000100800 */
[----:B------:R-:W-:Y:S01]  /*22d0*/  IABS R104, R108 ;  /* 0x0000006c00687213 */ /* 0x000fe20000000000 */
[--C-:B------:R-:W-:Y:S01]  /*22e0*/  @!P0 IMAD.IADD R16, R16, 0x1, -R249.reuse ;  /* 0x0000000110108824 */ /* 0x100fe200078e0af9 */
[----:B------:R-:W-:Y:S01]  /*22f0*/  ISETP.GE.AND P0, PT, R25, RZ, PT ;  /* 0x000000ff1900720c */ /* 0x000fe20003f06270 */
[----:B------:R-:W-:Y:S01]  /*2300*/  @!P4 IMAD.IADD R17, R17, 0x1, -R249 ;  /* 0x000000011111c824 */ /* 0x000fe200078e0af9 */
[----:B------:R-:W-:Y:S01]  /*2310*/  ISETP.GE.AND P4, PT, R26, RZ, PT ;  /* 0x000000ff1a00720c */ /* 0x000fe20003f86270 */
[----:B------:R-:W-:Y:S01]  /*2320*/  IMAD.HI.U32 R20, R2, R24, RZ ;  /* 0x0000001802147227 */ /* 0x000fe200078e00ff */
[----:B------:R-:W-:-:S02]  /*2330*/  LOP3.LUT R26, R244, 0x38, RZ, 0xfc, !PT ;  /* 0x00000038f41a7812 */ /* 0x000fc400078efcff */
[----:B------:R-:W-:Y:S01]  /*2340*/  LOP3.LUT R109, R244, 0xda, RZ, 0xfc, !PT ;  /* 0x000000daf46d7812 */ /* 0x000fe200078efcff */
[--C-:B------:R-:W-:Y:S01]  /*2350*/  @!P2 IMAD.IADD R18, R18, 0x1, -R249.reuse ;  /* 0x000000011212a824 */ /* 0x100fe200078e0af9 */
[----:B------:R-:W-:Y:S01]  /*2360*/  ISETP.GT.U32.AND P2, PT, R249, R16, PT ;  /* 0x00000010f900720c */ /* 0x000fe20003f44070 */
[----:B------:R-:W-:Y:S01]  /*2370*/  @!P6 IMAD.IADD R19, R19, 0x1, -R249 ;  /* 0x000000011313e824 */ /* 0x000fe200078e0af9 */
[C---:B------:R-:W-:Y:S01]  /*2380*/  ISETP.GT.U32.AND P6, PT, R249.reuse, R17, PT ;  /* 0x00000011f900720c */ /* 0x040fe20003fc4070 */
[----:B------:R-:W-:Y:S01]  /*2390*/  @!P5 IMAD.MOV R13, RZ, RZ, -R13 ;  /* 0x000000ffff0dd224 */ /* 0x000fe200078e0a0d */
[C---:B------:R-:W-:Y:S01]  /*23a0*/  ISETP.GT.U32.AND P5, PT, R249.reuse, R18, PT ;  /* 0x00000012f900720c */ /* 0x040fe20003fa4070 */
[----:B------:R-:W-:Y:S01]  /*23b0*/  IMAD.MOV R0, RZ, RZ, -R0 ;  /* 0x000000ffff007224 */ /* 0x000fe200078e0a00 */
[C---:B------:R-:W-:Y:S01]  /*23c0*/  LOP3.LUT R110, R244.reuse, 0xdc, RZ, 0xfc, !PT ;  /* 0x000000dcf46e7812 */ /* 0x040fe200078efcff */
[----:B------:R-:W-:Y:S01]  /*23d0*/  IMAD.MOV R21, RZ, RZ, -R20 ;  /* 0x000000ffff157224 */ /* 0x000fe200078e0a14 */
[----:B------:R-:W-:Y:S01]  /*23e0*/  LOP3.LUT R111, R244, 0xde, RZ, 0xfc, !PT ;  /* 0x000000def46f7812 */ /* 0x000fe200078efcff */
[C---:B------:R-:W-:Y:S01]  /*23f0*/  IMAD R20, R249.reuse, R0, R23 ;  /* 0x00000000f9147224 */ /* 0x040fe200078e0217 */
[----:B------:R-:W-:Y:S01]  /*2400*/  IABS R23, R26 ;  /* 0x0000001a00177213 */ /* 0x000fe20000000000 */
[C---:B------:R-:W-:Y:S01]  /*2410*/  IMAD R21, R249.reuse, R21, R24 ;  /* 0x00000015f9157224 */ /* 0x040fe200078e0218 */
[----:B------:R-:W-:Y:S01]  /*2420*/  IABS R24, R31 ;  /* 0x0000001f00187213 */ /* 0x000fe20000000000 */
[----:B------:R-:W-:Y:S01]  /*2430*/  @!P3 IMAD.MOV R14, RZ, RZ, -R14 ;  /* 0x000000ffff0eb224 */ /* 0x000fe200078e0a0e */
[----:B------:R-:W-:Y:S01]  /*2440*/  ISETP.GT.U32.AND P3, PT, R249, R19, PT ;  /* 0x00000013f900720c */ /* 0x000fe20003f64070 */
[--C-:B------:R-:W-:Y:S01]  /*2450*/  @!P2 IMAD.IADD R16, R16, 0x1, -R249.reuse ;  /* 0x000000011010a824 */ /* 0x100fe200078e0af9 */
[----:B------:R-:W-:Y:S01]  /*2460*/  ISETP.GE.AND P2, PT, R27, RZ, PT ;  /* 0x000000ff1b00720c */ /* 0x000fe20003f46270 */
[----:B------:R-:W-:Y:S01]  /*2470*/  @!P6 IMAD.IADD R17, R17, 0x1, -R249 ;  /* 0x000000011111e824 */ /* 0x000fe200078e0af9 */
[----:B------:R-:W-:Y:S01]  /*2480*/  ISETP.GT.U32.AND P6, PT, R249, R21, PT ;  /* 0x00000015f900720c */ /* 0x000fe20003fc4070 */
[----:B------:R-:W-:Y:S01]  /*2490*/  IMAD.HI.U32 R0, R2, R23, RZ ;  /* 0x0000001702007227 */ /* 0x000fe200078e00ff */
[----:B------:R-:W-:-:S02]  /*24a0*/  LOP3.LUT R112, R244, 0xe0, RZ, 0xfc, !PT ;  /* 0x000000e0f4707812 */ /* 0x000fc400078efcff */
[----:B------:R-:W-:Y:S01]  /*24b0*/  LOP3.LUT R113, R244, 0xe2, RZ, 0xfc, !PT ;  /* 0x000000e2f4717812 */ /* 0x000fe200078efcff */
[----:B------:R-:W-:Y:S01]  /*24c0*/  @!P5 IMAD.IADD R18, R18, 0x1, -R249 ;  /* 0x000000011212d824 */ /* 0x000fe200078e0af9 */
[----:B------:R-:W-:Y:S01]  /*24d0*/  ISETP.GE.AND P5, PT, R28, RZ, PT ;  /* 0x000000ff1c00720c */ /* 0x000fe20003fa6270 */
[----:B------:R-:W-:Y:S01]  /*24e0*/  IMAD.HI.U32 R22, R2, R24, RZ ;  /* 0x0000001802167227 */ /* 0x000fe200078e00ff */
[C---:B------:R-:W-:Y:S02]  /*24f0*/  LOP3.LUT R28, R244.reuse, 0x40, RZ, 0xfc, !PT ;  /* 0x00000040f41c7812 */ /* 0x040fe400078efcff */
[C---:B------:R-:W-:Y:S01]  /*2500*/  LOP3.LUT R114, R244.reuse, 0xe4, RZ, 0xfc, !PT ;  /* 0x000000e4f4727812 */ /* 0x040fe200078efcff */
[----:B------:R-:W-:Y:S01]  /*2510*/  IMAD.MOV R0, RZ, RZ, -R0 ;  /* 0x000000ffff007224 */ /* 0x000fe200078e0a00 */
[C---:B------:R-:W-:Y:S01]  /*2520*/  LOP3.LUT R115, R244.reuse, 0xe6, RZ, 0xfc, !PT ;  /* 0x000000e6f4737812 */ /* 0x040fe200078efcff */
[----:B------:R-:W-:Y:S01]  /*2530*/  IMAD.MOV R25, RZ, RZ, -R22 ;  /* 0x000000ffff197224 */ /* 0x000fe200078e0a16 */
[C---:B------:R-:W-:Y:S01]  /*2540*/  LOP3.LUT R116, R244.reuse, 0xea, RZ, 0xfc, !PT ;  /* 0x000000eaf4747812 */ /* 0x040fe200078efcff */
[----:B------:R-:W-:Y:S01]  /*2550*/  @!P1 IMAD.MOV R15, RZ, RZ, -R15 ;  /* 0x000000ffff0f9224 */ /* 0x000fe200078e0a0f */
[C---:B------:R-:W-:Y:S01]  /*2560*/  ISETP.GT.U32.AND P1, PT, R249.reuse, R20, PT ;  /* 0x00000014f900720c */ /* 0x040fe20003f24070 */
[----:B------:R-:W-:Y:S01]  /*2570*/  IMAD R22, R249, R0, R23 ;  /* 0x00000000f9167224 */ /* 0x000fe200078e0217 */
[----:B------:R-:W-:Y:S01]  /*2580*/  LOP3.LUT R0, R244, 0x3c, RZ, 0xfc, !PT ;  /* 0x0000003cf4007812 */ /* 0x000fe200078efcff */
[--C-:B------:R-:W-:Y:S01]  /*2590*/  @!P3 IMAD.IADD R19, R19, 0x1, -R249.reuse ;  /* 0x000000011313b824 */ /* 0x100fe200078e0af9 */
[----:B------:R-:W-:Y:S01]  /*25a0*/  ISETP.GE.AND P3, PT, R29, RZ, PT ;  /* 0x000000ff1d00720c */ /* 0x000fe20003f66270 */
[----:B------:R-:W-:Y:S01]  /*25b0*/  @!P6 IMAD.IADD R21, R21, 0x1, -R249 ;  /* 0x000000011515e824 */ /* 0x000fe200078e0af9 */
[----:B------:R-:W-:Y:S01]  /*25c0*/  ISETP.GE.AND P6, PT, R26, RZ, PT ;  /* 0x000000ff1a00720c */ /* 0x000fe20003fc6270 */
[C---:B------:R-:W-:Y:S01]  /*25d0*/  IMAD R23, R249.reuse, R25, R24 ;  /* 0x00000019f9177224 */ /* 0x040fe200078e0218 */
[----:B------:R-:W-:Y:S01]  /*25e0*/  LOP3.LUT R24, R244, 0x3e, RZ, 0xfc, !PT ;  /* 0x0000003ef4187812 */ /* 0x000fe200078efcff */
[----:B------:R-:W-:Y:S01]  /*25f0*/  @!P2 IMAD.MOV R18, RZ, RZ, -R18 ;  /* 0x000000ffff12a224 */ /* 0x000fe200078e0a12 */
[C---:B------:R-:W-:Y:S01]  /*2600*/  ISETP.GT.U32.AND P2, PT, R249.reuse, R22, PT ;  /* 0x00000016f900720c */ /* 0x040fe20003f44070 */
[----:B------:R-:W-:Y:S01]  /*2610*/  @!P4 IMAD.MOV R17, RZ, RZ, -R17 ;  /* 0x000000ffff11c224 */ /* 0x000fe200078e0a11 */
[C---:B------:R-:W-:Y:S01]  /*2620*/  ISETP.GT.U32.AND P4, PT, R249.reuse, R21, PT ;  /* 0x00000015f900720c */ /* 0x040fe20003f84070 */
[----:B------:R-:W-:Y:S01]  /*2630*/  @!P5 IMAD.MOV R19, RZ, RZ, -R19 ;  /* 0x000000ffff13d224 */ /* 0x000fe200078e0a13 */
[----:B------:R-:W-:Y:S01]  /*2640*/  ISETP.GT.U32.AND P5, PT, R249, R23, PT ;  /* 0x00000017f900720c */ /* 0x000fe20003fa4070 */
[----:B------:R-:W-:Y:S01]  /*2650*/  @!P1 IMAD.IADD R20, R20, 0x1, -R249 ;  /* 0x0000000114149824 */ /* 0x000fe200078e0af9 */
[----:B------:R-:W-:Y:S01]  /*2660*/  IABS R25, R0 ;  /* 0x0000000000197213 */ /* 0x000fe20000000000 */
[----:B------:R-:W-:Y:S01]  /*2670*/  @!P0 IMAD.MOV R16, RZ, RZ, -R16 ;  /* 0x000000ffff108224 */ /* 0x000fe200078e0a10 */
[----:B------:R-:W-:-:S02]  /*2680*/  IABS R26, R24 ;  /* 0x00000018001a7213 */ /* 0x000fc40000000000 */
[----:B------:R-:W-:Y:S02]  /*2690*/  ISETP.GT.U32.AND P0, PT, R249, R20, PT ;  /* 0x00000014f900720c */ /* 0x000fe40003f04070 */
[----:B------:R-:W-:Y:S01]  /*26a0*/  ISETP.GE.AND P1, PT, R30, RZ, PT ;  /* 0x000000ff1e00720c */ /* 0x000fe20003f26270 */
[--C-:B------:R-:W-:Y:S01]  /*26b0*/  @!P2 IMAD.IADD R22, R22, 0x1, -R249.reuse ;  /* 0x000000011616a824 */ /* 0x100fe200078e0af9 */
[----:B------:R-:W-:Y:S01]  /*26c0*/  ISETP.GE.AND P2, PT, R24, RZ, PT ;  /* 0x000000ff1800720c */ /* 0x000fe20003f46270 */
[--C-:B------:R-:W-:Y:S01]  /*26d0*/  @!P4 IMAD.IADD R21, R21, 0x1, -R249.reuse ;  /* 0x000000011515c824 */ /* 0x100fe200078e0af9 */
[----:B------:R-:W-:Y:S01]  /*26e0*/  ISETP.GE.AND P4, PT, R0, RZ, PT ;  /* 0x000000ff0000720c */ /* 0x000fe20003f86270 */
[----:B------:R-:W-:Y:S01]  /*26f0*/  @!P5 IMAD.IADD R23, R23, 0x1, -R249 ;  /* 0x000000011717d824 */ /* 0x000fe200078e0af9 */
[----:B------:R-:W-:Y:S01]  /*2700*/  ISETP.GT.U32.AND P5, PT, R249, R22, PT ;  /* 0x00000016f900720c */ /* 0x000fe20003fa4070 */
[----:B------:R-:W-:Y:S01]  /*2710*/  IMAD.HI.U32 R0, R2, R25, RZ ;  /* 0x0000001902007227 */ /* 0x000fe200078e00ff */
[----:B------:R-:W-:-:S02]  /*2720*/  LOP3.LUT R29, R244, 0x44, RZ, 0xfc, !PT ;  /* 0x00000044f41d7812 */ /* 0x000fc400078efcff */
[----:B------:R-:W-:Y:S01]  /*2730*/  IABS R30, R35 ;  /* 0x00000023001e7213 */ /* 0x000fe20000000000 */
[----:B------:R-:W-:Y:S01]  /*2740*/  IMAD.HI.U32 R24, R2, R26, RZ ;  /* 0x0000001a02187227 */ /* 0x000fe200078e00ff */
[C---:B------:R-:W-:Y:S02]  /*2750*/  LOP3.LUT R118, R244.reuse, 0xec, RZ, 0xfc, !PT ;  /* 0x000000ecf4767812 */ /* 0x040fe400078efcff */
[C---:B------:R-:W-:Y:S01]  /*2760*/  LOP3.LUT R119, R244.reuse, 0xee, RZ, 0xfc, !PT ;  /* 0x000000eef4777812 */ /* 0x040fe200078efcff */
[----:B------:R-:W-:Y:S01]  /*2770*/  IMAD.MOV R0, RZ, RZ, -R0 ;  /* 0x000000ffff007224 */ /* 0x000fe200078e0a00 */
[C---:B------:R-:W-:Y:S01]  /*2780*/  LOP3.LUT R120, R244.reuse, 0xf0, RZ, 0xfc, !PT ;  /* 0x000000f0f4787812 */ /* 0x040fe200078efcff */
[----:B------:R-:W-:Y:S01]  /*2790*/  IMAD.MOV R27, RZ, RZ, -R24 ;  /* 0x000000ffff1b7224 */ /* 0x000fe200078e0a18 */
[----:B------:R-:W-:Y:S01]  /*27a0*/  LOP3.LUT R122, R244, 0xf4, RZ, 0xfc, !PT ;  /* 0x000000f4f47a7812 */ /* 0x000fe200078efcff */
[----:B------:R-:W-:Y:S01]  /*27b0*/  @!P0 IMAD.IADD R20, R20, 0x1, -R249 ;  /* 0x0000000114148824 */ /* 0x000fe200078e0af9 */
[----:B------:R-:W-:Y:S01]  /*27c0*/  ISETP.GE.AND P0, PT, R31, RZ, PT ;  /* 0x000000ff1f00720c */ /* 0x000fe20003f06270 */
[C---:B------:R-:W-:Y:S01]  /*27d0*/  IMAD R24, R249.reuse, R0, R25 ;  /* 0x00000000f9187224 */ /* 0x040fe200078e0219 */
[----:B------:R-:W-:Y:S01]  /*27e0*/  LOP3.LUT R0, R244, 0x42, RZ, 0xfc, !PT ;  /* 0x00000042f4007812 */ /* 0x000fe200078efcff */
[----:B------:R-:W-:Y:S01]  /*27f0*/  @!P3 IMAD.MOV R20, RZ, RZ, -R20 ;  /* 0x000000ffff14b224 */ /* 0x000fe200078e0a14 */
[C---:B------:R-:W-:Y:S01]  /*2800*/  ISETP.GT.U32.AND P3, PT, R249.reuse, R23, PT ;  /* 0x00000017f900720c */ /* 0x040fe20003f64070 */
[----:B------:R-:W-:Y:S01]  /*2810*/  @!P5 IMAD.IADD R22, R22, 0x1, -R249 ;  /* 0x000000011616d824 */ /* 0x000fe200078e0af9 */
[C---:B------:R-:W-:Y:S01]  /*2820*/  ISETP.GT.U32.AND P5, PT, R249.reuse, R24, PT ;  /* 0x00000018f900720c */ /* 0x040fe20003fa4070 */
[----:B------:R-:W-:Y:S01]  /*2830*/  @!P1 IMAD.MOV R21, RZ, RZ, -R21 ;  /* 0x000000ffff159224 */ /* 0x000fe200078e0a15 */
[----:B------:R-:W-:Y:S01]  /*2840*/  ISETP.GE.AND P1, PT, R28, RZ, PT ;  /* 0x000000ff1c00720c */ /* 0x000fe20003f26270 */
[----:B------:R-:W-:Y:S01]  /*2850*/  IMAD R25, R249, R27, R26 ;  /* 0x0000001bf9197224 */ /* 0x000fe200078e021a */
[----:B------:R-:W-:Y:S01]  /*2860*/  IABS R28, R28 ;  /* 0x0000001c001c7213 */ /* 0x000fe20000000000 */
[----:B------:R-:W-:Y:S01]  /*2870*/  @!P6 IMAD.MOV R22, RZ, RZ, -R22 ;  /* 0x000000ffff16e224 */ /* 0x000fe200078e0a16 */
[----:B------:R-:W-:-:S02]  /*2880*/  LOP3.LUT R121, R244, 0xf2, RZ, 0xfc, !PT ;  /* 0x000000f2f4797812 */ /* 0x000fc400078efcff */
[----:B------:R-:W-:Y:S01]  /*2890*/  ISETP.GT.U32.AND P6, PT, R249, R25, PT ;  /* 0x00000019f900720c */ /* 0x000fe20003fc4070 */
[----:B------:R-:W-:Y:S01]  /*28a0*/  IMAD.MOV.U32 R26, RZ, RZ, R28 ;  /* 0x000000ffff1a7224 */ /* 0x000fe200078e001c */
[----:B------:R-:W-:Y:S01]  /*28b0*/  IABS R28, R0 ;  /* 0x00000000001c7213 */ /* 0x000fe20000000000 */
[--C-:B------:R-:W-:Y:S01]  /*28c0*/  @!P3 IMAD.IADD R23, R23, 0x1, -R249.reuse ;  /* 0x000000011717b824 */ /* 0x100fe200078e0af9 */
[----:B------:R-:W-:Y:S01]  /*28d0*/  ISETP.GE.AND P3, PT, R0, RZ, PT ;  /* 0x000000ff0000720c */ /* 0x000fe20003f66270 */
[----:B------:R-:W-:Y:S01]  /*28e0*/  @!P5 IMAD.IADD R24, R24, 0x1, -R249 ;  /* 0x000000011818d824 */ /* 0x000fe200078e0af9 */
[----:B------:R-:W-:Y:S01]  /*28f0*/  IABS R117, R121 ;  /* 0x0000007900757213 */ /* 0x000fe20000000000 */
[----:B------:R-:W-:Y:S01]  /*2900*/  IMAD.HI.U32 R0, R2, R26, RZ ;  /* 0x0000001a02007227 */ /* 0x000fe200078e00ff */
[C---:B------:R-:W-:Y:S02]  /*2910*/  LOP3.LUT R125, R244.reuse, 0xf6, RZ, 0xfc, !PT ;  /* 0x000000f6f47d7812 */ /* 0x040fe400078efcff */
[----:B------:R-:W-:Y:S01]  /*2920*/  ISETP.GT.U32.AND P5, PT, R249, R24, PT ;  /* 0x00000018f900720c */ /* 0x000fe20003fa4070 */
[----:B------:R-:W-:Y:S01]  /*2930*/  IMAD.MOV R27, RZ, RZ, -R0 ;  /* 0x000000ffff1b7224 */ /* 0x000fe200078e0a00 */
[----:B------:R-:W-:Y:S01]  /*2940*/  LOP3.LUT R126, R244, 0xf8, RZ, 0xfc, !PT ;  /* 0x000000f8f47e7812 */ /* 0x000fe200078efcff */
[----:B------:R-:W-:Y:S01]  /*2950*/  IMAD.HI.U32 R0, R2, R28, RZ ;  /* 0x0000001c02007227 */ /* 0x000fe200078e00ff */
[----:B------:R-:W-:-:S02]  /*2960*/  LOP3.LUT R127, R244, 0xfa, RZ, 0xfc, !PT ;  /* 0x000000faf47f7812 */ /* 0x000fc400078efcff */
[C---:B------:R-:W-:Y:S01]  /*2970*/  LOP3.LUT R128, R244.reuse, 0xfc, RZ, 0xfc, !PT ;  /* 0x000000fcf4807812 */ /* 0x040fe200078efcff */
[----:B------:R-:W-:Y:S01]  /*2980*/  @!P0 IMAD.MOV R23, RZ, RZ, -R23 ;  /* 0x000000ffff178224 */ /* 0x000fe200078e0a17 */
[----:B------:R-:W-:Y:S01]  /*2990*/  ISETP.GE.AND P0, PT, R29, RZ, PT ;  /* 0x000000ff1d00720c */ /* 0x000fe20003f06270 */
[----:B------:R-:W-:Y:S01]  /*29a0*/  @!P6 IMAD.IADD R25, R25, 0x1, -R249 ;  /* 0x000000011919e824 */ /* 0x000fe200078e0af9 */
[----:B------:R-:W-:Y:S01]  /*29b0*/  IABS R29, R29 ;  /* 0x0000001d001d7213 */ /* 0x000fe20000000000 */
[----:B------:R-:W-:Y:S01]  /*29c0*/  IMAD.MOV R0, RZ, RZ, -R0 ;  /* 0x000000ffff007224 */ /* 0x000fe200078e0a00 */
[----:B------:R-:W-:Y:S01]  /*29d0*/  IABS R123, R128 ;  /* 0x00000080007b7213 */ /* 0x000fe20000000000 */
[C---:B------:R-:W-:Y:S01]  /*29e0*/  IMAD R26, R249.reuse, R27, R26 ;  /* 0x0000001bf91a7224 */ /* 0x040fe200078e021a */
[C---:B------:R-:W-:Y:S01]  /*29f0*/  ISETP.GT.U32.AND P6, PT, R249.reuse, R25, PT ;  /* 0x00000019f900720c */ /* 0x040fe20003fc4070 */
[----:B------:R-:W-:Y:S01]  /*2a00*/  IMAD R27, R249, R0, R28 ;  /* 0x00000000f91b7224 */ /* 0x000fe200078e021c */
[----:B------:R-:W-:Y:S01]  /*2a10*/  LOP3.LUT R129, R244, 0x100, RZ, 0xfc, !PT ;  /* 0x00000100f4817812 */ /* 0x000fe200078efcff */
[----:B------:R-:W-:Y:S01]  /*2a20*/  IMAD.HI.U32 R0, R2, R29, RZ ;  /* 0x0000001d02007227 */ /* 0x000fe200078e00ff */
[----:B------:R-:W-:-:S02]  /*2a30*/  LOP3.LUT R130, R244, 0x10a, RZ, 0xfc, !PT ;  /* 0x0000010af4827812 */ /* 0x000fc400078efcff */
[----:B------:R-:W-:Y:S01]  /*2a40*/  LOP3.LUT R133, R244, 0x10c, RZ, 0xfc, !PT ;  /* 0x0000010cf4857812 */ /* 0x000fe200078efcff */
[----:B------:R-:W-:Y:S01]  /*2a50*/  @!P5 IMAD.IADD R24, R24, 0x1, -R249 ;  /* 0x000000011818d824 */ /* 0x000fe200078e0af9 */
[C---:B------:R-:W-:Y:S01]  /*2a60*/  ISETP.GT.U32.AND P5, PT, R249.reuse, R26, PT ;  /* 0x0000001af900720c */ /* 0x040fe20003fa4070 */
[----:B------:R-:W-:Y:S01]  /*2a70*/  IMAD.HI.U32 R28, R2, R30, RZ ;  /* 0x0000001e021c7227 */ /* 0x000fe200078e00ff */
[----:B------:R-:W-:Y:S02]  /*2a80*/  IABS R131, R133 ;  /* 0x0000008500837213 */ /* 0x000fe40000000000 */
[C---:B------:R-:W-:Y:S01]  /*2a90*/  LOP3.LUT R139, R244.reuse, 0x110, RZ, 0xfc, !PT ;  /* 0x00000110f48b7812 */ /* 0x040fe200078efcff */
[----:B------:R-:W-:Y:S01]  /*2aa0*/  IMAD.MOV R0, RZ, RZ, -R0 ;  /* 0x000000ffff007224 */ /* 0x000fe200078e0a00 */
[C---:B------:R-:W-:Y:S01]  /*2ab0*/  LOP3.LUT R140, R244.reuse, 0x112, RZ, 0xfc, !PT ;  /* 0x00000112f48c7812 */ /* 0x040fe200078efcff */
[----:B------:R-:W-:Y:S01]  /*2ac0*/  IMAD.MOV R31, RZ, RZ, -R28 ;  /* 0x000000ffff1f7224 */ /* 0x000fe200078e0a1c */
[----:B------:R-:W-:Y:S01]  /*2ad0*/  LOP3.LUT R141, R244, 0x114, RZ, 0xfc, !PT ;  /* 0x00000114f48d7812 */ /* 0x000fe200078efcff */
[C---:B------:R-:W-:Y:S01]  /*2ae0*/  IMAD R28, R249.reuse, R0, R29 ;  /* 0x00000000f91c7224 */ /* 0x040fe200078e021d */
[----:B------:R-:W-:Y:S01]  /*2af0*/  IABS R135, R140 ;  /* 0x0000008c00877213 */ /* 0x000fe20000000000 */
[----:B------:R-:W-:Y:S01]  /*2b00*/  IMAD R29, R249, R31, R30 ;  /* 0x0000001ff91d7224 */ /* 0x000fe200078e021e */
[----:B------:R-:W-:Y:S01]  /*2b10*/  IABS R31, R37 ;  /* 0x00000025001f7213 */ /* 0x000fe20000000000 */
[--C-:B------:R-:W-:Y:S01]  /*2b20*/  @!P6 IMAD.IADD R25, R25, 0x1, -R249.reuse ;  /* 0x000000011919e824 */ /* 0x100fe200078e0af9 */
[C---:B------:R-:W-:Y:S01]  /*2b30*/  ISETP.GT.U32.AND P6, PT, R249.reuse, R28, PT ;  /* 0x0000001cf900720c */ /* 0x040fe20003fc4070 */
[----:B------:R-:W-:Y:S01]  /*2b40*/  @!P5 IMAD.IADD R26, R26, 0x1, -R249 ;  /* 0x000000011a1ad824 */ /* 0x000fe200078e0af9 */
[----:B------:R-:W-:Y:S01]  /*2b50*/  ISETP.GT.U32.AND P5, PT, R249, R29, PT ;  /* 0x0000001df900720c */ /* 0x000fe20003fa4070 */
[----:B------:R-:W-:Y:S01]  /*2b60*/  IMAD.HI.U32 R0, R2, R32, RZ ;  /* 0x0000002002007227 */ /* 0x000fe200078e00ff */
[----:B------:R-:W-:-:S02]  /*2b70*/  IABS R137, R141 ;  /* 0x0000008d00897213 */ /* 0x000fc40000000000 */
        /* <DEDUP_REMOVED lines=8> */
[C---:B------:R-:W-:Y:S01]  /*2c00*/  LOP3.LUT R145, R244.reuse, 0x11c, RZ, 0xfc, !PT ;  /* 0x0000011cf4917812 */ /* 0x040fe200078efcff */
[----:B------:R-:W-:Y:S01]  /*2c10*/  @!P5 IMAD.IADD R29, R29, 0x1, -R249 ;  /* 0x000000011d1dd824 */ /* 0x000fe200078e0af9 */
[----:B------:R-:W-:Y:S01]  /*2c20*/  LOP3.LUT R146, R244, 0x120, RZ, 0xfc, !PT ;  /* 0x00000120f4927812 */ /* 0x000fe200078efcff */
[----:B------:R-:W-:Y:S01]  /*2c30*/  IMAD.HI.U32 R0, R2, R31, RZ ;  /* 0x0000001f02007227 */ /* 0x000fe200078e00ff */
[----:B------:R-:W-:-:S02]  /*2c40*/  ISETP.GT.U32.AND P5, PT, R249, R28, PT ;  /* 0x0000001cf900720c */ /* 0x000fc40003fa4070 */
[C---:B------:R-:W-:Y:S01]  /*2c50*/  LOP3.LUT R150, R244.reuse, 0x12c, RZ, 0xfc, !PT ;  /* 0x0000012cf4967812 */ /* 0x040fe200078efcff */
[----:B------:R-:W-:Y:S01]  /*2c60*/  IMAD.MOV R0, RZ, RZ, -R0 ;  /* 0x000000ffff007224 */ /* 0x000fe200078e0a00 */
[----:B------:R-:W-:Y:S01]  /*2c70*/  LOP3.LUT R151, R244, 0x12e, RZ, 0xfc, !PT ;  /* 0x0000012ef4977812 */ /* 0x000fe200078efcff */
[----:B------:R-:W-:Y:S01]  /*2c80*/  @!P4 IMAD.IADD R27, R27, 0x1, -R249 ;  /* 0x000000011b1bc824 */ /* 0x000fe200078e0af9 */
[C---:B------:R-:W-:Y:S01]  /*2c90*/  ISETP.GT.U32.AND P4, PT, R249.reuse, R26, PT ;  /* 0x0000001af900720c */ /* 0x040fe20003f84070 */
[C---:B------:R-:W-:Y:S01]  /*2ca0*/  IMAD R31, R249.reuse, R0, R31 ;  /* 0x00000000f91f7224 */ /* 0x040fe200078e021f */
[----:B------:R-:W-:Y:S01]  /*2cb0*/  IABS R147, R151 ;  /* 0x0000009700937213 */ /* 0x000fe20000000000 */
[----:B------:R-:W-:Y:S01]  /*2cc0*/  @!P2 IMAD.MOV R25, RZ, RZ, -R25 ;  /* 0x000000ffff19a224 */ /* 0x000fe200078e0a19 */
[C---:B------:R-:W-:Y:S01]  /*2cd0*/  ISETP.GT.U32.AND P2, PT, R249.reuse, R29, PT ;  /* 0x0000001df900720c */ /* 0x040fe20003f44070 */
[----:B------:R-:W-:Y:S01]  /*2ce0*/  IMAD.HI.U32 R0, R2, R33, RZ ;  /* 0x0000002102007227 */ /* 0x000fe200078e00ff */
[----:B------:R-:W-:-:S02]  /*2cf0*/  ISETP.GT.U32.AND P6, PT, R249, R27, PT ;  /* 0x0000001bf900720c */ /* 0x000fc40003fc4070 */
[----:B------:R-:W-:Y:S01]  /*2d00*/  LOP3.LUT R152, R244, 0x130, RZ, 0xfc, !PT ;  /* 0x00000130f4987812 */ /* 0x000fe200078efcff */
[--C-:B------:R-:W-:Y:S01]  /*2d10*/  @!P5 IMAD.IADD R28, R28, 0x1, -R249.reuse ;  /* 0x000000011c1cd824 */ /* 0x100fe200078e0af9 */
[----:B------:R-:W-:Y:S01]  /*2d20*/  ISETP.GT.U32.AND P5, PT, R249, R31, PT ;  /* 0x0000001ff900720c */ /* 0x000fe20003fa4070 */
[----:B------:R-:W-:Y:S01]  /*2d30*/  IMAD.HI.U32 R32, R2, R34, RZ ;  /* 0x0000002202207227 */ /* 0x000fe200078e00ff */
[C---:B------:R-:W-:Y:S02]  /*2d40*/  LOP3.LUT R153, R244.reuse, 0x132, RZ, 0xfc, !PT ;  /* 0x00000132f4997812 */ /* 0x040fe400078efcff */
[----:B------:R-:W-:Y:S01]  /*2d50*/  LOP3.LUT R154, R244, 0x134, RZ, 0xfc, !PT ;  /* 0x00000134f49a7812 */ /* 0x000fe200078efcff */
[----:B------:R-:W-:Y:S01]  /*2d60*/  IMAD.MOV R0, RZ, RZ, -R0 ;  /* 0x000000ffff007224 */ /* 0x000fe200078e0a00 */
[----:B------:R-:W-:Y:S01]  /*2d70*/  IABS R148, R153 ;  /* 0x0000009900947213 */ /* 0x000fe20000000000 */
[--C-:B------:R-:W-:Y:S01]  /*2d80*/  @!P2 IMAD.IADD R29, R29, 0x1, -R249.reuse ;  /* 0x000000011d1da824 */ /* 0x100fe200078e0af9 */
[----:B------:R-:W-:Y:S01]  /*2d90*/  ISETP.GE.AND P2, PT, R36, RZ, PT ;  /* 0x000000ff2400720c */ /* 0x000fe20003f46270 */
[--C-:B------:R-:W-:Y:S01]  /*2da0*/  @!P6 IMAD.IADD R27, R27, 0x1, -R249.reuse ;  /* 0x000000011b1be824 */ /* 0x100fe200078e0af9 */
[----:B------:R-:W-:Y:S01]  /*2db0*/  IABS R36, R40 ;  /* 0x0000002800247213 */ /* 0x000fe20000000000 */
[--C-:B------:R-:W-:Y:S01]  /*2dc0*/  @!P4 IMAD.IADD R26, R26, 0x1, -R249.reuse ;  /* 0x000000011a1ac824 */ /* 0x100fe200078e0af9 */
[----:B------:R-:W-:Y:S01]  /*2dd0*/  ISETP.GE.AND P6, PT, R35, RZ, PT ;  /* 0x000000ff2300720c */ /* 0x000fe20003fc6270 */
[----:B------:R-:W-:Y:S01]  /*2de0*/  @!P5 IMAD.IADD R31, R31, 0x1, -R249 ;  /* 0x000000011f1fd824 */ /* 0x000fe200078e0af9 */
[C---:B------:R-:W-:Y:S01]  /*2df0*/  ISETP.GT.U32.AND P4, PT, R249.reuse, R30, PT ;  /* 0x0000001ef900720c */ /* 0x040fe20003f84070 */
[----:B------:R-:W-:Y:S01]  /*2e00*/  IMAD.MOV R35, RZ, RZ, -R32 ;  /* 0x000000ffff237224 */ /* 0x000fe200078e0a20 */
[----:B------:R-:W-:Y:S01]  /*2e10*/  IABS R149, R154 ;  /* 0x0000009a00957213 */ /* 0x000fe20000000000 */
[C---:B------:R-:W-:Y:S01]  /*2e20*/  IMAD R32, R249.reuse, R0, R33 ;  /* 0x00000000f9207224 */ /* 0x040fe200078e0221 */
[----:B------:R-:W-:Y:S01]  /*2e30*/  ISETP.GT.U32.AND P5, PT, R249, R31, PT ;  /* 0x0000001ff900720c */ /* 0x000fe20003fa4070 */
[----:B------:R-:W-:Y:S01]  /*2e40*/  IMAD.HI.U32 R0, R2, R36, RZ ;  /* 0x0000002402007227 */ /* 0x000fe200078e00ff */
[----:B------:R-:W-:-:S02]  /*2e50*/  LOP3.LUT R155, R244, 0x136, RZ, 0xfc, !PT ;  /* 0x00000136f49b7812 */ /* 0x000fc400078efcff */
[C---:B------:R-:W-:Y:S01]  /*2e60*/  LOP3.LUT R156, R244.reuse, 0x138, RZ, 0xfc, !PT ;  /* 0x00000138f49c7812 */ /* 0x040fe200078efcff */
[----:B------:R-:W-:Y:S01]  /*2e70*/  IMAD.MOV R0, RZ, RZ, -R0 ;  /* 0x000000ffff007224 */ /* 0x000fe200078e0a00 */
[C---:B------:R-:W-:Y:S01]  /*2e80*/  LOP3.LUT R157, R244.reuse, 0x13a, RZ, 0xfc, !PT ;  /* 0x0000013af49d7812 */ /* 0x040fe200078efcff */
[C---:B------:R-:W-:Y:S01]  /*2e90*/  IMAD R33, R249.reuse, R35, R34 ;  /* 0x00000023f9217224 */ /* 0x040fe200078e0222 */
[----:B------:R-:W-:Y:S01]  /*2ea0*/  IABS R35, R41 ;  /* 0x0000002900237213 */ /* 0x000fe20000000000 */
[----:B------:R-:W-:Y:S01]  /*2eb0*/  IMAD R34, R249, R0, R36 ;  /* 0x00000000f9227224 */ /* 0x000fe200078e0224 */
[----:B------:R-:W-:Y:S01]  /*2ec0*/  LOP3.LUT R158, R244, 0x13c, RZ, 0xfc, !PT ;  /* 0x0000013cf49e7812 */ /* 0x000fe200078efcff */
[--C-:B------:R-:W-:Y:S01]  /*2ed0*/  @!P4 IMAD.IADD R30, R30, 0x1, -R249.reuse ;  /* 0x000000011e1ec824 */ /* 0x100fe200078e0af9 */
[----:B------:R-:W-:Y:S01]  /*2ee0*/  ISETP.GE.AND P4, PT, R37, RZ, PT ;  /* 0x000000ff2500720c */ /* 0x000fe20003f86270 */
[----:B------:R-:W-:Y:S01]  /*2ef0*/  @!P5 IMAD.IADD R31, R31, 0x1, -R249 ;  /* 0x000000011f1fd824 */ /* 0x000fe200078e0af9 */
[C---:B------:R-:W-:Y:S01]  /*2f00*/  ISETP.GT.U32.AND P5, PT, R249.reuse, R34, PT ;  /* 0x00000022f900720c */ /* 0x040fe20003fa4070 */
[----:B------:R-:W-:Y:S01]  /*2f10*/  @!P1 IMAD.MOV R26, RZ, RZ, -R26 ;  /* 0x000000ffff1a9224 */ /* 0x000fe200078e0a1a */
[C---:B------:R-:W-:Y:S01]  /*2f20*/  ISETP.GT.U32.AND P1, PT, R249.reuse, R30, PT ;  /* 0x0000001ef900720c */ /* 0x040fe20003f24070 */
[----:B------:R-:W-:Y:S01]  /*2f30*/  @!P6 IMAD.MOV R29, RZ, RZ, -R29 ;  /* 0x000000ffff1de224 */ /* 0x000fe200078e0a1d */
[----:B------:R-:W-:Y:S01]  /*2f40*/  ISETP.GT.U32.AND P6, PT, R249, R33, PT ;  /* 0x00000021f900720c */ /* 0x000fe20003fc4070 */
[----:B------:R-:W-:Y:S01]  /*2f50*/  IMAD.HI.U32 R0, R2, R35, RZ ;  /* 0x0000002302007227 */ /* 0x000fe200078e00ff */
[----:B------:R-:W-:-:S02]  /*2f60*/  IABS R37, R42 ;  /* 0x0000002a00257213 */ /* 0x000fc40000000000 */
[C---:B------:R-:W-:Y:S01]  /*2f70*/  LOP3.LUT R159, R244.reuse, 0x13e, RZ, 0xfc, !PT ;  /* 0x0000013ef49f7812 */ /* 0x040fe200078efcff */
[----:B------:R-:W-:Y:S01]  /*2f80*/  @!P3 IMAD.MOV R27, RZ, RZ, -R27 ;  /* 0x000000ffff1bb224 */ /* 0x000fe200078e0a1b */
[C---:B------:R-:W-:Y:S01]  /*2f90*/  ISETP.GT.U32.AND P3, PT, R249.reuse, R32, PT ;  /* 0x00000020f900720c */ /* 0x040fe20003f64070 */
[----:B------:R-:W-:Y:S01]  /*2fa0*/  IMAD.MOV R36, RZ, RZ, -R0 ;  /* 0x000000ffff247224 */ /* 0x000fe200078e0a00 */
[----:B------:R-:W-:Y:S01]  /*2fb0*/  LOP3.LUT R160, R244, 0x140, RZ, 0xfc, !PT ;  /* 0x00000140f4a07812 */ /* 0x000fe200078efcff */
[--C-:B------:R-:W-:Y:S01]  /*2fc0*/  @!P5 IMAD.IADD R34, R34, 0x1, -R249.reuse ;  /* 0x000000012222d824 */ /* 0x100fe200078e0af9 */
[----:B------:R-:W-:Y:S01]  /*2fd0*/  LOP3.LUT R161, R244, 0x142, RZ, 0xfc, !PT ;  /* 0x00000142f4a17812 */ /* 0x000fe200078efcff */
[----:B------:R-:W-:Y:S01]  /*2fe0*/  IMAD.HI.U32 R0, R2, R37, RZ ;  /* 0x0000002502007227 */ /* 0x000fe200078e00ff */
[C---:B------:R-:W-:Y:S02]  /*2ff0*/  LOP3.LUT R162, R244.reuse, 0x146, RZ, 0xfc, !PT ;  /* 0x00000146f4a27812 */ /* 0x040fe400078efcff */
[----:B------:R-:W-:Y:S01]  /*3000*/  ISETP.GT.U32.AND P5, PT, R249, R34, PT ;  /* 0x00000022f900720c */ /* 0x000fe20003fa4070 */
[----:B------:R-:W-:Y:S01]  /*3010*/  IMAD.MOV R0, RZ, RZ, -R0 ;  /* 0x000000ffff007224 */ /* 0x000fe200078e0a00 */
[----:B------:R-:W-:Y:S01]  /*3020*/  LOP3.LUT R163, R244, 0x14a, RZ, 0xfc, !PT ;  /* 0x0000014af4a37812 */ /* 0x000fe200078efcff */
[--C-:B------:R-:W-:Y:S01]  /*3030*/  @!P1 IMAD.IADD R30, R30, 0x1, -R249.reuse ;  /* 0x000000011e1e9824 */ /* 0x100fe200078e0af9 */
[----:B------:R-:W-:Y:S01]  /*3040*/  ISETP.GE.AND P1, PT, R39, RZ, PT ;  /* 0x000000ff2700720c */ /* 0x000fe20003f26270 */
[----:B------:R-:W-:Y:S01]  /*3050*/  @!P6 IMAD.IADD R33, R33, 0x1, -R249 ;  /* 0x000000012121e824 */ /* 0x000fe200078e0af9 */
[----:B------:R-:W-:Y:S01]  /*3060*/  IABS R39, R44 ;  /* 0x0000002c00277213 */ /* 0x000fe20000000000 */
[C---:B------:R-:W-:Y:S01]  /*3070*/  IMAD R35, R249.reuse, R36, R35 ;  /* 0x00000024f9237224 */ /* 0x040fe200078e0223 */
[C---:B------:R-:W-:Y:S01]  /*3080*/  LOP3.LUT R165, R244.reuse, 0x150, RZ, 0xfc, !PT ;  /* 0x00000150f4a57812 */ /* 0x040fe200078efcff */
[C---:B------:R-:W-:Y:S01]  /*3090*/  IMAD R36, R249.reuse, R0, R37 ;  /* 0x00000000f9247224 */ /* 0x040fe200078e0225 */
[----:B------:R-:W-:Y:S01]  /*30a0*/  LOP3.LUT R170, R244, 0x154, RZ, 0xfc, !PT ;  /* 0x00000154f4aa7812 */ /* 0x000fe200078efcff */
[--C-:B------:R-:W-:Y:S01]  /*30b0*/  @!P3 IMAD.IADD R32, R32, 0x1, -R249.reuse ;  /* 0x000000012020b824 */ /* 0x100fe200078e0af9 */
[----:B------:R-:W-:Y:S01]  /*30c0*/  ISETP.GE.AND P3, PT, R40, RZ, PT ;  /* 0x000000ff2800720c */ /* 0x000fe20003f66270 */
[----:B------:R-:W-:Y:S01]  /*30d0*/  @!P2 IMAD.MOV R30, RZ, RZ, -R30 ;  /* 0x000000ffff1ea224 */ /* 0x000fe200078e0a1e */
[C---:B------:R-:W-:Y:S01]  /*30e0*/  ISETP.GT.U32.AND P2, PT, R249.reuse, R33, PT ;  /* 0x00000021f900720c */ /* 0x040fe20003f44070 */
[----:B------:R-:W-:Y:S01]  /*30f0*/  @!P5 IMAD.IADD R34, R34, 0x1, -R249 ;  /* 0x000000012222d824 */ /* 0x000fe200078e0af9 */
[C---:B------:R-:W-:Y:S01]  /*3100*/  ISETP.GT.U32.AND P5, PT, R249.reuse, R36, PT ;  /* 0x00000024f900720c */ /* 0x040fe20003fa4070 */
[----:B------:R-:W-:Y:S01]  /*3110*/  @!P0 IMAD.MOV R28, RZ, RZ, -R28 ;  /* 0x000000ffff1c8224 */ /* 0x000fe200078e0a1c */
[----:B------:R-:W-:Y:S01]  /*3120*/  ISETP.GT.U32.AND P6, PT, R249, R32, PT ;  /* 0x00000020f900720c */ /* 0x000fe20003fc4070 */
[----:B------:R-:W-:Y:S01]  /*3130*/  IMAD.HI.U32 R37, R2, R39, RZ ;  /* 0x0000002702257227 */ /* 0x000fe200078e00ff */
[----:B------:R-:W-:-:S02]  /*3140*/  ISETP.GE.AND P0, PT, R38, RZ, PT ;  /* 0x000000ff2600720c */ /* 0x000fc40003f06270 */
[----:B------:R-:W-:Y:S01]  /*3150*/  IABS R38, R43 ;  /* 0x0000002b00267213 */ /* 0x000fe20000000000 */
[----:B------:R-:W-:Y:S01]  /*3160*/  IMAD.MOV R40, RZ, RZ, -R37 ;  /* 0x000000ffff287224 */ /* 0x000fe200078e0a25 */
[----:B------:R-:W-:Y:S01]  /*3170*/  IABS R164, R165 ;  /* 0x000000a500a47213 */ /* 0x000fe20000000000 */
[----:B------:R-:W-:Y:S01]  /*3180*/  @!P4 IMAD.MOV R31, RZ, RZ, -R31 ;  /* 0x000000ffff1fc224 */ /* 0x000fe200078e0a1f */
[----:B------:R-:W-:Y:S01]  /*3190*/  IABS R166, R170 ;  /* 0x000000aa00a67213 */ /* 0x000fe20000000000 */
[----:B------:R-:W-:Y:S01]  /*31a0*/  IMAD.HI.U32 R0, R2, R38, RZ ;  /* 0x0000002602007227 */ /* 0x000fe200078e00ff */
[C---:B------:R-:W-:Y:S02]  /*31b0*/  LOP3.LUT R172, R244.reuse, 0x158, RZ, 0xfc, !PT ;  /* 0x00000158f4ac7812 */ /* 0x040fe400078efcff */
[----:B------:R-:W-:Y:S01]  /*31c0*/  LOP3.LUT R171, R244, 0x156, RZ, 0xfc, !PT ;  /* 0x00000156f4ab7812 */ /* 0x000fe200078efcff */
[--C-:B------:R-:W-:Y:S01]  /*31d0*/  @!P2 IMAD.IADD R33, R33, 0x1, -R249.reuse ;  /* 0x000000012121a824 */ /* 0x100fe200078e0af9 */
[----:B------:R-:W-:Y:S01]  /*31e0*/  ISETP.GE.AND P2, PT, R41, RZ, PT ;  /* 0x000000ff2900720c */ /* 0x000fe20003f46270 */
[--C-:B------:R-:W-:Y:S01]  /*31f0*/  @!P5 IMAD.IADD R36, R36, 0x1, -R249.reuse ;  /* 0x000000012424d824 */ /* 0x100fe200078e0af9 */
[----:B------:R-:W-:Y:S01]  /*3200*/  IABS R41, R45 ;  /* 0x0000002d00297213 */ /* 0x000fe20000000000 */
[----:B------:R-:W-:Y:S01]  /*3210*/  IMAD.MOV R0, RZ, RZ, -R0 ;  /* 0x000000ffff007224 */ /* 0x000fe200078e0a00 */
[----:B------:R-:W-:Y:S01]  /*3220*/  IABS R169, R172 ;  /* 0x000000ac00a97213 */ /* 0x000fe20000000000 */
[----:B------:R-:W-:Y:S01]  /*3230*/  @!P6 IMAD.IADD R32, R32, 0x1, -R249 ;  /* 0x000000012020e824 */ /* 0x000fe200078e0af9 */
[C---:B------:R-:W-:Y:S01]  /*3240*/  ISETP.GT.U32.AND P6, PT, R249.reuse, R35, PT ;  /* 0x00000023f900720c */ /* 0x040fe20003fc4070 */
[C---:B------:R-:W-:Y:S01]  /*3250*/  IMAD R37, R249.reuse, R0, R38 ;  /* 0x00000000f9257224 */ /* 0x040fe200078e0226 */
[----:B------:R-:W-:Y:S01]  /*3260*/  ISETP.GT.U32.AND P5, PT, R249, R36, PT ;  /* 0x00000024f900720c */ /* 0x000fe20003fa4070 */
[----:B------:R-:W-:Y:S01]  /*3270*/  IMAD.HI.U32 R0, R2, R41, RZ ;  /* 0x0000002902007227 */ /* 0x000fe200078e00ff */
[----:B------:R-:W-:-:S02]  /*3280*/  IABS R168, R171 ;  /* 0x000000ab00a87213 */ /* 0x000fc40000000000 */
        /* <DEDUP_REMOVED lines=16> */
[----:B------:R-:W-:-:S02]  /*3390*/  ISETP.GE.AND P1, PT, R43, RZ, PT ;  /* 0x000000ff2b00720c */ /* 0x000fc40003f26270 */
[----:B------:R-:W-:Y:S01]  /*33a0*/  LOP3.LUT R43, R244, 0x5e, RZ, 0xfc, !PT ;  /* 0x0000005ef42b7812 */ /* 0x000fe200078efcff */
[----:B------:R-:W-:Y:S01]  /*33b0*/  IMAD.MOV R0, RZ, RZ, -R0 ;  /* 0x000000ffff007224 */ /* 0x000fe200078e0a00 */
[----:B------:R-:W-:Y:S01]  /*33c0*/  IABS R42, R47 ;  /* 0x0000002f002a7213 */ /* 0x000fe20000000000 */
[----:B------:R-:W-:Y:S01]  /*33d0*/  @!P3 IMAD.MOV R34, RZ, RZ, -R34 ;  /* 0x000000ffff22b224 */ /* 0x000fe200078e0a22 */
[----:B------:R-:W-:Y:S01]  /*33e0*/  IABS R41, R43 ;  /* 0x0000002b00297213 */ /* 0x000fe20000000000 */
[--C-:B------:R-:W-:Y:S01]  /*33f0*/  @!P5 IMAD.IADD R39, R39, 0x1, -R249.reuse ;  /* 0x000000012727d824 */ /* 0x100fe200078e0af9 */
[----:B------:R-:W-:Y:S01]  /*3400*/  ISETP.GT.U32.AND P3, PT, R249, R38, PT ;  /* 0x00000026f900720c */ /* 0x000fe20003f64070 */
[--C-:B------:R-:W-:Y:S01]  /*3410*/  @!P4 IMAD.IADD R35, R35, 0x1, -R249.reuse ;  /* 0x000000012323c824 */ /* 0x100fe200078e0af9 */
[----:B------:R-:W-:Y:S01]  /*3420*/  ISETP.GE.AND P4, PT, R44, RZ, PT ;  /* 0x000000ff2c00720c */ /* 0x000fe20003f86270 */
[----:B------:R-:W-:Y:S01]  /*3430*/  @!P0 IMAD.IADD R37, R37, 0x1, -R249 ;  /* 0x0000000125258824 */ /* 0x000fe200078e0af9 */
[C---:B------:R-:W-:Y:S01]  /*3440*/  ISETP.GT.U32.AND P5, PT, R249.reuse, R39, PT ;  /* 0x00000027f900720c */ /* 0x040fe20003fa4070 */
[----:B------:R-:W-:Y:S01]  /*3450*/  IMAD R40, R249, R0, R40 ;  /* 0x00000000f9287224 */ /* 0x000fe200078e0228 */
[----:B------:R-:W-:Y:S01]  /*3460*/  ISETP.GE.AND P0, PT, R45, RZ, PT ;  /* 0x000000ff2d00720c */ /* 0x000fe20003f06270 */
[----:B------:R-:W-:Y:S01]  /*3470*/  IMAD.HI.U32 R0, R2, R41, RZ ;  /* 0x0000002902007227 */ /* 0x000fe200078e00ff */
[----:B------:R-:W-:-:S02]  /*3480*/  IABS R45, R48 ;  /* 0x00000030002d7213 */ /* 0x000fc40000000000 */
[----:B------:R-:W-:Y:S01]  /*3490*/  LOP3.LUT R178, R244, 0x166, RZ, 0xfc, !PT ;  /* 0x00000166f4b27812 */ /* 0x000fe200078efcff */
[----:B------:R-:W-:Y:S01]  /*34a0*/  @!P2 IMAD.MOV R35, RZ, RZ, -R35 ;  /* 0x000000ffff23a224 */ /* 0x000fe200078e0a23 */
[C---:B------:R-:W-:Y:S01]  /*34b0*/  ISETP.GT.U32.AND P2, PT, R249.reuse, R37, PT ;  /* 0x00000025f900720c */ /* 0x040fe20003f44070 */
[----:B------:R-:W-:Y:S01]  /*34c0*/  IMAD.MOV R0, RZ, RZ, -R0 ;  /* 0x000000ffff007224 */ /* 0x000fe200078e0a00 */
[----:B------:R-:W-:Y:S01]  /*34d0*/  IABS R175, R178 ;  /* 0x000000b200af7213 */ /* 0x000fe20000000000 */
[----:B------:R-:W-:Y:S01]  /*34e0*/  @!P3 IMAD.IADD R38, R38, 0x1, -R249 ;  /* 0x000000012626b824 */ /* 0x000fe200078e0af9 */
[C---:B------:R-:W-:Y:S01]  /*34f0*/  LOP3.LUT R183, R244.reuse, 0x168, RZ, 0xfc, !PT ;  /* 0x00000168f4b77812 */ /* 0x040fe200078efcff */
[----:B------:R-:W-:Y:S01]  /*3500*/  IMAD R41, R249, R0, R41 ;  /* 0x00000000f9297224 */ /* 0x000fe200078e0229 */
[----:B------:R-:W-:Y:S01]  /*3510*/  LOP3.LUT R184, R244, 0x16a, RZ, 0xfc, !PT ;  /* 0x0000016af4b87812 */ /* 0x000fe200078efcff */
[----:B------:R-:W-:Y:S01]  /*3520*/  @!P5 IMAD.IADD R39, R39, 0x1, -R249 ;  /* 0x000000012727d824 */ /* 0x000fe200078e0af9 */
[C---:B------:R-:W-:Y:S01]  /*3530*/  ISETP.GT.U32.AND P3, PT, R249.reuse, R38, PT ;  /* 0x00000026f900720c */ /* 0x040fe20003f64070 */
[----:B------:R-:W-:Y:S01]  /*3540*/  @!P6 IMAD.MOV R36, RZ, RZ, -R36 ;  /* 0x000000ffff24e224 */ /* 0x000fe200078e0a24 */
[----:B------:R-:W-:Y:S01]  /*3550*/  ISETP.GT.U32.AND P5, PT, R249, R41, PT ;  /* 0x00000029f900720c */ /* 0x000fe20003fa4070 */
[----:B------:R-:W-:Y:S01]  /*3560*/  IMAD.HI.U32 R0, R2, R42, RZ ;  /* 0x0000002a02007227 */ /* 0x000fe200078e00ff */
[----:B------:R-:W-:-:S02]  /*3570*/  ISETP.GE.AND P6, PT, R46, RZ, PT ;  /* 0x000000ff2e00720c */ /* 0x000fc40003fc6270 */
[C---:B------:R-:W-:Y:S01]  /*3580*/  LOP3.LUT R46, R244.reuse, 0x62, RZ, 0xfc, !PT ;  /* 0x00000062f42e7812 */ /* 0x040fe200078efcff */
[----:B------:R-:W-:Y:S01]  /*3590*/  @!P2 IMAD.IADD R37, R37, 0x1, -R249 ;  /* 0x000000012525a824 */ /* 0x000fe200078e0af9 */
[C---:B------:R-:W-:Y:S01]  /*35a0*/  ISETP.GT.U32.AND P2, PT, R249.reuse, R40, PT ;  /* 0x00000028f900720c */ /* 0x040fe20003f44070 */
[----:B------:R-:W-:Y:S01]  /*35b0*/  IMAD.MOV R0, RZ, RZ, -R0 ;  /* 0x000000ffff007224 */ /* 0x000fe200078e0a00 */
[----:B------:R-:W-:Y:S01]  /*35c0*/  IABS R44, R46 ;  /* 0x0000002e002c7213 */ /* 0x000fe20000000000 */
[----:B------:R-:W-:Y:S01]  /*35d0*/  @!P1 IMAD.MOV R37, RZ, RZ, -R37 ;  /* 0x000000ffff259224 */ /* 0x000fe200078e0a25 */
[C---:B------:R-:W-:Y:S01]  /*35e0*/  LOP3.LUT R185, R244.reuse, 0x16c, RZ, 0xfc, !PT ;  /* 0x0000016cf4b97812 */ /* 0x040fe200078efcff */
[----:B------:R-:W-:Y:S01]  /*35f0*/  IMAD R42, R249, R0, R42 ;  /* 0x00000000f92a7224 */ /* 0x000fe200078e022a */
[----:B------:R-:W-:Y:S01]  /*3600*/  LOP3.LUT R186, R244, 0x16e, RZ, 0xfc, !PT ;  /* 0x0000016ef4ba7812 */ /* 0x000fe200078efcff */
[----:B------:R-:W-:Y:S01]  /*3610*/  @!P5 IMAD.IADD R41, R41, 0x1, -R249 ;  /* 0x000000012929d824 */ /* 0x000fe200078e0af9 */
[----:B------:R-:W-:Y:S01]  /*3620*/  IABS R179, R185 ;  /* 0x000000b900b37213 */ /* 0x000fe20000000000 */
[----:B------:R-:W-:Y:S01]  /*3630*/  IMAD.HI.U32 R0, R2, R44, RZ ;  /* 0x0000002c02007227 */ /* 0x000fe200078e00ff */
[----:B------:R-:W-:-:S02]  /*3640*/  IABS R181, R186 ;  /* 0x000000ba00b57213 */ /* 0x000fc40000000000 */
[----:B------:R-:W-:Y:S01]  /*3650*/  ISETP.GT.U32.AND P5, PT, R249, R41, PT ;  /* 0x00000029f900720c */ /* 0x000fe20003fa4070 */
[--C-:B------:R-:W-:Y:S01]  /*3660*/  @!P2 IMAD.IADD R40, R40, 0x1, -R249.reuse ;  /* 0x000000012828a824 */ /* 0x100fe200078e0af9 */
[----:B------:R-:W-:Y:S01]  /*3670*/  ISETP.GE.AND P2, PT, R47, RZ, PT ;  /* 0x000000ff2f00720c */ /* 0x000fe20003f46270 */
[----:B------:R-:W-:Y:S01]  /*3680*/  @!P3 IMAD.IADD R38, R38, 0x1, -R249 ;  /* 0x000000012626b824 */ /* 0x000fe200078e0af9 */
[----:B------:R-:W-:Y:S01]  /*3690*/  ISETP.GE.AND P3, PT, R43, RZ, PT ;  /* 0x000000ff2b00720c */ /* 0x000fe20003f66270 */
[----:B------:R-:W-:Y:S01]  /*36a0*/  IMAD.HI.U32 R43, R2, R45, RZ ;  /* 0x0000002d022b7227 */ /* 0x000fe200078e00ff */
[C---:B------:R-:W-:Y:S02]  /*36b0*/  ISETP.GT.U32.AND P1, PT, R249.reuse, R40, PT ;  /* 0x00000028f900720c */ /* 0x040fe40003f24070 */
[C---:B------:R-:W-:Y:S01]  /*36c0*/  LOP3.LUT R187, R244.reuse, 0x170, RZ, 0xfc, !PT ;  /* 0x00000170f4bb7812 */ /* 0x040fe200078efcff */
[----:B------:R-:W-:Y:S01]  /*36d0*/  IMAD.MOV R0, RZ, RZ, -R0 ;  /* 0x000000ffff007224 */ /* 0x000fe200078e0a00 */
[----:B------:R-:W-:Y:S01]  /*36e0*/  LOP3.LUT R188, R244, 0x172, RZ, 0xfc, !PT ;  /* 0x00000172f4bc7812 */ /* 0x000fe200078efcff */
[----:B------:R-:W-:Y:S01]  /*36f0*/  @!P4 IMAD.MOV R38, RZ, RZ, -R38 ;  /* 0x000000ffff26c224 */ /* 0x000fe200078e0a26 */
[C---:B------:R-:W-:Y:S01]  /*3700*/  ISETP.GT.U32.AND P4, PT, R249.reuse, R42, PT ;  /* 0x0000002af900720c */ /* 0x040fe20003f84070 */
[----:B------:R-:W-:Y:S01]  /*3710*/  @!P0 IMAD.MOV R39, RZ, RZ, -R39 ;  /* 0x000000ffff278224 */ /* 0x000fe200078e0a27 */
[----:B------:R-:W-:Y:S01]  /*3720*/  ISETP.GE.AND P0, PT, R46, RZ, PT ;  /* 0x000000ff2e00720c */ /* 0x000fe20003f06270 */
[----:B------:R-:W-:Y:S01]  /*3730*/  IMAD.MOV R46, RZ, RZ, -R43 ;  /* 0x000000ffff2e7224 */ /* 0x000fe200078e0a2b */
[----:B------:R-:W-:Y:S01]  /*3740*/  IABS R182, R187 ;  /* 0x000000bb00b67213 */ /* 0x000fe20000000000 */
[----:B------:R-:W-:Y:S01]  /*3750*/  IMAD R43, R249, R0, R44 ;  /* 0x00000000f92b7224 */ /* 0x000fe200078e022c */
[C---:B------:R-:W-:Y:S01]  /*3760*/  LOP3.LUT R189, R244.reuse, 0x174, RZ, 0xfc, !PT ;  /* 0x00000174f4bd7812 */ /* 0x040fe200078efcff */
[--C-:B------:R-:W-:Y:S01]  /*3770*/  @!P5 IMAD.IADD R41, R41, 0x1, -R249.reuse ;  /* 0x000000012929d824 */ /* 0x100fe200078e0af9 */
[----:B------:R-:W-:Y:S01]  /*3780*/  LOP3.LUT R193, R244, 0x182, RZ, 0xfc, !PT ;  /* 0x00000182f4c17812 */ /* 0x000fe200078efcff */
[----:B------:R-:W-:Y:S01]  /*3790*/  @!P1 IMAD.IADD R40, R40, 0x1, -R249 ;  /* 0x0000000128289824 */ /* 0x000fe200078e0af9 */
[C---:B------:R-:W-:Y:S01]  /*37a0*/  ISETP.GT.U32.AND P5, PT, R249.reuse, R43, PT ;  /* 0x0000002bf900720c */ /* 0x040fe20003fa4070 */
[C---:B------:R-:W-:Y:S01]  /*37b0*/  IMAD R44, R249.reuse, R46, R45 ;  /* 0x0000002ef92c7224 */ /* 0x040fe200078e022d */
[----:B------:R-:W-:Y:S01]  /*37c0*/  ISETP.GE.AND P1, PT, R48, RZ, PT ;  /* 0x000000ff3000720c */ /* 0x000fe20003f26270 */
[----:B------:R-:W-:Y:S01]  /*37d0*/  @!P4 IMAD.IADD R42, R42, 0x1, -R249 ;  /* 0x000000012a2ac824 */ /* 0x000fe200078e0af9 */
[----:B------:R-:W-:Y:S01]  /*37e0*/  LOP3.LUT R48, R244, 0x66, RZ, 0xfc, !PT ;  /* 0x00000066f4307812 */ /* 0x000fe200078efcff */
[----:B------:R-:W-:Y:S01]  /*37f0*/  @!P6 IMAD.MOV R40, RZ, RZ, -R40 ;  /* 0x000000ffff28e224 */ /* 0x000fe200078e0a28 */
[C---:B------:R-:W-:Y:S01]  /*3800*/  ISETP.GT.U32.AND P6, PT, R249.reuse, R44, PT ;  /* 0x0000002cf900720c */ /* 0x040fe20003fc4070 */
[----:B------:R-:W-:Y:S01]  /*3810*/  @!P3 IMAD.MOV R41, RZ, RZ, -R41 ;  /* 0x000000ffff29b224 */ /* 0x000fe200078e0a29 */
[----:B------:R-:W-:-:S02]  /*3820*/  ISETP.GT.U32.AND P4, PT, R249, R42, PT ;  /* 0x0000002af900720c */ /* 0x000fc40003f84070 */
[----:B------:R-:W-:Y:S02]  /*3830*/  IABS R45, R48 ;  /* 0x00000030002d7213 */ /* 0x000fe40000000000 */
[----:B------:R-:W-:Y:S01]  /*3840*/  LOP3.LUT R46, R244, 0x68, RZ, 0xfc, !PT ;  /* 0x00000068f42e7812 */ /* 0x000fe200078efcff */
[--C-:B------:R-:W-:Y:S01]  /*3850*/  @!P5 IMAD.IADD R43, R43, 0x1, -R249.reuse ;  /* 0x000000012b2bd824 */ /* 0x100fe200078e0af9 */
[----:B------:R-:W-:Y:S01]  /*3860*/  ISETP.GE.AND P3, PT, R48, RZ, PT ;  /* 0x000000ff3000720c */ /* 0x000fe20003f66270 */
[----:B------:R-:W-:Y:S01]  /*3870*/  IMAD.HI.U32 R0, R2, R45, RZ ;  /* 0x0000002d02007227 */ /* 0x000fe200078e00ff */
[----:B------:R-:W-:Y:S02]  /*3880*/  IABS R47, R46 ;  /* 0x0000002e002f7213 */ /* 0x000fe40000000000 */
[C---:B------:R-:W-:Y:S01]  /*3890*/  ISETP.GT.U32.AND P5, PT, R249.reuse, R43, PT ;  /* 0x0000002bf900720c */ /* 0x040fe20003fa4070 */
[----:B------:R-:W-:Y:S01]  /*38a0*/  @!P6 IMAD.IADD R44, R44, 0x1, -R249 ;  /* 0x000000012c2ce824 */ /* 0x000fe200078e0af9 */
[C---:B------:R-:W-:Y:S01]  /*38b0*/  LOP3.LUT R194, R244.reuse, 0x184, RZ, 0xfc, !PT ;  /* 0x00000184f4c27812 */ /* 0x040fe200078efcff */
[----:B------:R-:W-:Y:S01]  /*38c0*/  IMAD.MOV R48, RZ, RZ, -R0 ;  /* 0x000000ffff307224 */ /* 0x000fe200078e0a00 */
[----:B------:R-:W-:Y:S01]  /*38d0*/  LOP3.LUT R195, R244, 0x186, RZ, 0xfc, !PT ;  /* 0x00000186f4c37812 */ /* 0x000fe200078efcff */
[----:B------:R-:W-:Y:S01]  /*38e0*/  IMAD.HI.U32 R0, R2, R47, RZ ;  /* 0x0000002f02007227 */ /* 0x000fe200078e00ff */
[----:B------:R-:W-:-:S02]  /*38f0*/  ISETP.GT.U32.AND P6, PT, R249, R44, PT ;  /* 0x0000002cf900720c */ /* 0x000fc40003fc4070 */
[----:B------:R-:W-:Y:S01]  /*3900*/  IABS R190, R194 ;  /* 0x000000c200be7213 */ /* 0x000fe20000000000 */
[----:B------:R-:W-:Y:S01]  /*3910*/  @!P4 IMAD.IADD R42, R42, 0x1, -R249 ;  /* 0x000000012a2ac824 */ /* 0x000fe200078e0af9 */
[----:B------:R-:W-:Y:S01]  /*3920*/  ISETP.GE.AND P4, PT, R46, RZ, PT ;  /* 0x000000ff2e00720c */ /* 0x000fe20003f86270 */
[----:B------:R-:W-:Y:S01]  /*3930*/  IMAD.HI.U32 R46, R2, R49, RZ ;  /* 0x00000031022e7227 */ /* 0x000fe200078e00ff */
[----:B------:R-:W-:Y:S02]  /*3940*/  IABS R192, R195 ;  /* 0x000000c300c07213 */ /* 0x000fe40000000000 */
[C---:B------:R-:W-:Y:S01]  /*3950*/  LOP3.LUT R198, R244.reuse, 0x18e, RZ, 0xfc, !PT ;  /* 0x0000018ef4c67812 */ /* 0x040fe200078efcff */
[----:B------:R-:W-:Y:S01]  /*3960*/  IMAD.MOV R0, RZ, RZ, -R0 ;  /* 0x000000ffff007224 */ /* 0x000fe200078e0a00 */
[C---:B------:R-:W-:Y:S01]  /*3970*/  LOP3.LUT R199, R244.reuse, 0x190, RZ, 0xfc, !PT ;  /* 0x00000190f4c77812 */ /* 0x040fe200078efcff */
[----:B------:R-:W-:Y:S01]  /*3980*/  IMAD R45, R249, R48, R45 ;  /* 0x00000030f92d7224 */ /* 0x000fe200078e022d */
[C---:B------:R-:W-:Y:S01]  /*3990*/  LOP3.LUT R200, R244.reuse, 0x192, RZ, 0xfc, !PT ;  /* 0x00000192f4c87812 */ /* 0x040fe200078efcff */
[----:B------:R-:W-:Y:S01]  /*39a0*/  IMAD.MOV R48, RZ, RZ, -R46 ;  /* 0x000000ffff307224 */ /* 0x000fe200078e0a2e */
[----:B------:R-:W-:Y:S01]  /*39b0*/  IABS R197, R199 ;  /* 0x000000c700c57213 */ /* 0x000fe20000000000 */
[----:B------:R-:W-:Y:S01]  /*39c0*/  @!P5 IMAD.IADD R43, R43, 0x1, -R249 ;  /* 0x000000012b2bd824 */ /* 0x000fe200078e0af9 */
[C---:B------:R-:W-:Y:S01]  /*39d0*/  ISETP.GT.U32.AND P5, PT, R249.reuse, R45, PT ;  /* 0x0000002df900720c */ /* 0x040fe20003fa4070 */
[C---:B------:R-:W-:Y:S01]  /*39e0*/  IMAD R46, R249.reuse, R0, R47 ;  /* 0x00000000f92e7224 */ /* 0x040fe200078e022f */
[C---:B------:R-:W-:Y:S01]  /*39f0*/  LOP3.LUT R0, R244.reuse, 0x6c, RZ, 0xfc, !PT ;  /* 0x0000006cf4007812 */ /* 0x040fe200078efcff */
[----:B------:R-:W-:Y:S01]  /*3a00*/  @!P0 IMAD.MOV R43, RZ, RZ, -R43 ;  /* 0x000000ffff2b8224 */ /* 0x000fe200078e0a2b */
[----:B------:R-:W-:Y:S01]  /*3a10*/  LOP3.LUT R201, R244, 0x194, RZ, 0xfc, !PT ;  /* 0x00000194f4c97812 */ /* 0x000fe200078efcff */
[C---:B------:R-:W-:Y:S01]  /*3a20*/  IMAD R47, R249.reuse, R48, R49 ;  /* 0x00000030f92f7224 */ /* 0x040fe200078e0231 */
[C---:B------:R-:W-:Y:S01]  /*3a30*/  ISETP.GT.U32.AND P0, PT, R249.reuse, R46, PT ;  /* 0x0000002ef900720c */ /* 0x040fe20003f04070 */
[----:B------:R-:W-:Y:S01]  /*3a40*/  @!P6 IMAD.IADD R44, R44, 0x1, -R249 ;  /* 0x000000012c2ce824 */ /* 0x000fe200078e0af9 */
[----:B------:R-:W-:Y:S01]  /*3a50*/  IABS R49, R0 ;  /* 0x0000000000317213 */ /* 0x000fe20000000000 */
[----:B------:R-:W-:Y:S01]  /*3a60*/  @!P2 IMAD.MOV R42, RZ, RZ, -R42 ;  /* 0x000000ffff2aa224 */ /* 0x000fe200078e0a2a */
[----:B------:R-:W-:Y:S01]  /*3a70*/  ISETP.GE.AND P6, PT, R0, RZ, PT ;  /* 0x000000ff0000720c */ /* 0x000fe20003fc6270 */
[----:B------:R-:W-:Y:S01]  /*3a80*/  @!P1 IMAD.MOV R44, RZ, RZ, -R44 ;  /* 0x000000ffff2c9224 */ /* 0x000fe200078e0a2c */
[----:B------:R-:W-:Y:S01]  /*3a90*/  ISETP.GT.U32.AND P1, PT, R249, R47, PT ;  /* 0x0000002ff900720c */ /* 0x000fe20003f24070 */
[----:B------:R-:W-:Y:S01]  /*3aa0*/  IMAD.HI.U32 R0, R2, R49, RZ ;  /* 0x0000003102007227 */ /* 0x000fe200078e00ff */
[----:B------:R-:W-:-:S02]  /*3ab0*/  ISETP.GE.AND P2, PT, R50, RZ, PT ;  /* 0x000000ff3200720c */ /* 0x000fc40003f46270 */
[----:B------:R-:W-:Y:S01]  /*3ac0*/  LOP3.LUT R202, R244, 0x196, RZ, 0xfc, !PT ;  /* 0x00000196f4ca7812 */ /* 0x000fe200078efcff */
[----:B------:R-:W-:Y:S01]  /*3ad0*/  IMAD.HI.U32 R48, R2, R51, RZ ;  /* 0x0000003302307227 */ /* 0x000fe200078e00ff */
[C---:B------:R-:W-:Y:S02]  /*3ae0*/  LOP3.LUT R203, R244.reuse, 0x198, RZ, 0xfc, !PT ;  /* 0x00000198f4cb7812 */ /* 0x040fe400078efcff */
[----:B------:R-:W-:Y:S01]  /*3af0*/  LOP3.LUT R204, R244, 0x19a, RZ, 0xfc, !PT ;  /* 0x0000019af4cc7812 */ /* 0x000fe200078efcff */
[--C-:B------:R-:W-:Y:S01]  /*3b00*/  @!P0 IMAD.IADD R46, R46, 0x1, -R249.reuse ;  /* 0x000000012e2e8824 */ /* 0x100fe200078e0af9 */
[C---:B------:R-:W-:Y:S01]  /*3b10*/  LOP3.LUT R206, R244.reuse, 0x1a2, RZ, 0xfc, !PT ;  /* 0x000001a2f4ce7812 */ /* 0x040fe200078efcff */
[----:B------:R-:W-:Y:S01]  /*3b20*/  IMAD.MOV R50, RZ, RZ, -R0 ;  /* 0x000000ffff327224 */ /* 0x000fe200078e0a00 */
[----:B------:R-:W-:Y:S01]  /*3b30*/  LOP3.LUT R210, R244, 0x1a6, RZ, 0xfc, !PT ;  /* 0x000001a6f4d27812 */ /* 0x000fe200078efcff */
[--C-:B------:R-:W-:Y:S01]  /*3b40*/  @!P1 IMAD.IADD R47, R47, 0x1, -R249.reuse ;  /* 0x000000012f2f9824 */ /* 0x100fe200078e0af9 */
[----:B------:R-:W-:Y:S01]  /*3b50*/  ISETP.GT.U32.AND P0, PT, R249, R46, PT ;  /* 0x0000002ef900720c */ /* 0x000fe20003f04070 */
[----:B------:R-:W-:Y:S01]  /*3b60*/  @!P5 IMAD.IADD R45, R45, 0x1, -R249 ;  /* 0x000000012d2dd824 */ /* 0x000fe200078e0af9 */
[----:B------:R-:W-:Y:S01]  /*3b70*/  IABS R205, R206 ;  /* 0x000000ce00cd7213 */ /* 0x000fe20000000000 */
[----:B------:R-:W-:Y:S01]  /*3b80*/  IMAD.MOV R52, RZ, RZ, -R48 ;  /* 0x000000ffff347224 */ /* 0x000fe200078e0a30 */
[C---:B------:R-:W-:Y:S01]  /*3b90*/  ISETP.GT.U32.AND P1, PT, R249.reuse, R47, PT ;  /* 0x0000002ff900720c */ /* 0x040fe20003f24070 */
[C---:B------:R-:W-:Y:S01]  /*3ba0*/  IMAD R48, R249.reuse, R50, R49 ;  /* 0x00000032f9307224 */ /* 0x040fe200078e0231 */
[----:B------:R-:W-:Y:S01]  /*3bb0*/  ISETP.GT.U32.AND P5, PT, R249, R45, PT ;  /* 0x0000002df900720c */ /* 0x000fe20003fa4070 */
[----:B------:R-:W-:Y:S01]  /*3bc0*/  IMAD.HI.U32 R50, R2, R54, RZ ;  /* 0x0000003602327227 */ /* 0x000fe200078e00ff */
[----:B------:R-:W-:-:S02]  /*3bd0*/  LOP3.LUT R211, R244, 0x1a8, RZ, 0xfc, !PT ;  /* 0x000001a8f4d37812 */ /* 0x000fc400078efcff */
[----:B------:R-:W-:Y:S01]  /*3be0*/  IABS R207, R210 ;  /* 0x000000d200cf7213 */ /* 0x000fe20000000000 */
[C---:B------:R-:W-:Y:S01]  /*3bf0*/  IMAD R49, R249.reuse, R52, R51 ;  /* 0x00000034f9317224 */ /* 0x040fe200078e0233 */
[----:B------:R-:W-:Y:S01]  /*3c00*/  IABS R209, R211 ;  /* 0x000000d300d17213 */ /* 0x000fe20000000000 */
[--C-:B------:R-:W-:Y:S01]  /*3c10*/  @!P0 IMAD.IADD R46, R46, 0x1, -R249.reuse ;  /* 0x000000012e2e8824 */ /* 0x100fe200078e0af9 */
[----:B------:R-:W-:Y:S01]  /*3c20*/  ISETP.GT.U32.AND P0, PT, R249, R48, PT ;  /* 0x00000030f900720c */ /* 0x000fe20003f04070 */
[----:B------:R-:W-:Y:S01]  /*3c30*/  IMAD.MOV R51, RZ, RZ, -R50 ;  /* 0x000000ffff337224 */ /* 0x000fe200078e0a32 */
[C---:B------:R-:W-:Y:S01]  /*3c40*/  LOP3.LUT R208, R244.reuse, 0x1a4, RZ, 0xfc, !PT ;  /* 0x000001a4f4d07812 */ /* 0x040fe200078efcff */
[--C-:B------:R-:W-:Y:S01]  /*3c50*/  @!P1 IMAD.IADD R47, R47, 0x1, -R249.reuse ;  /* 0x000000012f2f9824 */ /* 0x100fe200078e0af9 */
[----:B------:R-:W-:Y:S01]  /*3c60*/  LOP3.LUT R212, R244, 0x1ac, RZ, 0xfc, !PT ;  /* 0x000001acf4d47812 */ /* 0x000fe200078efcff */
[----:B------:R-:W-:Y:S01]  /*3c70*/  IMAD R51, R249, R51, R54 ;  /* 0x00000033f9337224 */ /* 0x000fe200078e0236 */
[----:B------:R-:W-:Y:S01]  /*3c80*/  IABS R54, R58 ;  /* 0x0000003a00367213 */ /* 0x000fe20000000000 */
[----:B------:R-:W-:Y:S01]  /*3c90*/  @!P5 IMAD.IADD R45, R45, 0x1, -R249 ;  /* 0x000000012d2dd824 */ /* 0x000fe200078e0af9 */
[----:B------:R-:W-:Y:S01]  /*3ca0*/  ISETP.GE.AND P5, PT, R55, RZ, PT ;  /* 0x000000ff3700720c */ /* 0x000fe20003fa6270 */
[----:B------:R-:W-:Y:S01]  /*3cb0*/  @!P4 IMAD.MOV R46, RZ, RZ, -R46 ;  /* 0x000000ffff2ec224 */ /* 0x000fe200078e0a2e */
[----:B------:R-:W-:Y:S01]  /*3cc0*/  ISETP.GE.AND P4, PT, R56, RZ, PT ;  /* 0x000000ff3800720c */ /* 0x000fe20003f86270 */
[----:B------:R-:W-:Y:S01]  /*3cd0*/  @!P2 IMAD.MOV R47, RZ, RZ, -R47 ;  /* 0x000000ffff2fa224 */ /* 0x000fe200078e0a2f */
[----:B------:R-:W-:Y:S01]  /*3ce0*/  ISETP.GT.U32.AND P2, PT, R249, R51, PT ;  /* 0x00000033f900720c */ /* 0x000fe20003f44070 */
[----:B------:R-:W-:Y:S01]  /*3cf0*/  IMAD.HI.U32 R0, R2, R53, RZ ;  /* 0x0000003502007227 */ /* 0x000fe200078e00ff */
[----:B------:R-:W-:-:S02]  /*3d00*/  LOP3.LUT R56, R244, 0x74, RZ, 0xfc, !PT ;  /* 0x00000074f4387812 */ /* 0x000fc400078efcff */
[----:B------:R-:W-:Y:S01]  /*3d10*/  IABS R55, R59 ;  /* 0x0000003b00377213 */ /* 0x000fe20000000000 */
[----:B------:R-:W-:Y:S01]  /*3d20*/  @!P0 IMAD.IADD R48, R48, 0x1, -R249 ;  /* 0x0000000130308824 */ /* 0x000fe200078e0af9 */
[----:B------:R-:W-:Y:S01]  /*3d30*/  IABS R52, R56 ;  /* 0x0000003800347213 */ /* 0x000fe20000000000 */
[----:B------:R-:W-:Y:S01]  /*3d40*/  @!P3 IMAD.MOV R45, RZ, RZ, -R45 ;  /* 0x000000ffff2db224 */ /* 0x000fe200078e0a2d */
[C---:B------:R-:W-:Y:S01]  /*3d50*/  ISETP.GT.U32.AND P3, PT, R249.reuse, R49, PT ;  /* 0x00000031f900720c */ /* 0x040fe20003f64070 */
[----:B------:R-:W-:Y:S01]  /*3d60*/  IMAD.MOV R0, RZ, RZ, -R0 ;  /* 0x000000ffff007224 */ /* 0x000fe200078e0a00 */
[C---:B------:R-:W-:Y:S02]  /*3d70*/  ISETP.GT.U32.AND P0, PT, R249.reuse, R48, PT ;  /* 0x00000030f900720c */ /* 0x040fe40003f04070 */
[C---:B------:R-:W-:Y:S01]  /*3d80*/  LOP3.LUT R213, R244.reuse, 0x1ae, RZ, 0xfc, !PT ;  /* 0x000001aef4d57812 */ /* 0x040fe200078efcff */
[----:B------:R-:W-:Y:S01]  /*3d90*/  IMAD R50, R249, R0, R53 ;  /* 0x00000000f9327224 */ /* 0x000fe200078e0235 */
[----:B------:R-:W-:Y:S01]  /*3da0*/  LOP3.LUT R214, R244, 0x1b0, RZ, 0xfc, !PT ;  /* 0x000001b0f4d67812 */ /* 0x000fe200078efcff */
[----:B------:R-:W-:Y:S01]  /*3db0*/  IMAD.HI.U32 R0, R2, R52, RZ ;  /* 0x0000003402007227 */ /* 0x000fe200078e00ff */
[----:B------:R-:W-:-:S02]  /*3dc0*/  LOP3.LUT R215, R244, 0x1b2, RZ, 0xfc, !PT ;  /* 0x000001b2f4d77812 */ /* 0x000fc400078efcff */
[----:B------:R-:W-:Y:S01]  /*3dd0*/  ISETP.GT.U32.AND P1, PT, R249, R50, PT ;  /* 0x00000032f900720c */ /* 0x000fe20003f24070 */
[--C-:B------:R-:W-:Y:S01]  /*3de0*/  @!P2 IMAD.IADD R51, R51, 0x1, -R249.reuse ;  /* 0x000000013333a824 */ /* 0x100fe200078e0af9 */
[C---:B------:R-:W-:Y:S01]  /*3df0*/  LOP3.LUT R218, R244.reuse, 0x1b6, RZ, 0xfc, !PT ;  /* 0x000001b6f4da7812 */ /* 0x040fe200078efcff */
[----:B------:R-:W-:Y:S01]  /*3e00*/  IMAD.MOV R0, RZ, RZ, -R0 ;  /* 0x000000ffff007224 */ /* 0x000fe200078e0a00 */
[----:B------:R-:W-:Y:S01]  /*3e10*/  LOP3.LUT R217, R244, 0x1b8, RZ, 0xfc, !PT ;  /* 0x000001b8f4d97812 */ /* 0x000fe200078efcff */
[----:B------:R-:W-:Y:S01]  /*3e20*/  @!P3 IMAD.IADD R49, R49, 0x1, -R249 ;  /* 0x000000013131b824 */ /* 0x000fe200078e0af9 */
[C---:B------:R-:W-:Y:S01]  /*3e30*/  ISETP.GT.U32.AND P2, PT, R249.reuse, R51, PT ;  /* 0x00000033f900720c */ /* 0x040fe20003f44070 */
[C---:B------:R-:W-:Y:S01]  /*3e40*/  IMAD R52, R249.reuse, R0, R52 ;  /* 0x00000000f9347224 */ /* 0x040fe200078e0234 */
[----:B------:R-:W-:Y:S01]  /*3e50*/  IABS R216, R217 ;  /* 0x000000d900d87213 */ /* 0x000fe20000000000 */
[----:B------:R-:W-:Y:S01]  /*3e60*/  IMAD.HI.U32 R0, R2, R54, RZ ;  /* 0x0000003602007227 */ /* 0x000fe200078e00ff */
[----:B------:R-:W-:-:S02]  /*3e70*/  ISETP.GT.U32.AND P3, PT, R249, R49, PT ;  /* 0x00000031f900720c */ /* 0x000fc40003f64070 */
[----:B------:R-:W-:Y:S01]  /*3e80*/  LOP3.LUT R225, R244, 0x1bc, RZ, 0xfc, !PT ;  /* 0x000001bcf4e17812 */ /* 0x000fe200078efcff */
[----:B------:R-:W-:Y:S01]  /*3e90*/  @!P0 IMAD.IADD R48, R48, 0x1, -R249 ;  /* 0x0000000130308824 */ /* 0x000fe200078e0af9 */
[----:B------:R-:W-:Y:S01]  /*3ea0*/  ISETP.GE.AND P0, PT, R57, RZ, PT ;  /* 0x000000ff3900720c */ /* 0x000fe20003f06270 */
[----:B------:R-:W-:Y:S01]  /*3eb0*/  IMAD.HI.U32 R53, R2, R55, RZ ;  /* 0x0000003702357227 */ /* 0x000fe200078e00ff */
[C---:B------:R-:W-:Y:S02]  /*3ec0*/  LOP3.LUT R222, R244.reuse, 0x1be, RZ, 0xfc, !PT ;  /* 0x000001bef4de7812 */ /* 0x040fe400078efcff */
[----:B------:R-:W-:Y:S01]  /*3ed0*/  LOP3.LUT R224, R244, 0x1c0, RZ, 0xfc, !PT ;  /* 0x000001c0f4e07812 */ /* 0x000fe200078efcff */
[----:B------:R-:W-:Y:S01]  /*3ee0*/  IMAD.MOV R0, RZ, RZ, -R0 ;  /* 0x000000ffff007224 */ /* 0x000fe200078e0a00 */
[----:B------:R-:W-:Y:S01]  /*3ef0*/  IABS R220, R222 ;  /* 0x000000de00dc7213 */ /* 0x000fe20000000000 */
[----:B------:R-:W-:Y:S01]  /*3f00*/  @!P6 IMAD.MOV R48, RZ, RZ, -R48 ;  /* 0x000000ffff30e224 */ /* 0x000fe200078e0a30 */
[----:B------:R-:W-:Y:S01]  /*3f10*/  ISETP.GE.AND P6, PT, R56, RZ, PT ;  /* 0x000000ff3800720c */ /* 0x000fe20003fc6270 */
[----:B------:R-:W-:Y:S01]  /*3f20*/  IMAD.MOV R56, RZ, RZ, -R53 ;  /* 0x000000ffff387224 */ /* 0x000fe200078e0a35 */
[----:B------:R-:W-:Y:S01]  /*3f30*/  LOP3.LUT R221, R244, 0x1c2, RZ, 0xfc, !PT ;  /* 0x000001c2f4dd7812 */ /* 0x000fe200078efcff */
[--C-:B------:R-:W-:Y:S01]  /*3f40*/  @!P1 IMAD.IADD R50, R50, 0x1, -R249.reuse ;  /* 0x0000000132329824 */ /* 0x100fe200078e0af9 */
[C---:B------:R-:W-:Y:S01]  /*3f50*/  LOP3.LUT R229, R244.reuse, 0x1d0, RZ, 0xfc, !PT ;  /* 0x000001d0f4e57812 */ /* 0x040fe200078efcff */
[----:B------:R-:W-:Y:S01]  /*3f60*/  IMAD R53, R249, R0, R54 ;  /* 0x00000000f9357224 */ /* 0x000fe200078e0236 */
[C---:B------:R-:W-:Y:S01]  /*3f70*/  LOP3.LUT R0, R244.reuse, 0x7a, RZ, 0xfc, !PT ;  /* 0x0000007af4007812 */ /* 0x040fe200078efcff */
[--C-:B------:R-:W-:Y:S01]  /*3f80*/  @!P2 IMAD.IADD R51, R51, 0x1, -R249.reuse ;  /* 0x000000013333a824 */ /* 0x100fe200078e0af9 */
[----:B------:R-:W-:Y:S01]  /*3f90*/  ISETP.GT.U32.AND P1, PT, R249, R50, PT ;  /* 0x00000032f900720c */ /* 0x000fe20003f24070 */
[----:B------:R-:W-:Y:S01]  /*3fa0*/  @!P3 IMAD.IADD R49, R49, 0x1, -R249 ;  /* 0x000000013131b824 */ /* 0x000fe200078e0af9 */
[C---:B------:R-:W-:Y:S01]  /*3fb0*/  ISETP.GT.U32.AND P2, PT, R249.reuse, R53, PT ;  /* 0x00000035f900720c */ /* 0x040fe20003f44070 */
[C---:B------:R-:W-:Y:S01]  /*3fc0*/  IMAD R54, R249.reuse, R56, R55 ;  /* 0x00000038f9367224 */ /* 0x040fe200078e0237 */
[----:B------:R-:W-:Y:S01]  /*3fd0*/  ISETP.GT.U32.AND P3, PT, R249, R52, PT ;  /* 0x00000034f900720c */ /* 0x000fe20003f64070 */
[----:B------:R-:W-:Y:S01]  /*3fe0*/  @!P0 IMAD.MOV R51, RZ, RZ, -R51 ;  /* 0x000000ffff338224 */ /* 0x000fe200078e0a33 */
[----:B------:R-:W-:Y:S01]  /*3ff0*/  LOP3.LUT R55, R244, 0x7c, RZ, 0xfc, !PT ;  /* 0x0000007cf4377812 */ /* 0x000fe200078efcff */
[----:B------:R-:W-:Y:S01]  /*4000*/  @!P5 IMAD.MOV R49, RZ, RZ, -R49 ;  /* 0x000000ffff31d224 */ /* 0x000fe200078e0a31 */
[----:B------:R-:W-:-:S02]  /*4010*/  IABS R56, R0 ;  /* 0x0000000000387213 */ /* 0x000fc40000000000 */
[----:B------:R-:W-:Y:S02]  /*4020*/  IABS R57, R55 ;  /* 0x0000003700397213 */ /* 0x000fe40000000000 */
[----:B------:R-:W-:Y:S01]  /*4030*/  ISETP.GE.AND P0, PT, R55, RZ, PT ;  /* 0x000000ff3700720c */ /* 0x000fe20003f06270 */
[--C-:B------:R-:W-:Y:S01]  /*4040*/  @!P1 IMAD.IADD R50, R50, 0x1, -R249.reuse ;  /* 0x0000000132329824 */ /* 0x100fe200078e0af9 */
[----:B------:R-:W-:Y:S01]  /*4050*/  ISETP.GE.AND P5, PT, R58, RZ, PT ;  /* 0x000000ff3a00720c */ /* 0x000fe20003fa6270 */
[--C-:B------:R-:W-:Y:S01]  /*4060*/  @!P2 IMAD.IADD R53, R53, 0x1, -R249.reuse ;  /* 0x000000013535a824 */ /* 0x100fe200078e0af9 */
[----:B------:R-:W-:Y:S01]  /*4070*/  ISETP.GE.AND P1, PT, R59, RZ, PT ;  /* 0x000000ff3b00720c */ /* 0x000fe20003f26270 */
[----:B------:R-:W-:Y:S01]  /*4080*/  @!P3 IMAD.IADD R52, R52, 0x1, -R249 ;  /* 0x000000013434b824 */ /* 0x000fe200078e0af9 */
[----:B------:R-:W-:Y:S01]  /*4090*/  IABS R59, R61 ;  /* 0x0000003d003b7213 */ /* 0x000fe20000000000 */
[----:B------:R-:W-:Y:S01]  /*40a0*/  @!P4 IMAD.MOV R50, RZ, RZ, -R50 ;  /* 0x000000ffff32c224 */ /* 0x000fe200078e0a32 */
[----:B------:R-:W-:Y:S01]  /*40b0*/  ISETP.GE.AND P4, PT, R0, RZ, PT ;  /* 0x000000ff0000720c */ /* 0x000fe20003f86270 */
[----:B------:R-:W-:Y:S01]  /*40c0*/  IMAD.HI.U32 R0, R2, R56, RZ ;  /* 0x0000003802007227 */ /* 0x000fe200078e00ff */
[----:B------:R-:W-:-:S02]  /*40d0*/  ISETP.GT.U32.AND P2, PT, R249, R53, PT ;  /* 0x00000035f900720c */ /* 0x000fc40003f44070 */
[C---:B------:R-:W-:Y:S01]  /*40e0*/  ISETP.GT.U32.AND P3, PT, R249.reuse, R52, PT ;  /* 0x00000034f900720c */ /* 0x040fe20003f64070 */
[----:B------:R-:W-:Y:S01]  /*40f0*/  IMAD.HI.U32 R55, R2, R57, RZ ;  /* 0x0000003902377227 */ /* 0x000fe200078e00ff */
[----:B------:R-:W-:Y:S02]  /*4100*/  IABS R219, R221 ;  /* 0x000000dd00db7213 */ /* 0x000fe40000000000 */
[C---:B------:R-:W-:Y:S01]  /*4110*/  LOP3.LUT R232, R244.reuse, 0x1d4, RZ, 0xfc, !PT ;  /* 0x000001d4f4e87812 */ /* 0x040fe200078efcff */
[----:B------:R-:W-:Y:S01]  /*4120*/  IMAD.MOV R0, RZ, RZ, -R0 ;  /* 0x000000ffff007224 */ /* 0x000fe200078e0a00 */
[C---:B------:R-:W-:Y:S01]  /*4130*/  LOP3.LUT R237, R244.reuse, 0x1dc, RZ, 0xfc, !PT ;  /* 0x000001dcf4ed7812 */ /* 0x040fe200078efcff */
[----:B------:R-:W-:Y:S01]  /*4140*/  IMAD.MOV R58, RZ, RZ, -R55 ;  /* 0x000000ffff3a7224 */ /* 0x000fe200078e0a37 */
[C---:B------:R-:W-:Y:S01]  /*4150*/  LOP3.LUT R236, R244.reuse, 0x1da, RZ, 0xfc, !PT ;  /* 0x000001daf4ec7812 */ /* 0x040fe200078efcff */
[----:B------:R-:W-:Y:S01]  /*4160*/  IMAD R55, R249, R0, R56 ;  /* 0x00000000f9377224 */ /* 0x000fe200078e0238 */
[C---:B------:R-:W-:Y:S01]  /*4170*/  LOP3.LUT R238, R244.reuse, 0x1de, RZ, 0xfc, !PT ;  /* 0x000001def4ee7812 */ /* 0x040fe200078efcff */
[--C-:B------:R-:W-:Y:S01]  /*4180*/  @!P2 IMAD.IADD R53, R53, 0x1, -R249.reuse ;  /* 0x000000013535a824 */ /* 0x100fe200078e0af9 */
[----:B------:R-:W-:Y:S01]  /*4190*/  LOP3.LUT R239, R244, 0x1e0, RZ, 0xfc, !PT ;  /* 0x000001e0f4ef7812 */ /* 0x000fe200078efcff */
[----:B------:R-:W-:Y:S01]  /*41a0*/  @!P3 IMAD.IADD R52, R52, 0x1, -R249 ;  /* 0x000000013434b824 */ /* 0x000fe200078e0af9 */
[C---:B------:R-:W-:Y:S01]  /*41b0*/  ISETP.GT.U32.AND P2, PT, R249.reuse, R55, PT ;  /* 0x00000037f900720c */ /* 0x040fe20003f44070 */
[C---:B------:R-:W-:Y:S01]  /*41c0*/  IMAD R56, R249.reuse, R58, R57 ;  /* 0x0000003af9387224 */ /* 0x040fe200078e0239 */
[C---:B------:R-:W-:Y:S01]  /*41d0*/  ISETP.GT.U32.AND P3, PT, R249.reuse, R54, PT ;  /* 0x00000036f900720c */ /* 0x040fe20003f64070 */
[----:B------:R-:W-:Y:S01]  /*41e0*/  @!P6 IMAD.MOV R52, RZ, RZ, -R52 ;  /* 0x000000ffff34e224 */ /* 0x000fe200078e0a34 */
[----:B------:R-:W-:Y:S01]  /*41f0*/  LOP3.LUT R241, R244, 0x1e2, RZ, 0xfc, !PT ;  /* 0x000001e2f4f17812 */ /* 0x000fe200078efcff */
[----:B------:R-:W-:Y:S01]  /*4200*/  IMAD.HI.U32 R0, R2, R59, RZ ;  /* 0x0000003b02007227 */ /* 0x000fe200078e00ff */
[----:B------:R-:W-:-:S02]  /*4210*/  ISETP.GT.U32.AND P6, PT, R249, R56, PT ;  /* 0x00000038f900720c */ /* 0x000fc40003fc4070 */
[----:B------:R-:W-:Y:S01]  /*4220*/  LOP3.LUT R240, R244, 0x1e4, RZ, 0xfc, !PT ;  /* 0x000001e4f4f07812 */ /* 0x000fe200078efcff */
[----:B------:R-:W-:Y:S01]  /*4230*/  IMAD.HI.U32 R57, R2, R60, RZ ;  /* 0x0000003c02397227 */ /* 0x000fe200078e00ff */
[C---:B------:R-:W-:Y:S02]  /*4240*/  LOP3.LUT R242, R244.reuse, 0x1ea, RZ, 0xfc, !PT ;  /* 0x000001eaf4f27812 */ /* 0x040fe400078efcff */
[C---:B-1----:R-:W-:Y:S01]  /*4250*/  LOP3.LUT R3, R244.reuse, 0x1ec, RZ, 0xfc, !PT ;  /* 0x000001ecf4037812 */ /* 0x042fe200078efcff */
[--C-:B------:R-:W-:Y:S01]  /*4260*/  @!P2 IMAD.IADD R55, R55, 0x1, -R249.reuse ;  /* 0x000000013737a824 */ /* 0x100fe200078e0af9 */
[----:B--2---:R-:W-:Y:S01]  /*4270*/  LOP3.LUT R11, R244, 0x1ee, RZ, 0xfc, !PT ;  /* 0x000001eef40b7812 */ /* 0x004fe200078efcff */
[--C-:B------:R-:W-:Y:S01]  /*4280*/  @!P3 IMAD.IADD R54, R54, 0x1, -R249.reuse ;  /* 0x000000013636b824 */ /* 0x100fe200078e0af9 */
[----:B------:R-:W-:Y:S01]  /*4290*/  LOP3.LUT R9, R244, 0x1f4, RZ, 0xfc, !PT ;  /* 0x000001f4f4097812 */ /* 0x000fe200078efcff */
[----:B------:R-:W-:Y:S01]  /*42a0*/  IMAD.MOV R0, RZ, RZ, -R0 ;  /* 0x000000ffff007224 */ /* 0x000fe200078e0a00 */
[C---:B------:R-:W-:Y:S01]  /*42b0*/  ISETP.GT.U32.AND P2, PT, R249.reuse, R55, PT ;  /* 0x00000037f900720c */ /* 0x040fe20003f44070 */
[----:B------:R-:W-:Y:S01]  /*42c0*/  @!P6 IMAD.IADD R56, R56, 0x1, -R249 ;  /* 0x000000013838e824 */ /* 0x000fe200078e0af9 */
[C---:B------:R-:W-:Y:S01]  /*42d0*/  ISETP.GT.U32.AND P3, PT, R249.reuse, R54, PT ;  /* 0x00000036f900720c */ /* 0x040fe20003f64070 */
[----:B------:R-:W-:Y:S01]  /*42e0*/  IMAD.MOV R58, RZ, RZ, -R57 ;  /* 0x000000ffff3a7224 */ /* 0x000fe200078e0a39 */
[----:B------:R-:W-:Y:S01]  /*42f0*/  LOP3.LUT R10, R244, 0x1f0, RZ, 0xfc, !PT ;  /* 0x000001f0f40a7812 */ /* 0x000fe200078efcff */
[C---:B------:R-:W-:Y:S01]  /*4300*/  IMAD R57, R249.reuse, R0, R59 ;  /* 0x00000000f9397224 */ /* 0x040fe200078e023b */
[C---:B------:R-:W-:Y:S01]  /*4310*/  ISETP.GT.U32.AND P6, PT, R249.reuse, R56, PT ;  /* 0x00000038f900720c */ /* 0x040fe20003fc4070 */
[----:B------:R-:W-:Y:S01]  /*4320*/  IMAD R58, R249, R58, R60 ;  /* 0x0000003af93a7224 */ /* 0x000fe200078e023c */
[----:B------:R-:W-:Y:S01]  /*4330*/  IABS R59, R68 ;  /* 0x00000044003b7213 */ /* 0x000fe20000000000 */
[----:B------:R-:W-:Y:S01]  /*4340*/  IMAD.HI.U32 R60, R2, R64, RZ ;  /* 0x00000040023c7227 */ /* 0x000fe200078e00ff */
[----:B------:R-:W-:-:S02]  /*4350*/  IABS R246, R9 ;  /* 0x0000000900f67213 */ /* 0x000fc40000000000 */
[----:B------:R-:W-:Y:S01]  /*4360*/  LOP3.LUT R252, R244, 0x1f2, RZ, 0xfc, !PT ;  /* 0x000001f2f4fc7812 */ /* 0x000fe200078efcff */
[--C-:B------:R-:W-:Y:S01]  /*4370*/  @!P2 IMAD.IADD R55, R55, 0x1, -R249.reuse ;  /* 0x000000013737a824 */ /* 0x100fe200078e0af9 */
[C---:B------:R-:W-:Y:S01]  /*4380*/  ISETP.GT.U32.AND P2, PT, R249.reuse, R57, PT ;  /* 0x00000039f900720c */ /* 0x040fe20003f44070 */
[----:B------:R-:W-:Y:S01]  /*4390*/  IMAD.HI.U32 R0, R2, R59, RZ ;  /* 0x0000003b02007227 */ /* 0x000fe200078e00ff */
[C---:B------:R-:W-:Y:S02]  /*43a0*/  LOP3.LUT R8, R244.reuse, 0x1f6, RZ, 0xfc, !PT ;  /* 0x000001f6f4087812 */ /* 0x040fe400078efcff */
[----:B------:R-:W-:Y:S01]  /*43b0*/  LOP3.LUT R7, R244, 0x1f8, RZ, 0xfc, !PT ;  /* 0x000001f8f4077812 */ /* 0x000fe200078efcff */
[--C-:B------:R-:W-:Y:S01]  /*43c0*/  @!P3 IMAD.IADD R54, R54, 0x1, -R249.reuse ;  /* 0x000000013636b824 */ /* 0x100fe200078e0af9 */
[----:B------:R-:W-:Y:S01]  /*43d0*/  ISETP.GE.AND P3, PT, R62, RZ, PT ;  /* 0x000000ff3e00720c */ /* 0x000fe20003f66270 */
[----:B------:R-:W-:Y:S01]  /*43e0*/  IMAD.MOV R62, RZ, RZ, -R0 ;  /* 0x000000ffff3e7224 */ /* 0x000fe200078e0a00 */
[----:B------:R-:W-:Y:S01]  /*43f0*/  LOP3.LUT R6, R244, 0x1fc, RZ, 0xfc, !PT ;  /* 0x000001fcf4067812 */ /* 0x000fe200078efcff */
[----:B------:R-:W-:Y:S01]  /*4400*/  @!P6 IMAD.IADD R56, R56, 0x1, -R249 ;  /* 0x000000013838e824 */ /* 0x000fe200078e0af9 */
[C---:B------:R-:W-:Y:S01]  /*4410*/  ISETP.GT.U32.AND P6, PT, R249.reuse, R58, PT ;  /* 0x0000003af900720c */ /* 0x040fe20003fc4070 */
[----:B------:R-:W-:-:S02]  /*4420*/  IMAD R59, R249, R62, R59 ;  /* 0x0000003ef93b7224 */ /* 0x000fc400078e023b */
[----:B------:R-:W-:-:S04]  /*4430*/  IMAD.HI.U32 R0, R2, R63, RZ ;  /* 0x0000003f02007227 */ /* 0x000fc800078e00ff */
[----:B------:R-:W-:Y:S01]  /*4440*/  @!P2 IMAD.IADD R57, R57, 0x1, -R249 ;  /* 0x000000013939a824 */ /* 0x000fe200078e0af9 */
[----:B------:R-:W-:Y:S01]  /*4450*/  ISETP.GT.U32.AND P2, PT, R249, R59, PT ;  /* 0x0000003bf900720c */ /* 0x000fe20003f44070 */
[----:B------:R-:W-:Y:S02]  /*4460*/  IMAD.MOV R62, RZ, RZ, -R0 ;  /* 0x000000ffff3e7224 */ /* 0x000fe400078e0a00 */
[----:B------:R-:W-:Y:S01]  /*4470*/  @!P5 IMAD.MOV R53, RZ, RZ, -R53 ;  /* 0x000000ffff35d224 */ /* 0x000fe200078e0a35 */
[----:B------:R-:W-:Y:S01]  /*4480*/  ISETP.GE.AND P5, PT, R61, RZ, PT ;  /* 0x000000ff3d00720c */ /* 0x000fe20003fa6270 */
[----:B------:R-:W-:Y:S02]  /*4490*/  IMAD.MOV R65, RZ, RZ, -R60 ;  /* 0x000000ffff417224 */ /* 0x000fe400078e0a3c */
[----:B------:R-:W-:-:S04]  /*44a0*/  IMAD.HI.U32 R61, R2, R66, RZ ;  /* 0x00000042023d7227 */ /* 0x000fc800078e00ff */
[C---:B------:R-:W-:Y:S02]  /*44b0*/  IMAD R60, R249.reuse, R62, R63 ;  /* 0x0000003ef93c7224 */ /* 0x040fe400078e023f */
[----:B------:R-:W-:Y:S02]  /*44c0*/  IMAD.MOV R62, RZ, RZ, -R61 ;  /* 0x000000ffff3e7224 */ /* 0x000fe400078e0a3d */
[--C-:B------:R-:W-:Y:S01]  /*44d0*/  @!P6 IMAD.IADD R58, R58, 0x1, -R249.reuse ;  /* 0x000000013a3ae824 */ /* 0x100fe200078e0af9 */
[C---:B------:R-:W-:Y:S01]  /*44e0*/  ISETP.GT.U32.AND P6, PT, R249.reuse, R60, PT ;  /* 0x0000003cf900720c */ /* 0x040fe20003fc4070 */
[----:B------:R-:W-:Y:S01]  /*44f0*/  IMAD R61, R249, R65, R64 ;  /* 0x00000041f93d7224 */ /* 0x000fe200078e0240 */
[----:B------:R-:W-:Y:S01]  /*4500*/  IABS R65, R73 ;  /* 0x0000004900417213 */ /* 0x000fe20000000000 */
[----:B------:R-:W-:Y:S01]  /*4510*/  @!P2 IMAD.IADD R59, R59, 0x1, -R249 ;  /* 0x000000013b3ba824 */ /* 0x000fe200078e0af9 */
[C---:B------:R-:W-:Y:S01]  /*4520*/  ISETP.GT.U32.AND P2, PT, R249.reuse, R57, PT ;  /* 0x00000039f900720c */ /* 0x040fe20003f44070 */
[----:B------:R-:W-:Y:S01]  /*4530*/  @!P0 IMAD.MOV R56, RZ, RZ, -R56 ;  /* 0x000000ffff388224 */ /* 0x000fe200078e0a38 */
[C---:B------:R-:W-:Y:S01]  /*4540*/  ISETP.GT.U32.AND P0, PT, R249.reuse, R61, PT ;  /* 0x0000003df900720c */ /* 0x040fe20003f04070 */
[----:B------:R-:W-:Y:S01]  /*4550*/  @!P1 IMAD.MOV R54, RZ, RZ, -R54 ;  /* 0x000000ffff369224 */ /* 0x000fe200078e0a36 */
[----:B------:R-:W-:Y:S01]  /*4560*/  ISETP.GT.U32.AND P1, PT, R249, R58, PT ;  /* 0x0000003af900720c */ /* 0x000fe20003f24070 */
[----:B------:R-:W-:-:S04]  /*4570*/  IMAD.HI.U32 R0, R2, R67, RZ ;  /* 0x0000004302007227 */ /* 0x000fc800078e00ff */
[--C-:B------:R-:W-:Y:S01]  /*4580*/  @!P6 IMAD.IADD R60, R60, 0x1, -R249.reuse ;  /* 0x000000013c3ce824 */ /* 0x100fe200078e0af9 */
[C---:B------:R-:W-:Y:S01]  /*4590*/  ISETP.GT.U32.AND P6, PT, R249.reuse, R59, PT ;  /* 0x0000003bf900720c */ /* 0x040fe20003fc4070 */
[----:B------:R-:W-:Y:S02]  /*45a0*/  IMAD.MOV R0, RZ, RZ, -R0 ;  /* 0x000000ffff007224 */ /* 0x000fe400078e0a00 */
[----:B------:R-:W-:Y:S01]  /*45b0*/  IMAD R62, R249, R62, R66 ;  /* 0x0000003ef93e7224 */ /* 0x000fe200078e0242 */
[----:B------:R-:W-:Y:S01]  /*45c0*/  IABS R66, R74 ;  /* 0x0000004a00427213 */ /* 0x000fe20000000000 */
[--C-:B------:R-:W-:Y:S02]  /*45d0*/  @!P2 IMAD.IADD R57, R57, 0x1, -R249.reuse ;  /* 0x000000013939a824 */ /* 0x100fe400078e0af9 */
[----:B------:R-:W-:Y:S01]  /*45e0*/  @!P0 IMAD.IADD R61, R61, 0x1, -R249 ;  /* 0x000000013d3d8824 */ /* 0x000fe200078e0af9 */
[C---:B------:R-:W-:Y:S01]  /*45f0*/  ISETP.GT.U32.AND P2, PT, R249.reuse, R62, PT ;  /* 0x0000003ef900720c */ /* 0x040fe20003f44070 */
[----:B------:R-:W-:Y:S01]  /*4600*/  @!P4 IMAD.MOV R55, RZ, RZ, -R55 ;  /* 0x000000ffff37c224 */ /* 0x000fe200078e0a37 */
[C---:B------:R-:W-:Y:S01]  /*4610*/  ISETP.GT.U32.AND P4, PT, R249.reuse, R60, PT ;  /* 0x0000003cf900720c */ /* 0x040fe20003f84070 */
[C---:B------:R-:W-:Y:S01]  /*4620*/  IMAD R63, R249.reuse, R0, R67 ;  /* 0x00000000f93f7224 */ /* 0x040fe200078e0243 */
[----:B------:R-:W-:Y:S01]  /*4630*/  ISETP.GE.AND P0, PT, R70, RZ, PT ;  /* 0x000000ff4600720c */ /* 0x000fe20003f06270 */
[----:B------:R-:W-:Y:S01]  /*4640*/  @!P5 IMAD.MOV R57, RZ, RZ, -R57 ;  /* 0x000000ffff39d224 */ /* 0x000fe200078e0a39 */
[----:B------:R-:W-:Y:S01]  /*4650*/  ISETP.GT.U32.AND P5, PT, R249, R61, PT ;  /* 0x0000003df900720c */ /* 0x000fe20003fa4070 */
[----:B------:R-:W-:Y:S01]  /*4660*/  IMAD.HI.U32 R0, R2, R65, RZ ;  /* 0x0000004102007227 */ /* 0x000fe200078e00ff */
[----:B------:R-:W-:-:S03]  /*4670*/  LOP3.LUT R70, R244, 0x92, RZ, 0xfc, !PT ;  /* 0x00000092f4467812 */ /* 0x000fc600078efcff */
[----:B------:R-:W-:Y:S01]  /*4680*/  @!P1 IMAD.IADD R58, R58, 0x1, -R249 ;  /* 0x000000013a3a9824 */ /* 0x000fe200078e0af9 */
[----:B------:R-:W-:Y:S01]  /*4690*/  ISETP.GE.AND P1, PT, R68, RZ, PT ;  /* 0x000000ff4400720c */ /* 0x000fe20003f26270 */
[----:B------:R-:W-:Y:S01]  /*46a0*/  IMAD.HI.U32 R64, R2, R66, RZ ;  /* 0x0000004202407227 */ /* 0x000fe200078e00ff */
[----:B------:R-:W-:-:S03]  /*46b0*/  IABS R68, R70 ;  /* 0x0000004600447213 */ /* 0x000fc60000000000 */
[----:B------:R-:W-:Y:S01]  /*46c0*/  @!P6 IMAD.IADD R59, R59, 0x1, -R249 ;  /* 0x000000013b3be824 */ /* 0x000fe200078e0af9 */
[C---:B------:R-:W-:Y:S01]  /*46d0*/  ISETP.GT.U32.AND P6, PT, R249.reuse, R63, PT ;  /* 0x0000003ff900720c */ /* 0x040fe20003fc4070 */
[----:B------:R-:W-:Y:S02]  /*46e0*/  IMAD.MOV R0, RZ, RZ, -R0 ;  /* 0x000000ffff007224 */ /* 0x000fe400078e0a00 */
[----:B------:R-:W-:Y:S02]  /*46f0*/  IMAD.MOV R67, RZ, RZ, -R64 ;  /* 0x000000ffff437224 */ /* 0x000fe400078e0a40 */
[C---:B------:R-:W-:Y:S02]  /*4700*/  IMAD R64, R249.reuse, R0, R65 ;  /* 0x00000000f9407224 */ /* 0x040fe400078e0241 */
[----:B------:R-:W-:Y:S01]  /*4710*/  IMAD R65, R249, R67, R66 ;  /* 0x00000043f9417224 */ /* 0x000fe200078e0242 */
[----:B------:R-:W-:Y:S01]  /*4720*/  LOP3.LUT R66, R244, 0x90, RZ, 0xfc, !PT ;  /* 0x00000090f4427812 */ /* 0x000fe200078efcff */
[--C-:B------:R-:W-:Y:S01]  /*4730*/  @!P4 IMAD.IADD R60, R60, 0x1, -R249.reuse ;  /* 0x000000013c3cc824 */ /* 0x100fe200078e0af9 */
[----:B------:R-:W-:Y:S01]  /*4740*/  ISETP.GE.AND P4, PT, R69, RZ, PT ;  /* 0x000000ff4500720c */ /* 0x000fe20003f86270 */
[----:B------:R-:W-:Y:S01]  /*4750*/  @!P5 IMAD.IADD R61, R61, 0x1, -R249 ;  /* 0x000000013d3dd824 */ /* 0x000fe200078e0af9 */
[C---:B------:R-:W-:Y:S01]  /*4760*/  ISETP.GT.U32.AND P5, PT, R249.reuse, R65, PT ;  /* 0x00000041f900720c */ /* 0x040fe20003fa4070 */
[----:B------:R-:W-:Y:S01]  /*4770*/  @!P1 IMAD.MOV R59, RZ, RZ, -R59 ;  /* 0x000000ffff3b9224 */ /* 0x000fe200078e0a3b */
[----:B------:R-:W-:Y:S01]  /*4780*/  ISETP.GT.U32.AND P1, PT, R249, R64, PT ;  /* 0x00000040f900720c */ /* 0x000fe20003f24070 */
[--C-:B------:R-:W-:Y:S01]  /*4790*/  @!P6 IMAD.IADD R63, R63, 0x1, -R249.reuse ;  /* 0x000000013f3fe824 */ /* 0x100fe200078e0af9 */
[----:B------:R-:W-:Y:S01]  /*47a0*/  IABS R67, R66 ;  /* 0x0000004200437213 */ /* 0x000fe20000000000 */
[----:B------:R-:W-:Y:S01]  /*47b0*/  @!P2 IMAD.IADD R62, R62, 0x1, -R249 ;  /* 0x000000013e3ea824 */ /* 0x000fe200078e0af9 */
[----:B------:R-:W-:Y:S01]  /*47c0*/  ISETP.GE.AND P2, PT, R71, RZ, PT ;  /* 0x000000ff4700720c */ /* 0x000fe20003f46270 */
[----:B------:R-:W-:Y:S01]  /*47d0*/  @!P3 IMAD.MOV R58, RZ, RZ, -R58 ;  /* 0x000000ffff3ab224 */ /* 0x000fe200078e0a3a */
[C---:B------:R-:W-:Y:S01]  /*47e0*/  ISETP.GT.U32.AND P6, PT, R249.reuse, R63, PT ;  /* 0x0000003ff900720c */ /* 0x040fe20003fc4070 */
[----:B------:R-:W-:Y:S01]  /*47f0*/  IMAD.HI.U32 R0, R2, R67, RZ ;  /* 0x0000004302007227 */ /* 0x000fe200078e00ff */
[----:B------:R-:W-:-:S03]  /*4800*/  ISETP.GT.U32.AND P3, PT, R249, R62, PT ;  /* 0x0000003ef900720c */ /* 0x000fc60003f64070 */
[----:B------:R-:W-:Y:S01]  /*4810*/  @!P4 IMAD.MOV R60, RZ, RZ, -R60 ;  /* 0x000000ffff3cc224 */ /* 0x000fe200078e0a3c */
[----:B------:R-:W-:Y:S01]  /*4820*/  ISETP.GE.AND P4, PT, R72, RZ, PT ;  /* 0x000000ff4800720c */ /* 0x000fe20003f86270 */
[--C-:B------:R-:W-:Y:S02]  /*4830*/  @!P5 IMAD.IADD R65, R65, 0x1, -R249.reuse ;  /* 0x000000014141d824 */ /* 0x100fe400078e0af9 */
[----:B------:R-:W-:Y:S01]  /*4840*/  @!P1 IMAD.IADD R64, R64, 0x1, -R249 ;  /* 0x0000000140409824 */ /* 0x000fe200078e0af9 */
[----:B------:R-:W-:Y:S01]  /*4850*/  ISETP.GE.AND P1, PT, R66, RZ, PT ;  /* 0x000000ff4200720c */ /* 0x000fe20003f26270 */
[----:B------:R-:W-:Y:S01]  /*4860*/  IMAD.HI.U32 R66, R2, R68, RZ ;  /* 0x0000004402427227 */ /* 0x000fe200078e00ff */
[----:B------:R-:W-:-:S03]  /*4870*/  ISETP.GT.U32.AND P5, PT, R249, R65, PT ;  /* 0x00000041f900720c */ /* 0x000fc60003fa4070 */
[----:B------:R-:W-:Y:S02]  /*4880*/  IMAD.MOV R0, RZ, RZ, -R0 ;  /* 0x000000ffff007224 */ /* 0x000fe400078e0a00 */
[----:B------:R-:W-:Y:S02]  /*4890*/  IMAD.MOV R69, RZ, RZ, -R66 ;  /* 0x000000ffff457224 */ /* 0x000fe400078e0a42 */
[----:B------:R-:W-:Y:S01]  /*48a0*/  @!P6 IMAD.IADD R63, R63, 0x1, -R249 ;  /* 0x000000013f3fe824 */ /* 0x000fe200078e0af9 */
[----:B------:R-:W-:Y:S01]  /*48b0*/  ISETP.GE.AND P6, PT, R74, RZ, PT ;  /* 0x000000ff4a00720c */ /* 0x000fe20003fc6270 */
[C---:B------:R-:W-:Y:S01]  /*48c0*/  IMAD R66, R249.reuse, R0, R67 ;  /* 0x00000000f9427224 */ /* 0x040fe200078e0243 */
[C---:B------:R-:W-:Y:S01]  /*48d0*/  LOP3.LUT R0, R244.reuse, 0x94, RZ, 0xfc, !PT ;  /* 0x00000094f4007812 */ /* 0x040fe200078efcff */
[----:B------:R-:W-:Y:S01]  /*48e0*/  @!P0 IMAD.MOV R61, RZ, RZ, -R61 ;  /* 0x000000ffff3d8224 */ /* 0x000fe200078e0a3d */
[C---:B------:R-:W-:Y:S01]  /*48f0*/  ISETP.GT.U32.AND P0, PT, R249.reuse, R64, PT ;  /* 0x00000040f900720c */ /* 0x040fe20003f04070 */
[----:B------:R-:W-:Y:S01]  /*4900*/  @!P4 IMAD.MOV R63, RZ, RZ, -R63 ;  /* 0x000000ffff3fc224 */ /* 0x000fe200078e0a3f */
[C---:B------:R-:W-:Y:S01]  /*4910*/  ISETP.GT.U32.AND P4, PT, R249.reuse, R66, PT ;  /* 0x00000042f900720c */ /* 0x040fe20003f84070 */
[----:B------:R-:W-:Y:S01]  /*4920*/  IMAD R67, R249, R69, R68 ;  /* 0x00000045f9437224 */ /* 0x000fe200078e0244 */
[----:B------:R-:W-:Y:S01]  /*4930*/  LOP3.LUT R68, R244, 0x96, RZ, 0xfc, !PT ;  /* 0x00000096f4447812 */ /* 0x000fe200078efcff */
[--C-:B------:R-:W-:Y:S01]  /*4940*/  @!P3 IMAD.IADD R62, R62, 0x1, -R249.reuse ;  /* 0x000000013e3eb824 */ /* 0x100fe200078e0af9 */
[----:B------:R-:W-:Y:S01]  /*4950*/  ISETP.GE.AND P3, PT, R73, RZ, PT ;  /* 0x000000ff4900720c */ /* 0x000fe20003f66270 */
[----:B------:R-:W-:Y:S01]  /*4960*/  @!P5 IMAD.IADD R65, R65, 0x1, -R249 ;  /* 0x000000014141d824 */ /* 0x000fe200078e0af9 */
[----:B------:R-:W-:Y:S01]  /*4970*/  ISETP.GT.U32.AND P5, PT, R249, R67, PT ;  /* 0x00000043f900720c */ /* 0x000fe20003fa4070 */
[----:B------:R-:W-:Y:S01]  /*4980*/  @!P2 IMAD.MOV R62, RZ, RZ, -R62 ;  /* 0x000000ffff3ea224 */ /* 0x000fe200078e0a3e */
[----:B------:R-:W-:Y:S01]  /*4990*/  ISETP.GE.AND P2, PT, R70, RZ, PT ;  /* 0x000000ff4600720c */ /* 0x000fe20003f46270 */
[----:B------:R-:W-:Y:S01]  /*49a0*/  @!P6 IMAD.MOV R65, RZ, RZ, -R65 ;  /* 0x000000ffff41e224 */ /* 0x000fe200078e0a41 */
[----:B------:R-:W-:Y:S01]  /*49b0*/  IABS R70, R0 ;  /* 0x0000000000467213 */ /* 0x000fe20000000000 */
[--C-:B------:R-:W-:Y:S01]  /*49c0*/  @!P0 IMAD.IADD R64, R64, 0x1, -R249.reuse ;  /* 0x0000000140408824 */ /* 0x100fe200078e0af9 */
[----:B------:R-:W-:Y:S01]  /*49d0*/  LOP3.LUT R74, R244, 0x98, RZ, 0xfc, !PT ;  /* 0x00000098f44a7812 */ /* 0x000fe200078efcff */
[----:B------:R-:W-:Y:S01]  /*49e0*/  @!P4 IMAD.IADD R66, R66, 0x1, -R249 ;  /* 0x000000014242c824 */ /* 0x000fe200078e0af9 */
[----:B------:R-:W-:Y:S01]  /*49f0*/  IABS R71, R68 ;  /* 0x0000004400477213 */ /* 0x000fe20000000000 */
[----:B------:R-:W-:Y:S01]  /*4a00*/  IMAD.HI.U32 R226, R2, R219, RZ ;  /* 0x000000db02e27227 */ /* 0x000fe200078e00ff */
[----:B------:R-:W-:-:S02]  /*4a10*/  ISETP.GE.AND P0, PT, R0, RZ, PT ;  /* 0x000000ff0000720c */ /* 0x000fc40003f06270 */
[----:B------:R-:W-:Y:S01]  /*4a20*/  IABS R73, R74 ;  /* 0x0000004a00497213 */ /* 0x000fe20000000000 */
[----:B------:R-:W-:Y:S01]  /*4a30*/  @!P3 IMAD.MOV R64, RZ, RZ, -R64 ;  /* 0x000000ffff40b224 */ /* 0x000fe200078e0a40 */
[----:B------:R-:W-:Y:S01]  /*4a40*/  ISETP.GT.U32.AND P3, PT, R249, R66, PT ;  /* 0x00000042f900720c */ /* 0x000fe20003f64070 */
[----:B------:R-:W-:Y:S01]  /*4a50*/  @!P5 IMAD.IADD R67, R67, 0x1, -R249 ;  /* 0x000000014343d824 */ /* 0x000fe200078e0af9 */
[----:B------:R-:W-:Y:S01]  /*4a60*/  ISETP.GE.AND P4, PT, R68, RZ, PT ;  /* 0x000000ff4400720c */ /* 0x000fe20003f86270 */
[----:B------:R-:W-:Y:S01]  /*4a70*/  IMAD.HI.U32 R0, R2, R70, RZ ;  /* 0x0000004602007227 */ /* 0x000fe200078e00ff */
[----:B------:R-:W-:Y:S02]  /*4a80*/  ISETP.GE.AND P6, PT, R74, RZ, PT ;  /* 0x000000ff4a00720c */ /* 0x000fe40003fc6270 */
[----:B------:R-:W-:Y:S01]  /*4a90*/  ISETP.GT.U32.AND P5, PT, R249, R67, PT ;  /* 0x00000043f900720c */ /* 0x000fe20003fa4070 */
[----:B------:R-:W-:Y:S01]  /*4aa0*/  IMAD.HI.U32 R68, R2, R71, RZ ;  /* 0x0000004702447227 */ /* 0x000fe200078e00ff */
[----:B------:R-:W-:-:S03]  /*4ab0*/  IABS R74, R78 ;  /* 0x0000004e004a7213 */ /* 0x000fc60000000000 */
[----:B------:R-:W-:Y:S02]  /*4ac0*/  IMAD.MOV R0, RZ, RZ, -R0 ;  /* 0x000000ffff007224 */ /* 0x000fe400078e0a00 */
[----:B------:R-:W-:-:S04]  /*4ad0*/  IMAD.HI.U32 R69, R2, R73, RZ ;  /* 0x0000004902457227 */ /* 0x000fc800078e00ff */
[----:B------:R-:W-:Y:S02]  /*4ae0*/  IMAD.MOV R72, RZ, RZ, -R68 ;  /* 0x000000ffff487224 */ /* 0x000fe400078e0a44 */
[C---:B------:R-:W-:Y:S02]  /*4af0*/  IMAD R68, R249.reuse, R0, R70 ;  /* 0x00000000f9447224 */ /* 0x040fe400078e0246 */
[----:B------:R-:W-:Y:S02]  /*4b00*/  IMAD.MOV R70, RZ, RZ, -R69 ;  /* 0x000000ffff467224 */ /* 0x000fe400078e0a45 */
[----:B------:R-:W-:Y:S01]  /*4b10*/  @!P3 IMAD.IADD R66, R66, 0x1, -R249 ;  /* 0x000000014242b824 */ /* 0x000fe200078e0af9 */
[C---:B------:R-:W-:Y:S01]  /*4b20*/  ISETP.GT.U32.AND P3, PT, R249.reuse, R68, PT ;  /* 0x00000044f900720c */ /* 0x040fe20003f64070 */
[C---:B------:R-:W-:Y:S01]  /*4b30*/  IMAD R69, R249.reuse, R72, R71 ;  /* 0x00000048f9457224 */ /* 0x040fe200078e0247 */
[----:B------:R-:W-:Y:S01]  /*4b40*/  LOP3.LUT R72, R244, 0x9a, RZ, 0xfc, !PT ;  /* 0x0000009af4487812 */ /* 0x000fe200078efcff */
[----:B------:R-:W-:-:S02]  /*4b50*/  IMAD R70, R249, R70, R73 ;  /* 0x00000046f9467224 */ /* 0x000fc400078e0249 */
[----:B------:R-:W-:Y:S01]  /*4b60*/  @!P5 IMAD.IADD R67, R67, 0x1, -R249 ;  /* 0x000000014343d824 */ /* 0x000fe200078e0af9 */
[C---:B------:R-:W-:Y:S01]  /*4b70*/  ISETP.GT.U32.AND P5, PT, R249.reuse, R69, PT ;  /* 0x00000045f900720c */ /* 0x040fe20003fa4070 */
[----:B------:R-:W-:Y:S01]  /*4b80*/  @!P1 IMAD.MOV R66, RZ, RZ, -R66 ;  /* 0x000000ffff429224 */ /* 0x000fe200078e0a42 */
[----:B------:R-:W-:Y:S01]  /*4b90*/  ISETP.GT.U32.AND P1, PT, R249, R70, PT ;  /* 0x00000046f900720c */ /* 0x000fe20003f24070 */
[----:B------:R-:W-:Y:S01]  /*4ba0*/  @!P2 IMAD.MOV R67, RZ, RZ, -R67 ;  /* 0x000000ffff43a224 */ /* 0x000fe200078e0a43 */
[----:B------:R-:W-:Y:S01]  /*4bb0*/  IABS R71, R72 ;  /* 0x0000004800477213 */ /* 0x000fe20000000000 */
[----:B------:R-:W-:Y:S01]  /*4bc0*/  IMAD.HI.U32 R73, R2, R77, RZ ;  /* 0x0000004d02497227 */ /* 0x000fe200078e00ff */
[----:B------:R-:W-:-:S03]  /*4bd0*/  ISETP.GE.AND P2, PT, R72, RZ, PT ;  /* 0x000000ff4800720c */ /* 0x000fc60003f46270 */
[----:B------:R-:W-:Y:S02]  /*4be0*/  @!P3 IMAD.IADD R68, R68, 0x1, -R249 ;  /* 0x000000014444b824 */ /* 0x000fe400078e0af9 */
[----:B------:R-:W-:-:S03]  /*4bf0*/  IMAD.HI.U32 R0, R2, R71, RZ ;  /* 0x0000004702007227 */ /* 0x000fc600078e00ff */
[----:B------:R-:W-:Y:S01]  /*4c00*/  ISETP.GT.U32.AND P3, PT, R249, R68, PT ;  /* 0x00000044f900720c */ /* 0x000fe20003f64070 */
[----:B------:R-:W-:Y:S02]  /*4c10*/  IMAD.MOV R0, RZ, RZ, -R0 ;  /* 0x000000ffff007224 */ /* 0x000fe400078e0a00 */
[--C-:B------:R-:W-:Y:S02]  /*4c20*/  @!P5 IMAD.IADD R69, R69, 0x1, -R249.reuse ;  /* 0x000000014545d824 */ /* 0x100fe400078e0af9 */
[----:B------:R-:W-:Y:S02]  /*4c30*/  @!P1 IMAD.IADD R70, R70, 0x1, -R249 ;  /* 0x0000000146469824 */ /* 0x000fe400078e0af9 */
[C---:B------:R-:W-:Y:S01]  /*4c40*/  IMAD R71, R249.reuse, R0, R71 ;  /* 0x00000000f9477224 */ /* 0x040fe200078e0247 */
[C---:B------:R-:W-:Y:S01]  /*4c50*/  ISETP.GT.U32.AND P5, PT, R249.reuse, R69, PT ;  /* 0x00000045f900720c */ /* 0x040fe20003fa4070 */
[----:B------:R-:W-:Y:S01]  /*4c60*/  IMAD.HI.U32 R0, R2, R74, RZ ;  /* 0x0000004a02007227 */ /* 0x000fe200078e00ff */
[----:B------:R-:W-:-:S03]  /*4c70*/  ISETP.GT.U32.AND P1, PT, R249, R70, PT ;  /* 0x00000046f900720c */ /* 0x000fc60003f24070 */
[----:B------:R-:W-:-:S04]  /*4c80*/  IMAD.HI.U32 R72, R2, R75, RZ ;  /* 0x0000004b02487227 */ /* 0x000fc800078e00ff */
[----:B------:R-:W-:Y:S02]  /*4c90*/  IMAD.MOV R0, RZ, RZ, -R0 ;  /* 0x000000ffff007224 */ /* 0x000fe400078e0a00 */
[----:B------:R-:W-:Y:S02]  /*4ca0*/  IMAD.MOV R76, RZ, RZ, -R72 ;  /* 0x000000ffff4c7224 */ /* 0x000fe400078e0a48 */
[C---:B------:R-:W-:Y:S02]  /*4cb0*/  IMAD R72, R249.reuse, R0, R74 ;  /* 0x00000000f9487224 */ /* 0x040fe400078e024a */
[----:B------:R-:W-:Y:S01]  /*4cc0*/  @!P3 IMAD.IADD R68, R68, 0x1, -R249 ;  /* 0x000000014444b824 */ /* 0x000fe200078e0af9 */
[C---:B------:R-:W-:Y:S01]  /*4cd0*/  ISETP.GT.U32.AND P3, PT, R249.reuse, R71, PT ;  /* 0x00000047f900720c */ /* 0x040fe20003f64070 */
[----:B------:R-:W-:Y:S02]  /*4ce0*/  IMAD.MOV R74, RZ, RZ, -R73 ;  /* 0x000000ffff4a7224 */ /* 0x000fe400078e0a49 */
[----:B------:R-:W-:-:S02]  /*4cf0*/  IMAD R73, R249, R76, R75 ;  /* 0x0000004cf9497224 */ /* 0x000fc400078e024b */
[----:B------:R-:W-:Y:S01]  /*4d00*/  @!P5 IMAD.IADD R69, R69, 0x1, -R249 ;  /* 0x000000014545d824 */ /* 0x000fe200078e0af9 */
[----:B------:R-:W-:Y:S01]  /*4d10*/  ISETP.GE.AND P5, PT, R78, RZ, PT ;  /* 0x000000ff4e00720c */ /* 0x000fe20003fa6270 */
[C---:B------:R-:W-:Y:S01]  /*4d20*/  IMAD R74, R249.reuse, R74, R77 ;  /* 0x0000004af94a7224 */ /* 0x040fe200078e024d */
[----:B------:R-:W-:Y:S01]  /*4d30*/  LOP3.LUT R78, R244, 0xa2, RZ, 0xfc, !PT ;  /* 0x000000a2f44e7812 */ /* 0x000fe200078efcff */
[--C-:B------:R-:W-:Y:S01]  /*4d40*/  @!P1 IMAD.IADD R70, R70, 0x1, -R249.reuse ;  /* 0x0000000146469824 */ /* 0x100fe200078e0af9 */
        /* <DEDUP_REMOVED lines=8> */
[----:B------:R-:W-:Y:S01]  /*4dd0*/  LOP3.LUT R77, R244, 0xa4, RZ, 0xfc, !PT ;  /* 0x000000a4f44d7812 */ /* 0x000fe200078efcff */
[----:B------:R-:W-:Y:S01]  /*4de0*/  IMAD.MOV R226, RZ, RZ, -R226 ;  /* 0x000000ffffe27224 */ /* 0x000fe200078e0ae2 */
[----:B------:R-:W-:Y:S01]  /*4df0*/  ISETP.GT.U32.AND P3, PT, R249, R71, PT ;  /* 0x00000047f900720c */ /* 0x000fe20003f64070 */
[----:B------:R-:W-:Y:S01]  /*4e00*/  IMAD.HI.U32 R0, R2, R75, RZ ;  /* 0x0000004b02007227 */ /* 0x000fe200078e00ff */
[----:B------:R-:W-:-:S02]  /*4e10*/  IABS R76, R77 ;  /* 0x0000004d004c7213 */ /* 0x000fc40000000000 */
[----:B------:R-:W-:Y:S01]  /*4e20*/  ISETP.GE.AND P4, PT, R79, RZ, PT ;  /* 0x000000ff4f00720c */ /* 0x000fe20003f86270 */
[--C-:B------:R-:W-:Y:S02]  /*4e30*/  @!P1 IMAD.IADD R73, R73, 0x1, -R249.reuse ;  /* 0x0000000149499824 */ /* 0x100fe400078e0af9 */
[----:B------:R-:W-:Y:S02]  /*4e40*/  IMAD.MOV R0, RZ, RZ, -R0 ;  /* 0x000000ffff007224 */ /* 0x000fe400078e0a00 */
[--C-:B------:R-:W-:Y:S01]  /*4e50*/  @!P0 IMAD.IADD R72, R72, 0x1, -R249.reuse ;  /* 0x0000000148488824 */ /* 0x100fe200078e0af9 */
[----:B------:R-:W-:Y:S01]  /*4e60*/  ISETP.GE.AND P0, PT, R78, RZ, PT ;  /* 0x000000ff4e00720c */ /* 0x000fe20003f06270 */
[----:B------:R-:W-:Y:S01]  /*4e70*/  @!P6 IMAD.IADD R74, R74, 0x1, -R249 ;  /* 0x000000014a4ae824 */ /* 0x000fe200078e0af9 */
[C---:B------:R-:W-:Y:S01]  /*4e80*/  ISETP.GT.U32.AND P6, PT, R249.reuse, R73, PT ;  /* 0x00000049f900720c */ /* 0x040fe20003fc4070 */
[C---:B------:R-:W-:Y:S01]  /*4e90*/  IMAD R75, R249.reuse, R0, R75 ;  /* 0x00000000f94b7224 */ /* 0x040fe200078e024b */
[----:B------:R-:W-:Y:S01]  /*4ea0*/  ISETP.GT.U32.AND P1, PT, R249, R72, PT ;  /* 0x00000048f900720c */ /* 0x000fe20003f24070 */
[----:B------:R-:W-:Y:S01]  /*4eb0*/  IMAD.HI.U32 R0, R2, R76, RZ ;  /* 0x0000004c02007227 */ /* 0x000fe200078e00ff */
[----:B------:R-:W-:-:S03]  /*4ec0*/  LOP3.LUT R78, R244, 0xa6, RZ, 0xfc, !PT ;  /* 0x000000a6f44e7812 */ /* 0x000fc600078efcff */
[----:B------:R-:W-:Y:S01]  /*4ed0*/  IMAD.MOV R0, RZ, RZ, -R0 ;  /* 0x000000ffff007224 */ /* 0x000fe200078e0a00 */
[----:B------:R-:W-:Y:S01]  /*4ee0*/  IABS R79, R78 ;  /* 0x0000004e004f7213 */ /* 0x000fe20000000000 */
[----:B------:R-:W-:Y:S01]  /*4ef0*/  @!P3 IMAD.IADD R71, R71, 0x1, -R249 ;  /* 0x000000014747b824 */ /* 0x000fe200078e0af9 */
[----:B------:R-:W-:Y:S01]  /*4f00*/  ISETP.GE.AND P3, PT, R80, RZ, PT ;  /* 0x000000ff5000720c */ /* 0x000fe20003f66270 */
[C---:B------:R-:W-:Y:S01]  /*4f10*/  IMAD R76, R249.reuse, R0, R76 ;  /* 0x00000000f94c7224 */ /* 0x040fe200078e024c */
[----:B------:R-:W-:Y:S01]  /*4f20*/  IABS R80, R83 ;  /* 0x0000005300507213 */ /* 0x000fe20000000000 */
[----:B------:R-:W-:Y:S01]  /*4f30*/  @!P2 IMAD.MOV R71, RZ, RZ, -R71 ;  /* 0x000000ffff47a224 */ /* 0x000fe200078e0a47 */
[----:B------:R-:W-:Y:S01]  /*4f40*/  ISETP.GT.U32.AND P2, PT, R249, R74, PT ;  /* 0x0000004af900720c */ /* 0x000fe20003f44070 */
[--C-:B------:R-:W-:Y:S01]  /*4f50*/  @!P6 IMAD.IADD R73, R73, 0x1, -R249.reuse ;  /* 0x000000014949e824 */ /* 0x100fe200078e0af9 */
[C---:B------:R-:W-:Y:S01]  /*4f60*/  ISETP.GT.U32.AND P6, PT, R249.reuse, R76, PT ;  /* 0x0000004cf900720c */ /* 0x040fe20003fc4070 */
[----:B------:R-:W-:Y:S01]  /*4f70*/  @!P1 IMAD.IADD R72, R72, 0x1, -R249 ;  /* 0x0000000148489824 */ /* 0x000fe200078e0af9 */
[----:B------:R-:W-:Y:S01]  /*4f80*/  ISETP.GT.U32.AND P1, PT, R249, R75, PT ;  /* 0x0000004bf900720c */ /* 0x000fe20003f24070 */
[----:B------:R-:W-:-:S04]  /*4f90*/  IMAD.HI.U32 R0, R2, R79, RZ ;  /* 0x0000004f02007227 */ /* 0x000fc800078e00ff */
[----:B------:R-:W-:Y:S02]  /*4fa0*/  IMAD.MOV R0, RZ, RZ, -R0 ;  /* 0x000000ffff007224 */ /* 0x000fe400078e0a00 */
[----:B------:R-:W-:Y:S02]  /*4fb0*/  @!P4 IMAD.MOV R73, RZ, RZ, -R73 ;  /* 0x000000ffff49c224 */ /* 0x000fe400078e0a49 */
[--C-:B------:R-:W-:Y:S01]  /*4fc0*/  @!P2 IMAD.IADD R74, R74, 0x1, -R249.reuse ;  /* 0x000000014a4aa824 */ /* 0x100fe200078e0af9 */
[----:B------:R-:W-:Y:S01]  /*4fd0*/  ISETP.GE.AND P2, PT, R77, RZ, PT ;  /* 0x000000ff4d00720c */ /* 0x000fe20003f46270 */
[----:B------:R-:W-:Y:S02]  /*4fe0*/  @!P6 IMAD.IADD R76, R76, 0x1, -R249 ;  /* 0x000000014c4ce824 */ /* 0x000fe400078e0af9 */
[----:B------:R-:W-:-:S03]  /*4ff0*/  IMAD.HI.U32 R77, R2, R80, RZ ;  /* 0x00000050024d7227 */ /* 0x000fc600078e00ff */
[----:B------:R-:W-:Y:S01]  /*5000*/  ISETP.GT.U32.AND P6, PT, R249, R76, PT ;  /* 0x0000004cf900720c */ /* 0x000fe20003fc4070 */
[----:B------:R-:W-:Y:S01]  /*5010*/  @!P1 IMAD.IADD R75, R75, 0x1, -R249 ;  /* 0x000000014b4b9824 */ /* 0x000fe200078e0af9 */
[----:B------:R-:W-:Y:S01]  /*5020*/  ISETP.GE.AND P1, PT, R78, RZ, PT ;  /* 0x000000ff4e00720c */ /* 0x000fe20003f26270 */
[----:B------:R-:W-:-:S04]  /*5030*/  IMAD.HI.U32 R78, R2, R82, RZ ;  /* 0x00000052024e7227 */ /* 0x000fc800078e00ff */
[----:B------:R-:W-:Y:S02]  /*5040*/  IMAD.MOV R81, RZ, RZ, -R77 ;  /* 0x000000ffff517224 */ /* 0x000fe400078e0a4d */
[C---:B------:R-:W-:Y:S02]  /*5050*/  IMAD R77, R249.reuse, R0, R79 ;  /* 0x00000000f94d7224 */ /* 0x040fe400078e024f */
[----:B------:R-:W-:Y:S02]  /*5060*/  IMAD.MOV R79, RZ, RZ, -R78 ;  /* 0x000000ffff4f7224 */ /* 0x000fe400078e0a4e */
[C---:B------:R-:W-:Y:S01]  /*5070*/  IMAD R78, R249.reuse, R81, R80 ;  /* 0x00000051f94e7224 */ /* 0x040fe200078e0250 */
[C---:B------:R-:W-:Y:S01]  /*5080*/  ISETP.GT.U32.AND P4, PT, R249.reuse, R77, PT ;  /* 0x0000004df900720c */ /* 0x040fe20003f84070 */
[C---:B------:R-:W-:Y:S01]  /*5090*/  IMAD R79, R249.reuse, R79, R82 ;  /* 0x0000004ff94f7224 */ /* 0x040fe200078e0252 */
[----:B------:R-:W-:Y:S01]  /*50a0*/  IABS R80, R85 ;  /* 0x0000005500507213 */ /* 0x000fe20000000000 */
[----:B------:R-:W-:Y:S01]  /*50b0*/  @!P3 IMAD.MOV R74, RZ, RZ, -R74 ;  /* 0x000000ffff4ab224 */ /* 0x000fe200078e0a4a */
[C---:B------:R-:W-:Y:S01]  /*50c0*/  ISETP.GT.U32.AND P3, PT, R249.reuse, R78, PT ;  /* 0x0000004ef900720c */ /* 0x040fe20003f64070 */
[----:B------:R-:W-:Y:S01]  /*50d0*/  @!P6 IMAD.IADD R76, R76, 0x1, -R249 ;  /* 0x000000014c4ce824 */ /* 0x000fe200078e0af9 */
[----:B------:R-:W-:Y:S01]  /*50e0*/  ISETP.GT.U32.AND P6, PT, R249, R79, PT ;  /* 0x0000004ff900720c */ /* 0x000fe20003fc4070 */
[----:B------:R-:W-:Y:S01]  /*50f0*/  IMAD.HI.U32 R0, R2, R80, RZ ;  /* 0x0000005002007227 */ /* 0x000fe200078e00ff */
[----:B------:R-:W-:-:S03]  /*5100*/  IABS R82, R86 ;  /* 0x0000005600527213 */ /* 0x000fc60000000000 */
[----:B------:R-:W-:Y:S02]  /*5110*/  IMAD.MOV R81, RZ, RZ, -R0 ;  /* 0x000000ffff517224 */ /* 0x000fe400078e0a00 */
[----:B------:R-:W-:Y:S01]  /*5120*/  @!P4 IMAD.IADD R77, R77, 0x1, -R249 ;  /* 0x000000014d4dc824 */ /* 0x000fe200078e0af9 */
[----:B------:R-:W-:Y:S01]  /*5130*/  ISETP.GE.AND P4, PT, R84, RZ, PT ;  /* 0x000000ff5400720c */ /* 0x000fe20003f86270 */
[----:B------:R-:W-:Y:S01]  /*5140*/  IMAD.HI.U32 R0, R2, R82, RZ ;  /* 0x0000005202007227 */ /* 0x000fe200078e00ff */
[----:B------:R-:W-:-:S03]  /*5150*/  IABS R84, R88 ;  /* 0x0000005800547213 */ /* 0x000fc60000000000 */
[--C-:B------:R-:W-:Y:S01]  /*5160*/  @!P3 IMAD.IADD R78, R78, 0x1, -R249.reuse ;  /* 0x000000014e4eb824 */ /* 0x100fe200078e0af9 */
[----:B------:R-:W-:Y:S01]  /*5170*/  ISETP.GT.U32.AND P3, PT, R249, R77, PT ;  /* 0x0000004df900720c */ /* 0x000fe20003f64070 */
[----:B------:R-:W-:Y:S02]  /*5180*/  @!P6 IMAD.IADD R79, R79, 0x1, -R249 ;  /* 0x000000014f4fe824 */ /* 0x000fe400078e0af9 */
[----:B------:R-:W-:Y:S01]  /*5190*/  @!P5 IMAD.MOV R72, RZ, RZ, -R72 ;  /* 0x000000ffff48d224 */ /* 0x000fe200078e0a48 */
[C---:B------:R-:W-:Y:S01]  /*51a0*/  ISETP.GT.U32.AND P6, PT, R249.reuse, R78, PT ;  /* 0x0000004ef900720c */ /* 0x040fe20003fc4070 */
[C---:B------:R-:W-:Y:S01]  /*51b0*/  IMAD R80, R249.reuse, R81, R80 ;  /* 0x00000051f9507224 */ /* 0x040fe200078e0250 */
[----:B------:R-:W-:Y:S01]  /*51c0*/  ISETP.GT.U32.AND P5, PT, R249, R75, PT ;  /* 0x0000004bf900720c */ /* 0x000fe20003fa4070 */
[----:B------:R-:W-:Y:S02]  /*51d0*/  IMAD.MOV R0, RZ, RZ, -R0 ;  /* 0x000000ffff007224 */ /* 0x000fe400078e0a00 */
[----:B------:R-:W-:-:S02]  /*51e0*/  @!P2 IMAD.MOV R76, RZ, RZ, -R76 ;  /* 0x000000ffff4ca224 */ /* 0x000fc400078e0a4c */
[----:B------:R-:W-:Y:S02]  /*51f0*/  IMAD R81, R249, R0, R82 ;  /* 0x00000000f9517224 */ /* 0x000fe400078e0252 */
[----:B------:R-:W-:Y:S01]  /*5200*/  @!P3 IMAD.IADD R77, R77, 0x1, -R249 ;  /* 0x000000014d4db824 */ /* 0x000fe200078e0af9 */
[C---:B------:R-:W-:Y:S01]  /*5210*/  ISETP.GT.U32.AND P3, PT, R249.reuse, R80, PT ;  /* 0x00000050f900720c */ /* 0x040fe20003f64070 */
[C---:B------:R-:W-:Y:S02]  /*5220*/  IMAD R219, R249.reuse, R226, R219 ;  /* 0x000000e2f9db7224 */ /* 0x040fe400078e02db */
[--C-:B------:R-:W-:Y:S01]  /*5230*/  @!P6 IMAD.IADD R78, R78, 0x1, -R249.reuse ;  /* 0x000000014e4ee824 */ /* 0x100fe200078e0af9 */
[----:B------:R-:W-:Y:S01]  /*5240*/  ISETP.GT.U32.AND P6, PT, R249, R81, PT ;  /* 0x00000051f900720c */ /* 0x000fe20003fc4070 */
[----:B------:R-:W-:Y:S01]  /*5250*/  @!P5 IMAD.IADD R75, R75, 0x1, -R249 ;  /* 0x000000014b4bd824 */ /* 0x000fe200078e0af9 */
[----:B------:R-:W-:Y:S01]  /*5260*/  ISETP.GE.AND P5, PT, R83, RZ, PT ;  /* 0x000000ff5300720c */ /* 0x000fe20003fa6270 */
[----:B------:R-:W-:Y:S01]  /*5270*/  @!P1 IMAD.MOV R77, RZ, RZ, -R77 ;  /* 0x000000ffff4d9224 */ /* 0x000fe200078e0a4d */
[----:B------:R-:W-:Y:S01]  /*5280*/  IABS R83, R87 ;  /* 0x0000005700537213 */ /* 0x000fe20000000000 */
[----:B------:R-:W-:Y:S01]  /*5290*/  @!P0 IMAD.MOV R75, RZ, RZ, -R75 ;  /* 0x000000ffff4b8224 */ /* 0x000fe200078e0a4b */
[----:B------:R-:W-:Y:S01]  /*52a0*/  ISETP.GT.U32.AND P0, PT, R249, R79, PT ;  /* 0x0000004ff900720c */ /* 0x000fe20003f04070 */
[----:B------:R-:W-:-:S04]  /*52b0*/  IMAD.HI.U32 R248, R2, R246, RZ ;  /* 0x000000f602f87227 */ /* 0x000fc800078e00ff */
[----:B------:R-:W-:Y:S01]  /*52c0*/  @!P3 IMAD.IADD R80, R80, 0x1, -R249 ;  /* 0x000000015050b824 */ /* 0x000fe200078e0af9 */
[----:B------:R-:W-:Y:S01]  /*52d0*/  ISETP.GE.AND P3, PT, R86, RZ, PT ;  /* 0x000000ff5600720c */ /* 0x000fe20003f66270 */
[----:B------:R-:W-:-:S04]  /*52e0*/  IMAD.HI.U32 R0, R2, R83, RZ ;  /* 0x0000005302007227 */ /* 0x000fc800078e00ff */
[----:B------:R-:W-:Y:S01]  /*52f0*/  @!P6 IMAD.IADD R81, R81, 0x1, -R249 ;  /* 0x000000015151e824 */ /* 0x000fe200078e0af9 */
[C---:B------:R-:W-:Y:S01]  /*5300*/  ISETP.GT.U32.AND P6, PT, R249.reuse, R80, PT ;  /* 0x00000050f900720c */ /* 0x040fe20003fc4070 */
[----:B------:R-:W-:Y:S02]  /*5310*/  IMAD.MOV R82, RZ, RZ, -R0 ;  /* 0x000000ffff527224 */ /* 0x000fe400078e0a00 */
[----:B------:R-:W-:Y:S01]  /*5320*/  IMAD.HI.U32 R0, R2, R84, RZ ;  /* 0x0000005402007227 */ /* 0x000fe200078e00ff */
[----:B------:R-:W-:-:S03]  /*5330*/  ISETP.GT.U32.AND P2, PT, R249, R81, PT ;  /* 0x00000051f900720c */ /* 0x000fc60003f44070 */
[----:B------:R-:W-:Y:S02]  /*5340*/  IMAD R82, R249, R82, R83 ;  /* 0x00000052f9527224 */ /* 0x000fe400078e0253 */
[----:B------:R-:W-:Y:S02]  /*5350*/  IMAD.MOV R83, RZ, RZ, -R0 ;  /* 0x000000ffff537224 */ /* 0x000fe400078e0a00 */
[--C-:B------:R-:W-:Y:S01]  /*5360*/  @!P0 IMAD.IADD R79, R79, 0x1, -R249.reuse ;  /* 0x000000014f4f8824 */ /* 0x100fe200078e0af9 */
[C---:B------:R-:W-:Y:S01]  /*5370*/  ISETP.GT.U32.AND P1, PT, R249.reuse, R82, PT ;  /* 0x00000052f900720c */ /* 0x040fe20003f24070 */
[----:B------:R-:W-:Y:S01]  /*5380*/  IMAD R83, R249, R83, R84 ;  /* 0x00000053f9537224 */ /* 0x000fe200078e0254 */
[----:B------:R-:W-:Y:S01]  /*5390*/  ISETP.GE.AND P0, PT, R85, RZ, PT ;  /* 0x000000ff5500720c */ /* 0x000fe20003f06270 */
[--C-:B------:R-:W-:Y:S01]  /*53a0*/  @!P6 IMAD.IADD R80, R80, 0x1, -R249.reuse ;  /* 0x000000015050e824 */ /* 0x100fe200078e0af9 */
[----:B------:R-:W-:Y:S01]  /*53b0*/  IABS R85, R89 ;  /* 0x0000005900557213 */ /* 0x000fe20000000000 */
[----:B------:R-:W-:Y:S01]  /*53c0*/  @!P2 IMAD.IADD R81, R81, 0x1, -R249 ;  /* 0x000000015151a824 */ /* 0x000fe200078e0af9 */
[----:B------:R-:W-:Y:S01]  /*53d0*/  ISETP.GT.U32.AND P6, PT, R249, R83, PT ;  /* 0x00000053f900720c */ /* 0x000fe20003fc4070 */
[----:B------:R-:W-:Y:S01]  /*53e0*/  @!P5 IMAD.MOV R78, RZ, RZ, -R78 ;  /* 0x000000ffff4ed224 */ /* 0x000fe200078e0a4e */
[----:B------:R-:W-:Y:S01]  /*53f0*/  LOP3.LUT R84, R244, 0xb6, RZ, 0xfc, !PT ;  /* 0x000000b6f4547812 */ /* 0x000fe200078efcff */
[----:B------:R-:W-:Y:S01]  /*5400*/  IMAD.HI.U32 R0, R2, R85, RZ ;  /* 0x0000005502007227 */ /* 0x000fe200078e00ff */
[----:B------:R-:W-:-:S02]  /*5410*/  ISETP.GE.AND P5, PT, R87, RZ, PT ;  /* 0x000000ff5700720c */ /* 0x000fc40003fa6270 */
[----:B------:R-:W-:Y:S01]  /*5420*/  IABS R86, R84 ;  /* 0x0000005400567213 */ /* 0x000fe20000000000 */
[----:B------:R-:W-:Y:S01]  /*5430*/  IMAD.MOV R0, RZ, RZ, -R0 ;  /* 0x000000ffff007224 */ /* 0x000fe200078e0a00 */
[----:B------:R-:W-:Y:S01]  /*5440*/  ISETP.GE.AND P2, PT, R89, RZ, PT ;  /* 0x000000ff5900720c */ /* 0x000fe20003f46270 */
[----:B------:R-:W-:Y:S01]  /*5450*/  @!P1 IMAD.IADD R82, R82, 0x1, -R249 ;  /* 0x0000000152529824 */ /* 0x000fe200078e0af9 */
[----:B------:R-:W-:Y:S01]  /*5460*/  ISETP.GE.AND P1, PT, R84, RZ, PT ;  /* 0x000000ff5400720c */ /* 0x000fe20003f26270 */
[----:B------:R-:W-:Y:S01]  /*5470*/  IMAD R84, R249, R0, R85 ;  /* 0x00000000f9547224 */ /* 0x000fe200078e0255 */
[----:B------:R-:W-:Y:S01]  /*5480*/  IABS R89, R92 ;  /* 0x0000005c00597213 */ /* 0x000fe20000000000 */
[----:B------:R-:W-:Y:S02]  /*5490*/  IMAD.MOV.U32 R85, RZ, RZ, R86 ;  /* 0x000000ffff557224 */ /* 0x000fe400078e0056 */
[----:B------:R-:W-:Y:S01]  /*54a0*/  @!P6 IMAD.IADD R83, R83, 0x1, -R249 ;  /* 0x000000015353e824 */ /* 0x000fe200078e0af9 */
[----:B------:R-:W-:Y:S01]  /*54b0*/  ISETP.GT.U32.AND P6, PT, R249, R82, PT ;  /* 0x00000052f900720c */ /* 0x000fe20003fc4070 */
[----:B------:R-:W-:-:S04]  /*54c0*/  IMAD.HI.U32 R0, R2, R85, RZ ;  /* 0x0000005502007227 */ /* 0x000fc800078e00ff */
[----:B------:R-:W-:Y:S02]  /*54d0*/  IMAD.MOV R0, RZ, RZ, -R0 ;  /* 0x000000ffff007224 */ /* 0x000fe400078e0a00 */
[----:B------:R-:W-:Y:S01]  /*54e0*/  @!P3 IMAD.MOV R81, RZ, RZ, -R81 ;  /* 0x000000ffff51b224 */ /* 0x000fe200078e0a51 */
[C---:B------:R-:W-:Y:S01]  /*54f0*/  ISETP.GT.U32.AND P3, PT, R249.reuse, R84, PT ;  /* 0x00000054f900720c */ /* 0x040fe20003f64070 */
[C---:B------:R-:W-:Y:S02]  /*5500*/  IMAD R85, R249.reuse, R0, R85 ;  /* 0x00000000f9557224 */ /* 0x040fe400078e0255 */
[----:B------:R-:W-:Y:S01]  /*5510*/  @!P0 IMAD.MOV R80, RZ, RZ, -R80 ;  /* 0x000000ffff508224 */ /* 0x000fe200078e0a50 */
[C---:B------:R-:W-:Y:S01]  /*5520*/  ISETP.GT.U32.AND P0, PT, R249.reuse, R83, PT ;  /* 0x00000053f900720c */ /* 0x040fe20003f04070 */
[----:B------:R-:W-:Y:S01]  /*5530*/  @!P4 IMAD.MOV R79, RZ, RZ, -R79 ;  /* 0x000000ffff4fc224 */ /* 0x000fe200078e0a4f */
[----:B------:R-:W-:Y:S01]  /*5540*/  ISETP.GE.AND P4, PT, R88, RZ, PT ;  /* 0x000000ff5800720c */ /* 0x000fe20003f86270 */
[----:B------:R-:W-:Y:S01]  /*5550*/  @!P6 IMAD.IADD R82, R82, 0x1, -R249 ;  /* 0x000000015252e824 */ /* 0x000fe200078e0af9 */
[----:B------:R-:W-:Y:S01]  /*5560*/  LOP3.LUT R88, R244, 0xb8, RZ, 0xfc, !PT ;  /* 0x000000b8f4587812 */ /* 0x000fe200078efcff */
[----:B------:R-:W-:Y:S01]  /*5570*/  IMAD.HI.U32 R86, R2, R89, RZ ;  /* 0x0000005902567227 */ /* 0x000fe200078e00ff */
[----:B------:R-:W-:-:S02]  /*5580*/  ISETP.GT.U32.AND P6, PT, R249, R85, PT ;  /* 0x00000055f900720c */ /* 0x000fc40003fc4070 */
[----:B------:R-:W-:Y:S01]  /*5590*/  IABS R87, R88 ;  /* 0x0000005800577213 */ /* 0x000fe20000000000 */
[----:B------:R-:W-:Y:S01]  /*55a0*/  @!P3 IMAD.IADD R84, R84, 0x1, -R249 ;  /* 0x000000015454b824 */ /* 0x000fe200078e0af9 */
[----:B------:R-:W-:Y:S01]  /*55b0*/  ISETP.GE.AND P3, PT, R92, RZ, PT ;  /* 0x000000ff5c00720c */ /* 0x000fe20003f66270 */
[----:B------:R-:W-:Y:S02]  /*55c0*/  @!P5 IMAD.MOV R82, RZ, RZ, -R82 ;  /* 0x000000ffff52d224 */ /* 0x000fe400078e0a52 */
[----:B------:R-:W-:Y:S01]  /*55d0*/  IMAD.HI.U32 R0, R2, R87, RZ ;  /* 0x0000005702007227 */ /* 0x000fe200078e00ff */
[----:B------:R-:W-:-:S03]  /*55e0*/  ISETP.GT.U32.AND P5, PT, R249, R84, PT ;  /* 0x00000054f900720c */ /* 0x000fc60003fa4070 */
[--C-:B------:R-:W-:Y:S01]  /*55f0*/  @!P0 IMAD.IADD R83, R83, 0x1, -R249.reuse ;  /* 0x0000000153538824 */ /* 0x100fe200078e0af9 */
[----:B------:R-:W-:Y:S01]  /*5600*/  ISETP.GE.AND P0, PT, R88, RZ, PT ;  /* 0x000000ff5800720c */ /* 0x000fe20003f06270 */
[----:B------:R-:W-:Y:S02]  /*5610*/  IMAD.MOV R88, RZ, RZ, -R0 ;  /* 0x000000ffff587224 */ /* 0x000fe400078e0a00 */
[----:B------:R-:W-:Y:S02]  /*5620*/  @!P6 IMAD.IADD R85, R85, 0x1, -R249 ;  /* 0x000000015555e824 */ /* 0x000fe400078e0af9 */
[----:B------:R-:W-:Y:S02]  /*5630*/  IMAD.MOV R90, RZ, RZ, -R86 ;  /* 0x000000ffff5a7224 */ /* 0x000fe400078e0a56 */
[C---:B------:R-:W-:Y:S01]  /*5640*/  IMAD R86, R249.reuse, R88, R87 ;  /* 0x00000058f9567224 */ /* 0x040fe200078e0257 */
[----:B------:R-:W-:Y:S01]  /*5650*/  ISETP.GT.U32.AND P6, PT, R249, R85, PT ;  /* 0x00000055f900720c */ /* 0x000fe20003fc4070 */
[----:B------:R-:W-:-:S04]  /*5660*/  IMAD.HI.U32 R0, R2, R91, RZ ;  /* 0x0000005b02007227 */ /* 0x000fc800078e00ff */
[C---:B------:R-:W-:Y:S01]  /*5670*/  IMAD R87, R249.reuse, R90, R89 ;  /* 0x0000005af9577224 */ /* 0x040fe200078e0259 */
[----:B------:R-:W-:Y:S01]  /*5680*/  IABS R90, R96 ;  /* 0x00000060005a7213 */ /* 0x000fe20000000000 */
[----:B------:R-:W-:Y:S01]  /*5690*/  @!P4 IMAD.MOV R83, RZ, RZ, -R83 ;  /* 0x000000ffff53c224 */ /* 0x000fe200078e0a53 */
[C---:B------:R-:W-:Y:S01]  /*56a0*/  ISETP.GT.U32.AND P4, PT, R249.reuse, R86, PT ;  /* 0x00000056f900720c */ /* 0x040fe20003f84070 */
[----:B------:R-:W-:Y:S02]  /*56b0*/  IMAD.MOV R0, RZ, RZ, -R0 ;  /* 0x000000ffff007224 */ /* 0x000fe400078e0a00 */
[----:B------:R-:W-:Y:S01]  /*56c0*/  @!P5 IMAD.IADD R84, R84, 0x1, -R249 ;  /* 0x000000015454d824 */ /* 0x000fe200078e0af9 */
[C---:B------:R-:W-:Y:S01]  /*56d0*/  ISETP.GT.U32.AND P5, PT, R249.reuse, R87, PT ;  /* 0x00000057f900720c */ /* 0x040fe20003fa4070 */
[----:B------:R-:W-:Y:S01]  /*56e0*/  IMAD R88, R249, R0, R91 ;  /* 0x00000000f9587224 */ /* 0x000fe200078e025b */
[----:B------:R-:W-:Y:S01]  /*56f0*/  IABS R91, R97 ;  /* 0x00000061005b7213 */ /* 0x000fe20000000000 */
[----:B------:R-:W-:-:S02]  /*5700*/  @!P6 IMAD.IADD R85, R85, 0x1, -R249 ;  /* 0x000000015555e824 */ /* 0x000fc400078e0af9 */
[----:B------:R-:W-:Y:S01]  /*5710*/  IMAD.HI.U32 R0, R2, R90, RZ ;  /* 0x0000005a02007227 */ /* 0x000fe200078e00ff */
[----:B------:R-:W-:-:S03]  /*5720*/  ISETP.GT.U32.AND P6, PT, R249, R88, PT ;  /* 0x00000058f900720c */ /* 0x000fc60003fc4070 */
[----:B------:R-:W-:Y:S01]  /*5730*/  @!P4 IMAD.IADD R86, R86, 0x1, -R249 ;  /* 0x000000015656c824 */ /* 0x000fe200078e0af9 */
[----:B------:R-:W-:Y:S01]  /*5740*/  ISETP.GE.AND P4, PT, R95, RZ, PT ;  /* 0x000000ff5f00720c */ /* 0x000fe20003f86270 */
[----:B------:R-:W-:-:S04]  /*5750*/  IMAD.HI.U32 R89, R2, R91, RZ ;  /* 0x0000005b02597227 */ /* 0x000fc800078e00ff */
[--C-:B------:R-:W-:Y:S01]  /*5760*/  @!P5 IMAD.IADD R87, R87, 0x1, -R249.reuse ;  /* 0x000000015757d824 */ /* 0x100fe200078e0af9 */
[C---:B------:R-:W-:Y:S01]  /*5770*/  ISETP.GT.U32.AND P5, PT, R249.reuse, R86, PT ;  /* 0x00000056f900720c */ /* 0x040fe20003fa4070 */
[----:B------:R-:W-:Y:S02]  /*5780*/  IMAD.MOV R0, RZ, RZ, -R0 ;  /* 0x000000ffff007224 */ /* 0x000fe400078e0a00 */
[----:B------:R-:W-:Y:S01]  /*5790*/  @!P6 IMAD.IADD R88, R88, 0x1, -R249 ;  /* 0x000000015858e824 */ /* 0x000fe200078e0af9 */
[C---:B------:R-:W-:Y:S01]  /*57a0*/  ISETP.GT.U32.AND P6, PT, R249.reuse, R87, PT ;  /* 0x00000057f900720c */ /* 0x040fe20003fc4070 */
[----:B------:R-:W-:Y:S02]  /*57b0*/  IMAD.MOV R92, RZ, RZ, -R89 ;  /* 0x000000ffff5c7224 */ /* 0x000fe400078e0a59 */
[C---:B------:R-:W-:Y:S02]  /*57c0*/  IMAD R89, R249.reuse, R0, R90 ;  /* 0x00000000f9597224 */ /* 0x040fe400078e025a */
[----:B------:R-:W-:-:S02]  /*57d0*/  IMAD R90, R249, R92, R91 ;  /* 0x0000005cf95a7224 */ /* 0x000fc400078e025b */
[----:B------:R-:W-:-:S04]  /*57e0*/  IMAD.HI.U32 R91, R2, R94, RZ ;  /* 0x0000005e025b7227 */ /* 0x000fc800078e00ff */
[--C-:B------:R-:W-:Y:S01]  /*57f0*/  @!P5 IMAD.IADD R86, R86, 0x1, -R249.reuse ;  /* 0x000000015656d824 */ /* 0x100fe200078e0af9 */
[----:B------:R-:W-:Y:S01]  /*5800*/  ISETP.GT.U32.AND P5, PT, R249, R89, PT ;  /* 0x00000059f900720c */ /* 0x000fe20003fa4070 */
[----:B------:R-:W-:Y:S01]  /*5810*/  @!P6 IMAD.IADD R87, R87, 0x1, -R249 ;  /* 0x000000015757e824 */ /* 0x000fe200078e0af9 */
[C---:B------:R-:W-:Y:S01]  /*5820*/  ISETP.GT.U32.AND P6, PT, R249.reuse, R90, PT ;  /* 0x0000005af900720c */ /* 0x040fe20003fc4070 */
[----:B------:R-:W-:Y:S02]  /*5830*/  IMAD.MOV R92, RZ, RZ, -R91 ;  /* 0x000000ffff5c7224 */ /* 0x000fe400078e0a5b */
[----:B------:R-:W-:Y:S01]  /*5840*/  @!P1 IMAD.MOV R85, RZ, RZ, -R85 ;  /* 0x000000ffff559224 */ /* 0x000fe200078e0a55 */
[----:B------:R-:W-:Y:S01]  /*5850*/  ISETP.GE.AND P1, PT, R96, RZ, PT ;  /* 0x000000ff6000720c */ /* 0x000fe20003f26270 */
[----:B------:R-:W-:Y:S01]  /*5860*/  @!P2 IMAD.MOV R84, RZ, RZ, -R84 ;  /* 0x000000ffff54a224 */ /* 0x000fe200078e0a54 */
[----:B------:R-:W-:Y:S01]  /*5870*/  LOP3.LUT R96, R244, 0xc6, RZ, 0xfc, !PT ;  /* 0x000000c6f4607812 */ /* 0x000fe200078efcff */
[----:B------:R-:W-:Y:S01]  /*5880*/  IMAD.HI.U32 R0, R2, R93, RZ ;  /* 0x0000005d02007227 */ /* 0x000fe200078e00ff */
[----:B------:R-:W-:-:S02]  /*5890*/  ISETP.GT.U32.AND P2, PT, R249, R88, PT ;  /* 0x00000058f900720c */ /* 0x000fc40003f44070 */
[----:B------:R-:W-:Y:S01]  /*58a0*/  IABS R95, R96 ;  /* 0x00000060005f7213 */ /* 0x000fe20000000000 */
[----:B------:R-:W-:Y:S02]  /*58b0*/  IMAD R92, R249, R92, R94 ;  /* 0x0000005cf95c7224 */ /* 0x000fe400078e025e */
[----:B------:R-:W-:Y:S02]  /*58c0*/  @!P5 IMAD.IADD R89, R89, 0x1, -R249 ;  /* 0x000000015959d824 */ /* 0x000fe400078e0af9 */
[----:B------:R-:W-:Y:S02]  /*58d0*/  IMAD.MOV R0, RZ, RZ, -R0 ;  /* 0x000000ffff007224 */ /* 0x000fe400078e0a00 */
[----:B------:R-:W-:Y:S01]  /*58e0*/  @!P0 IMAD.MOV R86, RZ, RZ, -R86 ;  /* 0x000000ffff568224 */ /* 0x000fe200078e0a56 */
[C---:B------:R-:W-:Y:S01]  /*58f0*/  ISETP.GT.U32.AND P0, PT, R249.reuse, R89, PT ;  /* 0x00000059f900720c */ /* 0x040fe20003f04070 */
[----:B------:R-:W-:Y:S01]  /*5900*/  @!P3 IMAD.MOV R87, RZ, RZ, -R87 ;  /* 0x000000ffff57b224 */ /* 0x000fe200078e0a57 */
[----:B------:R-:W-:Y:S01]  /*5910*/  ISETP.GT.U32.AND P3, PT, R249, R92, PT ;  /* 0x0000005cf900720c */ /* 0x000fe20003f64070 */
[----:B------:R-:W-:-:S02]  /*5920*/  @!P6 IMAD.IADD R90, R90, 0x1, -R249 ;  /* 0x000000015a5ae824 */ /* 0x000fc400078e0af9 */
[C---:B------:R-:W-:Y:S02]  /*5930*/  IMAD R91, R249.reuse, R0, R93 ;  /* 0x00000000f95b7224 */ /* 0x040fe400078e025d */
[----:B------:R-:W-:Y:S01]  /*5940*/  IMAD.MOV.U32 R93, RZ, RZ, R95 ;  /* 0x000000ffff5d7224 */ /* 0x000fe200078e005f */
[C---:B------:R-:W-:Y:S01]  /*5950*/  ISETP.GT.U32.AND P6, PT, R249.reuse, R90, PT ;  /* 0x0000005af900720c */ /* 0x040fe20003fc4070 */
[--C-:B------:R-:W-:Y:S01]  /*5960*/  @!P2 IMAD.IADD R88, R88, 0x1, -R249.reuse ;  /* 0x000000015858a824 */ /* 0x100fe200078e0af9 */
[----:B------:R-:W-:Y:S01]  /*5970*/  ISETP.GT.U32.AND P5, PT, R249, R91, PT ;  /* 0x0000005bf900720c */ /* 0x000fe20003fa4070 */
[----:B------:R-:W-:Y:S01]  /*5980*/  IMAD.HI.U32 R0, R2, R93, RZ ;  /* 0x0000005d02007227 */ /* 0x000fe200078e00ff */
[----:B------:R-:W-:Y:S02]  /*5990*/  ISETP.GE.AND P2, PT, R97, RZ, PT ;  /* 0x000000ff6100720c */ /* 0x000fe40003f46270 */
[C---:B------:R-:W-:Y:S01]  /*59a0*/  LOP3.LUT R97, R244.reuse, 0xc8, RZ, 0xfc, !PT ;  /* 0x000000c8f4617812 */ /* 0x040fe200078efcff */
[----:B------:R-:W-:Y:S01]  /*59b0*/  IMAD.MOV R0, RZ, RZ, -R0 ;  /* 0x000000ffff007224 */ /* 0x000fe200078e0a00 */
[----:B------:R-:W-:Y:S01]  /*59c0*/  LOP3.LUT R95, R244, 0xcc, RZ, 0xfc, !PT ;  /* 0x000000ccf45f7812 */ /* 0x000fe200078efcff */
[--C-:B------:R-:W-:Y:S01]  /*59d0*/  @!P0 IMAD.IADD R89, R89, 0x1, -R249.reuse ;  /* 0x0000000159598824 */ /* 0x100fe200078e0af9 */
[----:B------:R-:W-:Y:S01]  /*59e0*/  IABS R94, R97 ;  /* 0x00000061005e7213 */ /* 0x000fe20000000000 */
[----:B------:R-:W-:Y:S01]  /*59f0*/  @!P3 IMAD.IADD R92, R92, 0x1, -R249 ;  /* 0x000000015c5cb824 */ /* 0x000fe200078e0af9 */
[----:B------:R-:W-:Y:S01]  /*5a00*/  ISETP.GE.AND P0, PT, R99, RZ, PT ;  /* 0x000000ff6300720c */ /* 0x000fe20003f06270 */
[C---:B------:R-:W-:Y:S01]  /*5a10*/  IMAD R93, R249.reuse, R0, R93 ;  /* 0x00000000f95d7224 */ /* 0x040fe200078e025d */
[----:B------:R-:W-:Y:S01]  /*5a20*/  ISETP.GE.AND P3, PT, R96, RZ, PT ;  /* 0x000000ff6000720c */ /* 0x000fe20003f66270 */
[----:B------:R-:W-:Y:S01]  /*5a30*/  @!P1 IMAD.MOV R89, RZ, RZ, -R89 ;  /* 0x000000ffff599224 */ /* 0x000fe200078e0a59 */
[----:B------:R-:W-:Y:S01]  /*5a40*/  ISETP.GT.U32.AND P1, PT, R249, R92, PT ;  /* 0x0000005cf900720c */ /* 0x000fe20003f24070 */
[----:B------:R-:W-:Y:S01]  /*5a50*/  IMAD.HI.U32 R0, R2, R94, RZ ;  /* 0x0000005e02007227 */ /* 0x000fe200078e00ff */
[----:B------:R-:W-:-:S03]  /*5a60*/  LOP3.LUT R96, R244, 0xce, RZ, 0xfc, !PT ;  /* 0x000000cef4607812 */ /* 0x000fc600078efcff */
[--C-:B------:R-:W-:Y:S01]  /*5a70*/  @!P6 IMAD.IADD R90, R90, 0x1, -R249.reuse ;  /* 0x000000015a5ae824 */ /* 0x100fe200078e0af9 */
[----:B------:R-:W-:Y:S01]  /*5a80*/  ISETP.GT.U32.AND P6, PT, R249, R93, PT ;  /* 0x0000005df900720c */ /* 0x000fe20003fc4070 */
[--C-:B------:R-:W-:Y:S01]  /*5a90*/  @!P5 IMAD.IADD R91, R91, 0x1, -R249.reuse ;  /* 0x000000015b5bd824 */ /* 0x100fe200078e0af9 */
[----:B------:R-:W-:Y:S01]  /*5aa0*/  IABS R99, R96 ;  /* 0x0000006000637213 */ /* 0x000fe20000000000 */
[----:B------:R-:W-:Y:S02]  /*5ab0*/  IMAD.MOV R0, RZ, RZ, -R0 ;  /* 0x000000ffff007224 */ /* 0x000fe400078e0a00 */
[----:B------:R-:W-:Y:S01]  /*5ac0*/  @!P4 IMAD.MOV R88, RZ, RZ, -R88 ;  /* 0x000000ffff58c224 */ /* 0x000fe200078e0a58 */
[C---:B------:R-:W-:Y:S01]  /*5ad0*/  ISETP.GT.U32.AND P5, PT, R249.reuse, R91, PT ;  /* 0x0000005bf900720c */ /* 0x040fe20003fa4070 */
[C---:B------:R-:W-:Y:S01]  /*5ae0*/  IMAD R94, R249.reuse, R0, R94 ;  /* 0x00000000f95e7224 */ /* 0x040fe200078e025e */
[----:B------:R-:W-:Y:S01]  /*5af0*/  ISETP.GE.AND P4, PT, R98, RZ, PT ;  /* 0x000000ff6200720c */ /* 0x000fe20003f86270 */
[--C-:B------:R-:W-:Y:S01]  /*5b00*/  @!P1 IMAD.IADD R92, R92, 0x1, -R249.reuse ;  /* 0x000000015c5c9824 */ /* 0x100fe200078e0af9 */
[----:B------:R-:W-:Y:S01]  /*5b10*/  LOP3.LUT R0, R244, 0xca, RZ, 0xfc, !PT ;  /* 0x000000caf4007812 */ /* 0x000fe200078efcff */
[----:B------:R-:W-:Y:S01]  /*5b20*/  @!P2 IMAD.MOV R90, RZ, RZ, -R90 ;  /* 0x000000ffff5aa224 */ /* 0x000fe200078e0a5a */
[----:B------:R-:W-:Y:S01]  /*5b30*/  ISETP.GT.U32.AND P1, PT, R249, R94, PT ;  /* 0x0000005ef900720c */ /* 0x000fe20003f24070 */
[----:B------:R-:W-:Y:S01]  /*5b40*/  @!P6 IMAD.IADD R93, R93, 0x1, -R249 ;  /* 0x000000015d5de824 */ /* 0x000fe200078e0af9 */
[----:B------:R-:W-:Y:S01]  /*5b50*/  ISETP.GE.AND P2, PT, R0, RZ, PT ;  /* 0x000000ff0000720c */ /* 0x000fe20003f46270 */
[----:B------:R-:W-:Y:S01]  /*5b60*/  @!P0 IMAD.MOV R92, RZ, RZ, -R92 ;  /* 0x000000ffff5c8224 */ /* 0x000fe200078e0a5c */
[----:B------:R-:W-:-:S02]  /*5b70*/  IABS R0, R0 ;  /* 0x0000000000007213 */ /* 0x000fc40000000000 */
[----:B------:R-:W-:Y:S01]  /*5b80*/  ISETP.GT.U32.AND P6, PT, R249, R93, PT ;  /* 0x0000005df900720c */ /* 0x000fe20003fc4070 */
[----:B------:R-:W-:Y:S01]  /*5b90*/  @!P5 IMAD.IADD R91, R91, 0x1, -R249 ;  /* 0x000000015b5bd824 */ /* 0x000fe200078e0af9 */
[----:B------:R-:W-:Y:S02]  /*5ba0*/  ISETP.GE.AND P5, PT, R97, RZ, PT ;  /* 0x000000ff6100720c */ /* 0x000fe40003fa6270 */
[----:B------:R-:W-:Y:S01]  /*5bb0*/  IABS R97, R95 ;  /* 0x0000005f00617213 */ /* 0x000fe20000000000 */
[----:B------:R-:W-:Y:S01]  /*5bc0*/  @!P4 IMAD.MOV R91, RZ, RZ, -R91 ;  /* 0x000000ffff5bc224 */ /* 0x000fe200078e0a5b */
[----:B------:R-:W-:Y:S01]  /*5bd0*/  ISETP.GE.AND P4, PT, R95, RZ, PT ;  /* 0x000000ff5f00720c */ /* 0x000fe20003f86270 */
[----:B------:R-:W-:Y:S01]  /*5be0*/  IMAD.MOV.U32 R95, RZ, RZ, R0 ;  /* 0x000000ffff5f7224 */ /* 0x000fe200078e0000 */
[----:B------:R-:W-:Y:S01]  /*5bf0*/  LOP3.LUT R98, R244, 0xd0, RZ, 0xfc, !PT ;  /* 0x000000d0f4627812 */ /* 0x000fe200078efcff */
[----:B------:R-:W-:Y:S01]  /*5c00*/  @!P1 IMAD.IADD R94, R94, 0x1, -R249 ;  /* 0x000000015e5e9824 */ /* 0x000fe200078e0af9 */
[----:B------:R-:W-:Y:S01]  /*5c10*/  ISETP.GE.AND P0, PT, R96, RZ, PT ;  /* 0x000000ff6000720c */ /* 0x000fe20003f06270 */
[----:B------:R-:W-:Y:S01]  /*5c20*/  IMAD.HI.U32 R0, R2, R95, RZ ;  /* 0x0000005f02007227 */ /* 0x000fe200078e00ff */
[----:B------:R-:W-:-:S02]  /*5c30*/  IABS R101, R98 ;  /* 0x0000006200657213 */ /* 0x000fc40000000000 */
[----:B------:R-:W-:Y:S01]  /*5c40*/  ISETP.GT.U32.AND P1, PT, R249, R94, PT ;  /* 0x0000005ef900720c */ /* 0x000fe20003f24070 */
[----:B------:R-:W-:Y:S01]  /*5c50*/  @!P6 IMAD.IADD R93, R93, 0x1, -R249 ;  /* 0x000000015d5de824 */ /* 0x000fe200078e0af9 */
[----:B------:R-:W-:Y:S01]  /*5c60*/  ISETP.GE.AND P6, PT, R98, RZ, PT ;  /* 0x000000ff6200720c */ /* 0x000fe20003fc6270 */
[----:B------:R-:W-:Y:S02]  /*5c70*/  IMAD.MOV R98, RZ, RZ, -R0 ;  /* 0x000000ffff627224 */ /* 0x000fe400078e0a00 */
[----:B------:R-:W-:-:S04]  /*5c80*/  IMAD.HI.U32 R0, R2, R97, RZ ;  /* 0x0000006102007227 */ /* 0x000fc800078e00ff */
[----:B------:R-:W-:-:S04]  /*5c90*/  IMAD.HI.U32 R96, R2, R99, RZ ;  /* 0x0000006302607227 */ /* 0x000fc800078e00ff */
[C---:B------:R-:W-:Y:S02]  /*5ca0*/  IMAD R95, R249.reuse, R98, R95 ;  /* 0x00000062f95f7224 */ /* 0x040fe400078e025f */
[----:B------:R-:W-:Y:S02]  /*5cb0*/  IMAD.MOV R98, RZ, RZ, -R0 ;  /* 0x000000ffff627224 */ /* 0x000fe400078e0a00 */
[----:B------:R-:W-:Y:S02]  /*5cc0*/  IMAD.MOV R100, RZ, RZ, -R96 ;  /* 0x000000ffff647224 */ /* 0x000fe400078e0a60 */
[C---:B------:R-:W-:Y:S02]  /*5cd0*/  IMAD R96, R249.reuse, R98, R97 ;  /* 0x00000062f9607224 */ /* 0x040fe400078e0261 */
[----:B------:R-:W-:Y:S01]  /*5ce0*/  @!P3 IMAD.MOV R93, RZ, RZ, -R93 ;  /* 0x000000ffff5db224 */ /* 0x000fe200078e0a5d */
[C---:B------:R-:W-:Y:S01]  /*5cf0*/  ISETP.GT.U32.AND P3, PT, R249.reuse, R95, PT ;  /* 0x0000005ff900720c */ /* 0x040fe20003f64070 */
[----:B------:R-:W-:Y:S01]  /*5d00*/  @!P1 IMAD.IADD R94, R94, 0x1, -R249 ;  /* 0x000000015e5e9824 */ /* 0x000fe200078e0af9 */
[C---:B------:R-:W-:Y:S01]  /*5d10*/  ISETP.GT.U32.AND P1, PT, R249.reuse, R96, PT ;  /* 0x00000060f900720c */ /* 0x040fe20003f24070 */
[----:B------:R-:W-:Y:S01]  /*5d20*/  IMAD R97, R249, R100, R99 ;  /* 0x00000064f9617224 */ /* 0x000fe200078e0263 */
[----:B------:R-:W-:Y:S01]  /*5d30*/  IABS R100, R105 ;  /* 0x0000006900647213 */ /* 0x000fe20000000000 */
[----:B------:R-:W-:-:S02]  /*5d40*/  @!P5 IMAD.MOV R94, RZ, RZ, -R94 ;  /* 0x000000ffff5ed224 */ /* 0x000fc400078e0a5e */
[----:B------:R-:W-:Y:S01]  /*5d50*/  IMAD.HI.U32 R0, R2, R101, RZ ;  /* 0x0000006502007227 */ /* 0x000fe200078e00ff */
[----:B------:R-:W-:-:S03]  /*5d60*/  ISETP.GT.U32.AND P5, PT, R249, R97, PT ;  /* 0x00000061f900720c */ /* 0x000fc60003fa4070 */
[----:B------:R-:W-:Y:S02]  /*5d70*/  IMAD.MOV R0, RZ, RZ, -R0 ;  /* 0x000000ffff007224 */ /* 0x000fe400078e0a00 */
[----:B------:R-:W-:Y:S02]  /*5d80*/  @!P3 IMAD.IADD R95, R95, 0x1, -R249 ;  /* 0x000000015f5fb824 */ /* 0x000fe400078e0af9 */
[C---:B------:R-:W-:Y:S01]  /*5d90*/  IMAD R98, R249.reuse, R0, R101 ;  /* 0x00000000f9627224 */ /* 0x040fe200078e0265 */
[----:B------:R-:W-:Y:S01]  /*5da0*/  IABS R101, R106 ;  /* 0x0000006a00657213 */ /* 0x000fe20000000000 */
[----:B------:R-:W-:Y:S01]  /*5db0*/  IMAD.HI.U32 R0, R2, R100, RZ ;  /* 0x0000006402007227 */ /* 0x000fe200078e00ff */
[----:B------:R-:W-:-:S03]  /*5dc0*/  ISETP.GT.U32.AND P3, PT, R249, R95, PT ;  /* 0x0000005ff900720c */ /* 0x000fc60003f64070 */
[----:B------:R-:W-:Y:S02]  /*5dd0*/  @!P5 IMAD.IADD R97, R97, 0x1, -R249 ;  /* 0x000000016161d824 */ /* 0x000fe400078e0af9 */
[----:B------:R-:W-:-:S03]  /*5de0*/  IMAD.HI.U32 R99, R2, R101, RZ ;  /* 0x0000006502637227 */ /* 0x000fc600078e00ff */
[C---:B------:R-:W-:Y:S01]  /*5df0*/  ISETP.GT.U32.AND P5, PT, R249.reuse, R97, PT ;  /* 0x00000061f900720c */ /* 0x040fe20003fa4070 */
[----:B------:R-:W-:Y:S02]  /*5e00*/  IMAD.MOV R0, RZ, RZ, -R0 ;  /* 0x000000ffff007224 */ /* 0x000fe400078e0a00 */
[----:B------:R-:W-:Y:S02]  /*5e10*/  IMAD.MOV R102, RZ, RZ, -R99 ;  /* 0x000000ffff667224 */ /* 0x000fe400078e0a63 */
[----:B------:R-:W-:Y:S02]  /*5e20*/  IMAD R99, R249, R0, R100 ;  /* 0x00000000f9637224 */ /* 0x000fe400078e0264 */
[--C-:B------:R-:W-:Y:S02]  /*5e30*/  @!P1 IMAD.IADD R96, R96, 0x1, -R249.reuse ;  /* 0x0000000160609824 */ /* 0x100fe400078e0af9 */
[----:B------:R-:W-:Y:S01]  /*5e40*/  @!P3 IMAD.IADD R95, R95, 0x1, -R249 ;  /* 0x000000015f5fb824 */ /* 0x000fe200078e0af9 */
[C---:B------:R-:W-:Y:S01]  /*5e50*/  ISETP.GT.U32.AND P3, PT, R249.reuse, R98, PT ;  /* 0x00000062f900720c */ /* 0x040fe20003f64070 */
[C---:B------:R-:W-:Y:S01]  /*5e60*/  IMAD R100, R249.reuse, R102, R101 ;  /* 0x00000066f9647224 */ /* 0x040fe200078e0265 */
[----:B------:R-:W-:Y:S01]  /*5e70*/  ISETP.GT.U32.AND P1, PT, R249, R96, PT ;  /* 0x00000060f900720c */ /* 0x000fe20003f24070 */
[----:B------:R-:W-:-:S02]  /*5e80*/  @!P5 IMAD.IADD R97, R97, 0x1, -R249 ;  /* 0x000000016161d824 */ /* 0x000fc400078e0af9 */
[----:B------:R-:W-:Y:S01]  /*5e90*/  IMAD.MOV.U32 R102, RZ, RZ, R103 ;  /* 0x000000ffff667224 */ /* 0x000fe200078e0067 */
[----:B------:R-:W-:Y:S01]  /*5ea0*/  ISETP.GT.U32.AND P5, PT, R249, R100, PT ;  /* 0x00000064f900720c */ /* 0x000fe20003fa4070 */
[----:B------:R-:W-:Y:S02]  /*5eb0*/  IMAD.MOV.U32 R103, RZ, RZ, R104 ;  /* 0x000000ffff677224 */ /* 0x000fe400078e0068 */
[----:B------:R-:W-:-:S04]  /*5ec0*/  IMAD.HI.U32 R0, R2, R102, RZ ;  /* 0x0000006602007227 */ /* 0x000fc800078e00ff */
[--C-:B------:R-:W-:Y:S01]  /*5ed0*/  @!P3 IMAD.IADD R98, R98, 0x1, -R249.reuse ;  /* 0x000000016262b824 */ /* 0x100fe200078e0af9 */
[----:B------:R-:W-:Y:S01]  /*5ee0*/  ISETP.GE.AND P3, PT, R105, RZ, PT ;  /* 0x000000ff6900720c */ /* 0x000fe20003f66270 */
[----:B------:R-:W-:Y:S01]  /*5ef0*/  @!P1 IMAD.IADD R96, R96, 0x1, -R249 ;  /* 0x0000000160609824 */ /* 0x000fe200078e0af9 */
[----:B------:R-:W-:Y:S01]  /*5f00*/  ISETP.GT.U32.AND P1, PT, R249, R99, PT ;  /* 0x00000063f900720c */ /* 0x000fe20003f24070 */
[----:B------:R-:W-:Y:S01]  /*5f10*/  IMAD.HI.U32 R101, R2, R103, RZ ;  /* 0x0000006702657227 */ /* 0x000fe200078e00ff */
[----:B------:R-:W-:-:S03]  /*5f20*/  IABS R105, R109 ;  /* 0x0000006d00697213 */ /* 0x000fc60000000000 */
[----:B------:R-:W-:Y:S01]  /*5f30*/  @!P2 IMAD.MOV R95, RZ, RZ, -R95 ;  /* 0x000000ffff5fa224 */ /* 0x000fe200078e0a5f */
[C---:B------:R-:W-:Y:S01]  /*5f40*/  ISETP.GT.U32.AND P2, PT, R249.reuse, R98, PT ;  /* 0x00000062f900720c */ /* 0x040fe20003f44070 */
[----:B------:R-:W-:Y:S02]  /*5f50*/  @!P5 IMAD.IADD R100, R100, 0x1, -R249 ;  /* 0x000000016464d824 */ /* 0x000fe400078e0af9 */
[----:B------:R-:W-:Y:S02]  /*5f60*/  IMAD.MOV R0, RZ, RZ, -R0 ;  /* 0x000000ffff007224 */ /* 0x000fe400078e0a00 */
[----:B------:R-:W-:Y:S01]  /*5f70*/  IMAD.MOV R104, RZ, RZ, -R101 ;  /* 0x000000ffff687224 */ /* 0x000fe200078e0a65 */
[C---:B------:R-:W-:Y:S01]  /*5f80*/  ISETP.GT.U32.AND P5, PT, R249.reuse, R100, PT ;  /* 0x00000064f900720c */ /* 0x040fe20003fa4070 */
[----:B------:R-:W-:Y:S02]  /*5f90*/  IMAD R101, R249, R0, R102 ;  /* 0x00000000f9657224 */ /* 0x000fe400078e0266 */
[----:B------:R-:W-:-:S04]  /*5fa0*/  IMAD.HI.U32 R0, R2, R105, RZ ;  /* 0x0000006902007227 */ /* 0x000fc800078e00ff */
[----:B------:R-:W-:Y:S02]  /*5fb0*/  IMAD.MOV R0, RZ, RZ, -R0 ;  /* 0x000000ffff007224 */ /* 0x000fe400078e0a00 */
[----:B------:R-:W-:Y:S01]  /*5fc0*/  IMAD R102, R249, R104, R103 ;  /* 0x00000068f9667224 */ /* 0x000fe200078e0267 */
[----:B------:R-:W-:Y:S01]  /*5fd0*/  IABS R104, R110 ;  /* 0x0000006e00687213 */ /* 0x000fe20000000000 */
[--C-:B------:R-:W-:Y:S01]  /*5fe0*/  @!P1 IMAD.IADD R99, R99, 0x1, -R249.reuse ;  /* 0x0000000163639824 */ /* 0x100fe200078e0af9 */
[----:B------:R-:W-:Y:S01]  /*5ff0*/  ISETP.GE.AND P1, PT, R106, RZ, PT ;  /* 0x000000ff6a00720c */ /* 0x000fe20003f26270 */
[----:B------:R-:W-:Y:S01]  /*6000*/  @!P2 IMAD.IADD R98, R98, 0x1, -R249 ;  /* 0x000000016262a824 */ /* 0x000fe200078e0af9 */
[C---:B------:R-:W-:Y:S01]  /*6010*/  ISETP.GT.U32.AND P2, PT, R249.reuse, R101, PT ;  /* 0x00000065f900720c */ /* 0x040fe20003f44070 */
[C---:B------:R-:W-:Y:S01]  /*6020*/  IMAD R103, R249.reuse, R0, R105 ;  /* 0x00000000f9677224 */ /* 0x040fe200078e0269 */
[----:B------:R-:W-:Y:S01]  /*6030*/  IABS R106, R111 ;  /* 0x0000006f006a7213 */ /* 0x000fe20000000000 */
[----:B------:R-:W-:Y:S01]  /*6040*/  @!P4 IMAD.MOV R96, RZ, RZ, -R96 ;  /* 0x000000ffff60c224 */ /* 0x000fe200078e0a60 */
[C---:B------:R-:W-:Y:S01]  /*6050*/  ISETP.GT.U32.AND P4, PT, R249.reuse, R99, PT ;  /* 0x00000063f900720c */ /* 0x040fe20003f84070 */
[----:B------:R-:W-:Y:S01]  /*6060*/  @!P6 IMAD.MOV R98, RZ, RZ, -R98 ;  /* 0x000000ffff62e224 */ /* 0x000fe200078e0a62 */
[C---:B------:R-:W-:Y:S01]  /*6070*/  ISETP.GT.U32.AND P6, PT, R249.reuse, R102, PT ;  /* 0x00000066f900720c */ /* 0x040fe20003fc4070 */
[----:B------:R-:W-:Y:S01]  /*6080*/  @!P5 IMAD.IADD R100, R100, 0x1, -R249 ;  /* 0x000000016464d824 */ /* 0x000fe200078e0af9 */
[----:B------:R-:W-:Y:S01]  /*6090*/  ISETP.GT.U32.AND P5, PT, R249, R103, PT ;  /* 0x00000067f900720c */ /* 0x000fe20003fa4070 */
[----:B------:R-:W-:-:S04]  /*60a0*/  IMAD.HI.U32 R0, R2, R104, RZ ;  /* 0x0000006802007227 */ /* 0x000fc800078e00ff */
[--C-:B------:R-:W-:Y:S01]  /*60b0*/  @!P2 IMAD.IADD R101, R101, 0x1, -R249.reuse ;  /* 0x000000016565a824 */ /* 0x100fe200078e0af9 */
[----:B------:R-:W-:Y:S01]  /*60c0*/  ISETP.GE.AND P2, PT, R109, RZ, PT ;  /* 0x000000ff6d00720c */ /* 0x000fe20003f46270 */
[----:B------:R-:W-:Y:S02]  /*60d0*/  IMAD.MOV R105, RZ, RZ, -R0 ;  /* 0x000000ffff697224 */ /* 0x000fe400078e0a00 */
        /* <DEDUP_REMOVED lines=9> */
[----:B------:R-:W-:-:S03]  /*6170*/  ISETP.GT.U32.AND P3, PT, R249, R103, PT ;  /* 0x00000067f900720c */ /* 0x000fc60003f64070 */
[----:B------:R-:W-:Y:S02]  /*6180*/  IMAD R104, R249, R105, R104 ;  /* 0x00000069f9687224 */ /* 0x000fe400078e0268 */
[----:B------:R-:W-:Y:S02]  /*6190*/  IMAD.MOV R0, RZ, RZ, -R0 ;  /* 0x000000ffff007224 */ /* 0x000fe400078e0a00 */
[----:B------:R-:W-:Y:S01]  /*61a0*/  @!P0 IMAD.MOV R97, RZ, RZ, -R97 ;  /* 0x000000ffff618224 */ /* 0x000fe200078e0a61 */
[----:B------:R-:W-:Y:S01]  /*61b0*/  ISETP.GE.AND P0, PT, R107, RZ, PT ;  /* 0x000000ff6b00720c */ /* 0x000fe20003f06270 */
[--C-:B------:R-:W-:Y:S01]  /*61c0*/  @!P6 IMAD.IADD R101, R101, 0x1, -R249.reuse ;  /* 0x000000016565e824 */ /* 0x100fe200078e0af9 */
[----:B------:R-:W-:Y:S01]  /*61d0*/  IABS R107, R112 ;  /* 0x00000070006b7213 */ /* 0x000fe20000000000 */
[C---:B------:R-:W-:Y:S01]  /*61e0*/  IMAD R105, R249.reuse, R0, R106 ;  /* 0x00000000f9697224 */ /* 0x040fe200078e026a */
[----:B------:R-:W-:Y:S01]  /*61f0*/  ISETP.GT.U32.AND P6, PT, R249, R104, PT ;  /* 0x00000068f900720c */ /* 0x000fe20003fc4070 */
[----:B------:R-:W-:-:S02]  /*6200*/  @!P3 IMAD.IADD R103, R103, 0x1, -R249 ;  /* 0x000000016767b824 */ /* 0x000fc400078e0af9 */
[----:B------:R-:W-:Y:S01]  /*6210*/  IMAD.HI.U32 R0, R2, R107, RZ ;  /* 0x0000006b02007227 */ /* 0x000fe200078e00ff */
[----:B------:R-:W-:-:S03]  /*6220*/  ISETP.GT.U32.AND P3, PT, R249, R105, PT ;  /* 0x00000069f900720c */ /* 0x000fc60003f64070 */
[----:B------:R-:W-:-:S04]  /*6230*/  IMAD.HI.U32 R106, R2, R108, RZ ;  /* 0x0000006c026a7227 */ /* 0x000fc800078e00ff */
[----:B------:R-:W-:Y:S02]  /*6240*/  IMAD.MOV R0, RZ, RZ, -R0 ;  /* 0x000000ffff007224 */ /* 0x000fe400078e0a00 */
[----:B------:R-:W-:Y:S02]  /*6250*/  IMAD.MOV R109, RZ, RZ, -R106 ;  /* 0x000000ffff6d7224 */ /* 0x000fe400078e0a6a */
[----:B------:R-:W-:Y:S01]  /*6260*/  @!P6 IMAD.IADD R104, R104, 0x1, -R249 ;  /* 0x000000016868e824 */ /* 0x000fe200078e0af9 */
[----:B------:R-:W-:Y:S01]  /*6270*/  ISETP.GE.AND P6, PT, R111, RZ, PT ;  /* 0x000000ff6f00720c */ /* 0x000fe20003fc6270 */
[----:B------:R-:W-:Y:S01]  /*6280*/  IMAD R106, R249, R0, R107 ;  /* 0x00000000f96a7224 */ /* 0x000fe200078e026b */
[----:B------:R-:W-:Y:S01]  /*6290*/  IABS R0, R114 ;  /* 0x0000007200007213 */ /* 0x000fe20000000000 */
[--C-:B------:R-:W-:Y:S02]  /*62a0*/  @!P3 IMAD.IADD R105, R105, 0x1, -R249.reuse ;  /* 0x000000016969b824 */ /* 0x100fe400078e0af9 */
[----:B------:R-:W-:Y:S01]  /*62b0*/  @!P1 IMAD.MOV R100, RZ, RZ, -R100 ;  /* 0x000000ffff649224 */ /* 0x000fe200078e0a64 */
[C---:B------:R-:W-:Y:S01]  /*62c0*/  ISETP.GT.U32.AND P1, PT, R249.reuse, R104, PT ;  /* 0x00000068f900720c */ /* 0x040fe20003f24070 */
[C---:B------:R-:W-:Y:S01]  /*62d0*/  IMAD R107, R249.reuse, R109, R108 ;  /* 0x0000006df96b7224 */ /* 0x040fe200078e026c */
[C---:B------:R-:W-:Y:S01]  /*62e0*/  ISETP.GT.U32.AND P3, PT, R249.reuse, R105, PT ;  /* 0x00000069f900720c */ /* 0x040fe20003f64070 */
[----:B------:R-:W-:Y:S01]  /*62f0*/  @!P5 IMAD.IADD R102, R102, 0x1, -R249 ;  /* 0x000000016666d824 */ /* 0x000fe200078e0af9 */
[----:B------:R-:W-:Y:S01]  /*6300*/  ISETP.GE.AND P5, PT, R110, RZ, PT ;  /* 0x000000ff6e00720c */ /* 0x000fe20003fa6270 */
[----:B------:R-:W-:Y:S01]  /*6310*/  IMAD.MOV.U32 R109, RZ, RZ, R0 ;  /* 0x000000ffff6d7224 */ /* 0x000fe200078e0000 */
[----:B------:R-:W-:Y:S01]  /*6320*/  IABS R110, R115 ;  /* 0x00000073006e7213 */ /* 0x000fe20000000000 */
[----:B------:R-:W-:Y:S01]  /*6330*/  @!P4 IMAD.MOV R102, RZ, RZ, -R102 ;  /* 0x000000ffff66c224 */ /* 0x000fe200078e0a66 */
[----:B------:R-:W-:Y:S01]  /*6340*/  ISETP.GT.U32.AND P4, PT, R249, R107, PT ;  /* 0x0000006bf900720c */ /* 0x000fe20003f84070 */
[----:B------:R-:W-:-:S04]  /*6350*/  IMAD.HI.U32 R0, R2, R109, RZ ;  /* 0x0000006d02007227 */ /* 0x000fc800078e00ff */
[----:B------:R-:W-:-:S04]  /*6360*/  IMAD.HI.U32 R108, R2, R110, RZ ;  /* 0x0000006e026c7227 */ /* 0x000fc800078e00ff */
[----:B------:R-:W-:Y:S02]  /*6370*/  IMAD.MOV R0, RZ, RZ, -R0 ;  /* 0x000000ffff007224 */ /* 0x000fe400078e0a00 */
[----:B------:R-:W-:Y:S02]  /*6380*/  IMAD.MOV R111, RZ, RZ, -R108 ;  /* 0x000000ffff6f7224 */ /* 0x000fe400078e0a6c */
[----:B------:R-:W-:Y:S01]  /*6390*/  @!P1 IMAD.IADD R104, R104, 0x1, -R249 ;  /* 0x0000000168689824 */ /* 0x000fe200078e0af9 */
[----:B------:R-:W-:Y:S01]  /*63a0*/  ISETP.GE.AND P1, PT, R113, RZ, PT ;  /* 0x000000ff7100720c */ /* 0x000fe20003f26270 */
[----:B------:R-:W-:Y:S02]  /*63b0*/  IMAD R108, R249, R0, R109 ;  /* 0x00000000f96c7224 */ /* 0x000fe400078e026d */
[--C-:B------:R-:W-:Y:S01]  /*63c0*/  @!P3 IMAD.IADD R105, R105, 0x1, -R249.reuse ;  /* 0x000000016969b824 */ /* 0x100fe200078e0af9 */
[----:B------:R-:W-:Y:S01]  /*63d0*/  ISETP.GE.AND P3, PT, R114, RZ, PT ;  /* 0x000000ff7200720c */ /* 0x000fe20003f66270 */
[C---:B------:R-:W-:Y:S01]  /*63e0*/  IMAD R109, R249.reuse, R111, R110 ;  /* 0x0000006ff96d7224 */ /* 0x040fe200078e026e */
[----:B------:R-:W-:Y:S01]  /*63f0*/  LOP3.LUT R110, R244, 0xe8, RZ, 0xfc, !PT ;  /* 0x000000e8f46e7812 */ /* 0x000fe200078efcff */
[----:B------:R-:W-:Y:S01]  /*6400*/  @!P5 IMAD.MOV R104, RZ, RZ, -R104 ;  /* 0x000000ffff68d224 */ /* 0x000fe200078e0a68 */
[----:B------:R-:W-:Y:S01]  /*6410*/  ISETP.GT.U32.AND P5, PT, R249, R108, PT ;  /* 0x0000006cf900720c */ /* 0x000fe20003fa4070 */
[----:B------:R-:W-:Y:S01]  /*6420*/  @!P4 IMAD.IADD R107, R107, 0x1, -R249 ;  /* 0x000000016b6bc824 */ /* 0x000fe200078e0af9 */
[----:B------:R-:W-:Y:S01]  /*6430*/  IABS R111, R110 ;  /* 0x0000006e006f7213 */ /* 0x000fe20000000000 */
[----:B------:R-:W-:Y:S01]  /*6440*/  @!P6 IMAD.MOV R105, RZ, RZ, -R105 ;  /* 0x000000ffff69e224 */ /* 0x000fe200078e0a69 */
[C---:B------:R-:W-:Y:S01]  /*6450*/  ISETP.GT.U32.AND P6, PT, R249.reuse, R109, PT ;  /* 0x0000006df900720c */ /* 0x040fe20003fc4070 */
[----:B------:R-:W-:Y:S01]  /*6460*/  @!P0 IMAD.MOV R101, RZ, RZ, -R101 ;  /* 0x000000ffff658224 */ /* 0x000fe200078e0a65 */
[C---:B------:R-:W-:Y:S01]  /*6470*/  ISETP.GT.U32.AND P4, PT, R249.reuse, R107, PT ;  /* 0x0000006bf900720c */ /* 0x040fe20003f84070 */
[----:B------:R-:W-:Y:S01]  /*6480*/  @!P2 IMAD.MOV R103, RZ, RZ, -R103 ;  /* 0x000000ffff67a224 */ /* 0x000fe200078e0a67 */
[----:B------:R-:W-:Y:S01]  /*6490*/  ISETP.GT.U32.AND P0, PT, R249, R106, PT ;  /* 0x0000006af900720c */ /* 0x000fe20003f04070 */
[----:B------:R-:W-:Y:S01]  /*64a0*/  IMAD.HI.U32 R0, R2, R111, RZ ;  /* 0x0000006f02007227 */ /* 0x000fe200078e00ff */
[----:B------:R-:W-:-:S02]  /*64b0*/  ISETP.GE.AND P2, PT, R112, RZ, PT ;  /* 0x000000ff7000720c */ /* 0x000fc40003f46270 */
[----:B------:R-:W-:Y:S01]  /*64c0*/  IABS R112, R116 ;  /* 0x0000007400707213 */ /* 0x000fe20000000000 */
[--C-:B------:R-:W-:Y:S01]  /*64d0*/  @!P5 IMAD.IADD R108, R108, 0x1, -R249.reuse ;  /* 0x000000016c6cd824 */ /* 0x100fe200078e0af9 */
[----:B------:R-:W-:Y:S01]  /*64e0*/  IABS R114, R118 ;  /* 0x0000007600727213 */ /* 0x000fe20000000000 */
[----:B------:R-:W-:Y:S02]  /*64f0*/  IMAD.MOV R0, RZ, RZ, -R0 ;  /* 0x000000ffff007224 */ /* 0x000fe400078e0a00 */
[--C-:B------:R-:W-:Y:S01]  /*6500*/  @!P6 IMAD.IADD R109, R109, 0x1, -R249.reuse ;  /* 0x000000016d6de824 */ /* 0x100fe200078e0af9 */
[----:B------:R-:W-:Y:S01]  /*6510*/  ISETP.GT.U32.AND P5, PT, R249, R108, PT ;  /* 0x0000006cf900720c */ /* 0x000fe20003fa4070 */
[----:B------:R-:W-:Y:S01]  /*6520*/  @!P4 IMAD.IADD R107, R107, 0x1, -R249 ;  /* 0x000000016b6bc824 */ /* 0x000fe200078e0af9 */
[----:B------:R-:W-:Y:S01]  /*6530*/  ISETP.GE.AND P4, PT, R110, RZ, PT ;  /* 0x000000ff6e00720c */ /* 0x000fe20003f86270 */
[----:B------:R-:W-:Y:S01]  /*6540*/  IMAD.HI.U32 R110, R2, R112, RZ ;  /* 0x00000070026e7227 */ /* 0x000fe200078e00ff */
[----:B------:R-:W-:-:S03]  /*6550*/  ISETP.GT.U32.AND P6, PT, R249, R109, PT ;  /* 0x0000006df900720c */ /* 0x000fc60003fc4070 */
[----:B------:R-:W-:Y:S02]  /*6560*/  @!P0 IMAD.IADD R106, R106, 0x1, -R249 ;  /* 0x000000016a6a8824 */ /* 0x000fe400078e0af9 */
[----:B------:R-:W-:Y:S02]  /*6570*/  IMAD.MOV R113, RZ, RZ, -R110 ;  /* 0x000000ffff717224 */ /* 0x000fe400078e0a6e */
[C---:B------:R-:W-:Y:S01]  /*6580*/  IMAD R110, R249.reuse, R0, R111 ;  /* 0x00000000f96e7224 */ /* 0x040fe200078e026f */
[C---:B------:R-:W-:Y:S01]  /*6590*/  ISETP.GT.U32.AND P0, PT, R249.reuse, R106, PT ;  /* 0x0000006af900720c */ /* 0x040fe20003f04070 */
[C---:B------:R-:W-:Y:S02]  /*65a0*/  IMAD R111, R249.reuse, R113, R112 ;  /* 0x00000071f96f7224 */ /* 0x040fe400078e0270 */
[--C-:B------:R-:W-:Y:S01]  /*65b0*/  @!P5 IMAD.IADD R108, R108, 0x1, -R249.reuse ;  /* 0x000000016c6cd824 */ /* 0x100fe200078e0af9 */
[----:B------:R-:W-:Y:S01]  /*65c0*/  ISETP.GT.U32.AND P5, PT, R249, R110, PT ;  /* 0x0000006ef900720c */ /* 0x000fe20003fa4070 */
[----:B------:R-:W-:Y:S01]  /*65d0*/  @!P6 IMAD.IADD R109, R109, 0x1, -R249 ;  /* 0x000000016d6de824 */ /* 0x000fe200078e0af9 */
[----:B------:R-:W-:Y:S01]  /*65e0*/  ISETP.GT.U32.AND P6, PT, R249, R111, PT ;  /* 0x0000006ff900720c */ /* 0x000fe20003fc4070 */
[----:B------:R-:W-:-:S04]  /*65f0*/  IMAD.HI.U32 R0, R2, R114, RZ ;  /* 0x0000007202007227 */ /* 0x000fc800078e00ff */
[----:B------:R-:W-:Y:S02]  /*6600*/  IMAD.MOV R0, RZ, RZ, -R0 ;  /* 0x000000ffff007224 */ /* 0x000fe400078e0a00 */
[--C-:B------:R-:W-:Y:S01]  /*6610*/  @!P0 IMAD.IADD R106, R106, 0x1, -R249.reuse ;  /* 0x000000016a6a8824 */ /* 0x100fe200078e0af9 */
[----:B------:R-:W-:Y:S01]  /*6620*/  ISETP.GE.AND P0, PT, R115, RZ, PT ;  /* 0x000000ff7300720c */ /* 0x000fe20003f06270 */
[----:B------:R-:W-:Y:S01]  /*6630*/  IMAD R112, R249, R0, R114 ;  /* 0x00000000f9707224 */ /* 0x000fe200078e0272 */
[----:B------:R-:W-:Y:S01]  /*6640*/  IABS R115, R119 ;  /* 0x0000007700737213 */ /* 0x000fe20000000000 */
[--C-:B------:R-:W-:Y:S02]  /*6650*/  @!P5 IMAD.IADD R110, R110, 0x1, -R249.reuse ;  /* 0x000000016e6ed824 */ /* 0x100fe400078e0af9 */
[----:B------:R-:W-:Y:S01]  /*6660*/  @!P2 IMAD.MOV R106, RZ, RZ, -R106 ;  /* 0x000000ffff6aa224 */ /* 0x000fe200078e0a6a */
[----:B------:R-:W-:Y:S01]  /*6670*/  ISETP.GE.AND P2, PT, R116, RZ, PT ;  /* 0x000000ff7400720c */ /* 0x000fe20003f46270 */
[----:B------:R-:W-:Y:S01]  /*6680*/  @!P6 IMAD.IADD R111, R111, 0x1, -R249 ;  /* 0x000000016f6fe824 */ /* 0x000fe200078e0af9 */
[----:B------:R-:W-:Y:S01]  /*6690*/  IABS R116, R120 ;  /* 0x0000007800747213 */ /* 0x000fe20000000000 */
[----:B------:R-:W-:Y:S01]  /*66a0*/  IMAD.HI.U32 R0, R2, R115, RZ ;  /* 0x0000007302007227 */ /* 0x000fe200078e00ff */
[----:B------:R-:W-:-:S02]  /*66b0*/  ISETP.GT.U32.AND P6, PT, R249, R110, PT ;  /* 0x0000006ef900720c */ /* 0x000fc40003fc4070 */
[----:B------:R-:W-:Y:S01]  /*66c0*/  ISETP.GT.U32.AND P5, PT, R249, R112, PT ;  /* 0x00000070f900720c */ /* 0x000fe20003fa4070 */
[----:B------:R-:W-:-:S04]  /*66d0*/  IMAD.HI.U32 R113, R2, R116, RZ ;  /* 0x0000007402717227 */ /* 0x000fc800078e00ff */
[----:B------:R-:W-:Y:S02]  /*66e0*/  IMAD.MOV R0, RZ, RZ, -R0 ;  /* 0x000000ffff007224 */ /* 0x000fe400078e0a00 */
[----:B------:R-:W-:Y:S02]  /*66f0*/  IMAD.MOV R114, RZ, RZ, -R113 ;  /* 0x000000ffff727224 */ /* 0x000fe400078e0a71 */
[C---:B------:R-:W-:Y:S01]  /*6700*/  IMAD R113, R249.reuse, R0, R115 ;  /* 0x00000000f9717224 */ /* 0x040fe200078e0273 */
[----:B------:R-:W-:Y:S01]  /*6710*/  IABS R0, R122 ;  /* 0x0000007a00007213 */ /* 0x000fe20000000000 */
[C---:B------:R-:W-:Y:S02]  /*6720*/  IMAD R114, R249.reuse, R114, R116 ;  /* 0x00000072f9727224 */ /* 0x040fe400078e0274 */
[----:B------:R-:W-:Y:S01]  /*6730*/  @!P6 IMAD.IADD R110, R110, 0x1, -R249 ;  /* 0x000000016e6ee824 */ /* 0x000fe200078e0af9 */
[----:B------:R-:W-:Y:S01]  /*6740*/  ISETP.GT.U32.AND P6, PT, R249, R113, PT ;  /* 0x00000071f900720c */ /* 0x000fe20003fc4070 */
[----:B------:R-:W-:-:S02]  /*6750*/  IMAD.MOV.U32 R116, RZ, RZ, R0 ;  /* 0x000000ffff747224 */ /* 0x000fc400078e0000 */
[----:B------:R-:W-:-:S04]  /*6760*/  IMAD.HI.U32 R0, R2, R117, RZ ;  /* 0x0000007502007227 */ /* 0x000fc800078e00ff */
[----:B------:R-:W-:-:S04]  /*6770*/  IMAD.HI.U32 R115, R2, R116, RZ ;  /* 0x0000007402737227 */ /* 0x000fc800078e00ff */
[----:B------:R-:W-:Y:S02]  /*6780*/  IMAD.MOV R0, RZ, RZ, -R0 ;  /* 0x000000ffff007224 */ /* 0x000fe400078e0a00 */
[----:B------:R-:W-:Y:S01]  /*6790*/  @!P1 IMAD.MOV R107, RZ, RZ, -R107 ;  /* 0x000000ffff6b9224 */ /* 0x000fe200078e0a6b */
[----:B------:R-:W-:Y:S01]  /*67a0*/  ISETP.GE.AND P1, PT, R118, RZ, PT ;  /* 0x000000ff7600720c */ /* 0x000fe20003f26270 */
[----:B------:R-:W-:Y:S02]  /*67b0*/  IMAD.MOV R118, RZ, RZ, -R115 ;  /* 0x000000ffff767224 */ /* 0x000fe400078e0a73 */
[----:B------:R-:W-:Y:S01]  /*67c0*/  @!P3 IMAD.MOV R108, RZ, RZ, -R108 ;  /* 0x000000ffff6cb224 */ /* 0x000fe200078e0a6c */
[C---:B------:R-:W-:Y:S01]  /*67d0*/  ISETP.GT.U32.AND P3, PT, R249.reuse, R111, PT ;  /* 0x0000006ff900720c */ /* 0x040fe20003f64070 */
[----:B------:R-:W-:Y:S01]  /*67e0*/  IMAD R115, R249, R0, R117 ;  /* 0x00000000f9737224 */ /* 0x000fe200078e0275 */
[----:B------:R-:W-:Y:S01]  /*67f0*/  IABS R117, R125 ;  /* 0x0000007d00757213 */ /* 0x000fe20000000000 */
[----:B------:R-:W-:-:S02]  /*6800*/  @!P6 IMAD.IADD R113, R113, 0x1, -R249 ;  /* 0x000000017171e824 */ /* 0x000fc400078e0af9 */
[----:B------:R-:W-:Y:S01]  /*6810*/  @!P4 IMAD.MOV R110, RZ, RZ, -R110 ;  /* 0x000000ffff6ec224 */ /* 0x000fe200078e0a6e */
[C---:B------:R-:W-:Y:S01]  /*6820*/  ISETP.GT.U32.AND P6, PT, R249.reuse, R115, PT ;  /* 0x00000073f900720c */ /* 0x040fe20003fc4070 */
[----:B------:R-:W-:Y:S01]  /*6830*/  IMAD.HI.U32 R0, R2, R117, RZ ;  /* 0x0000007502007227 */ /* 0x000fe200078e00ff */
[----:B------:R-:W-:-:S03]  /*6840*/  ISETP.GT.U32.AND P4, PT, R249, R114, PT ;  /* 0x00000072f900720c */ /* 0x000fc60003f84070 */
[--C-:B------:R-:W-:Y:S02]  /*6850*/  @!P5 IMAD.IADD R112, R112, 0x1, -R249.reuse ;  /* 0x000000017070d824 */ /* 0x100fe400078e0af9 */
[----:B------:R-:W-:Y:S01]  /*6860*/  @!P3 IMAD.IADD R111, R111, 0x1, -R249 ;  /* 0x000000016f6fb824 */ /* 0x000fe200078e0af9 */
[----:B------:R-:W-:Y:S01]  /*6870*/  ISETP.GE.AND P3, PT, R120, RZ, PT ;  /* 0x000000ff7800720c */ /* 0x000fe20003f66270 */
[C---:B------:R-:W-:Y:S01]  /*6880*/  IMAD R116, R249.reuse, R118, R116 ;  /* 0x00000076f9747224 */ /* 0x040fe200078e0274 */
[C---:B------:R-:W-:Y:S01]  /*6890*/  ISETP.GT.U32.AND P5, PT, R249.reuse, R112, PT ;  /* 0x00000070f900720c */ /* 0x040fe20003fa4070 */
[----:B------:R-:W-:Y:S01]  /*68a0*/  @!P2 IMAD.MOV R111, RZ, RZ, -R111 ;  /* 0x000000ffff6fa224 */ /* 0x000fe200078e0a6f */
[----:B------:R-:W-:Y:S01]  /*68b0*/  ISETP.GT.U32.AND P2, PT, R249, R113, PT ;  /* 0x00000071f900720c */ /* 0x000fe20003f44070 */
[----:B------:R-:W-:Y:S01]  /*68c0*/  @!P6 IMAD.IADD R115, R115, 0x1, -R249 ;  /* 0x000000017373e824 */ /* 0x000fe200078e0af9 */
[----:B------:R-:W-:Y:S01]  /*68d0*/  IABS R120, R126 ;  /* 0x0000007e00787213 */ /* 0x000fe20000000000 */
[----:B------:R-:W-:-:S02]  /*68e0*/  IMAD.MOV R0, RZ, RZ, -R0 ;  /* 0x000000ffff007224 */ /* 0x000fc400078e0a00 */
[----:B------:R-:W-:Y:S01]  /*68f0*/  @!P4 IMAD.IADD R114, R114, 0x1, -R249 ;  /* 0x000000017272c824 */ /* 0x000fe200078e0af9 */
[C---:B------:R-:W-:Y:S01]  /*6900*/  ISETP.GT.U32.AND P6, PT, R249.reuse, R115, PT ;  /* 0x00000073f900720c */ /* 0x040fe20003fc4070 */
[C---:B------:R-:W-:Y:S02]  /*6910*/  IMAD R117, R249.reuse, R0, R117 ;  /* 0x00000000f9757224 */ /* 0x040fe400078e0275 */
[----:B------:R-:W-:Y:S01]  /*6920*/  IMAD.HI.U32 R0, R2, R120, RZ ;  /* 0x0000007802007227 */ /* 0x000fe200078e00ff */
[----:B------:R-:W-:-:S03]  /*6930*/  ISETP.GT.U32.AND P4, PT, R249, R114, PT ;  /* 0x00000072f900720c */ /* 0x000fc60003f84070 */
[--C-:B------:R-:W-:Y:S01]  /*6940*/  @!P2 IMAD.IADD R113, R113, 0x1, -R249.reuse ;  /* 0x000000017171a824 */ /* 0x100fe200078e0af9 */
[----:B------:R-:W-:Y:S01]  /*6950*/  ISETP.GT.U32.AND P2, PT, R249, R116, PT ;  /* 0x00000074f900720c */ /* 0x000fe20003f44070 */
[----:B------:R-:W-:Y:S01]  /*6960*/  @!P5 IMAD.IADD R112, R112, 0x1, -R249 ;  /* 0x000000017070d824 */ /* 0x000fe200078e0af9 */
[----:B------:R-:W-:Y:S01]  /*6970*/  ISETP.GE.AND P5, PT, R121, RZ, PT ;  /* 0x000000ff7900720c */ /* 0x000fe20003fa6270 */
[----:B------:R-:W-:Y:S01]  /*6980*/  @!P0 IMAD.MOV R109, RZ, RZ, -R109 ;  /* 0x000000ffff6d8224 */ /* 0x000fe200078e0a6d */
[----:B------:R-:W-:Y:S01]  /*6990*/  IABS R121, R127 ;  /* 0x0000007f00797213 */ /* 0x000fe20000000000 */
[----:B------:R-:W-:Y:S01]  /*69a0*/  @!P6 IMAD.IADD R115, R115, 0x1, -R249 ;  /* 0x000000017373e824 */ /* 0x000fe200078e0af9 */
[----:B------:R-:W-:Y:S01]  /*69b0*/  ISETP.GT.U32.AND P6, PT, R249, R117, PT ;  /* 0x00000075f900720c */ /* 0x000fe20003fc4070 */
[----:B------:R-:W-:Y:S01]  /*69c0*/  IMAD.MOV R0, RZ, RZ, -R0 ;  /* 0x000000ffff007224 */ /* 0x000fe200078e0a00 */
[----:B------:R-:W-:Y:S01]  /*69d0*/  ISETP.GE.AND P0, PT, R119, RZ, PT ;  /* 0x000000ff7700720c */ /* 0x000fe20003f06270 */
[----:B------:R-:W-:-:S04]  /*69e0*/  IMAD.HI.U32 R118, R2, R121, RZ ;  /* 0x0000007902767227 */ /* 0x000fc800078e00ff */
[----:B------:R-:W-:Y:S01]  /*69f0*/  @!P2 IMAD.IADD R116, R116, 0x1, -R249 ;  /* 0x000000017474a824 */ /* 0x000fe200078e0af9 */
[----:B------:R-:W-:Y:S01]  /*6a00*/  ISETP.GE.AND P2, PT, R125, RZ, PT ;  /* 0x000000ff7d00720c */ /* 0x000fe20003f46270 */
[----:B------:R-:W-:Y:S01]  /*6a10*/  IMAD.HI.U32 R119, R2, R123, RZ ;  /* 0x0000007b02777227 */ /* 0x000fe200078e00ff */
[----:B------:R-:W-:-:S03]  /*6a20*/  LOP3.LUT R125, R244, 0xfe, RZ, 0xfc, !PT ;  /* 0x000000fef47d7812 */ /* 0x000fc600078efcff */
[--C-:B------:R-:W-:Y:S01]  /*6a30*/  @!P6 IMAD.IADD R117, R117, 0x1, -R249.reuse ;  /* 0x000000017575e824 */ /* 0x100fe200078e0af9 */
[C---:B------:R-:W-:Y:S01]  /*6a40*/  ISETP.GT.U32.AND P6, PT, R249.reuse, R116, PT ;  /* 0x00000074f900720c */ /* 0x040fe20003fc4070 */
[----:B------:R-:W-:Y:S01]  /*6a50*/  @!P4 IMAD.IADD R114, R114, 0x1, -R249 ;  /* 0x000000017272c824 */ /* 0x000fe200078e0af9 */
[----:B------:R-:W-:Y:S01]  /*6a60*/  ISETP.GE.AND P4, PT, R122, RZ, PT ;  /* 0x000000ff7a00720c */ /* 0x000fe20003f86270 */
[----:B------:R-:W-:Y:S02]  /*6a70*/  IMAD.MOV R122, RZ, RZ, -R118 ;  /* 0x000000ffff7a7224 */ /* 0x000fe400078e0a76 */
[----:B------:R-:W-:Y:S02]  /*6a80*/  IMAD.MOV R124, RZ, RZ, -R119 ;  /* 0x000000ffff7c7224 */ /* 0x000fe400078e0a77 */
[C---:B------:R-:W-:Y:S02]  /*6a90*/  IMAD R118, R249.reuse, R0, R120 ;  /* 0x00000000f9767224 */ /* 0x040fe400078e0278 */
[C---:B------:R-:W-:Y:S01]  /*6aa0*/  IMAD R120, R249.reuse, R124, R123 ;  /* 0x0000007cf9787224 */ /* 0x040fe200078e027b */
[----:B------:R-:W-:Y:S01]  /*6ab0*/  IABS R123, R129 ;  /* 0x00000081007b7213 */ /* 0x000fe20000000000 */
[C---:B------:R-:W-:Y:S01]  /*6ac0*/  IMAD R119, R249.reuse, R122, R121 ;  /* 0x0000007af9777224 */ /* 0x040fe200078e0279 */
[----:B------:R-:W-:Y:S01]  /*6ad0*/  IABS R121, R125 ;  /* 0x0000007d00797213 */ /* 0x000fe20000000000 */
[----:B------:R-:W-:Y:S01]  /*6ae0*/  @!P1 IMAD.MOV R112, RZ, RZ, -R112 ;  /* 0x000000ffff709224 */ /* 0x000fe200078e0a70 */
[C---:B------:R-:W-:Y:S01]  /*6af0*/  ISETP.GT.U32.AND P1, PT, R249.reuse, R118, PT ;  /* 0x00000076f900720c */ /* 0x040fe20003f24070 */
[----:B------:R-:W-:Y:S01]  /*6b00*/  @!P6 IMAD.IADD R116, R116, 0x1, -R249 ;  /* 0x000000017474e824 */ /* 0x000fe200078e0af9 */
[C---:B------:R-:W-:Y:S01]  /*6b10*/  ISETP.GT.U32.AND P6, PT, R249.reuse, R120, PT ;  /* 0x00000078f900720c */ /* 0x040fe20003fc4070 */
[----:B------:R-:W-:Y:S01]  /*6b20*/  @!P0 IMAD.MOV R113, RZ, RZ, -R113 ;  /* 0x000000ffff718224 */ /* 0x000fe200078e0a71 */
[C---:B------:R-:W-:Y:S01]  /*6b30*/  ISETP.GT.U32.AND P0, PT, R249.reuse, R117, PT ;  /* 0x00000075f900720c */ /* 0x040fe20003f04070 */
[----:B------:R-:W-:Y:S01]  /*6b40*/  @!P3 IMAD.MOV R114, RZ, RZ, -R114 ;  /* 0x000000ffff72b224 */ /* 0x000fe200078e0a72 */
[----:B------:R-:W-:Y:S01]  /*6b50*/  ISETP.GT.U32.AND P3, PT, R249, R119, PT ;  /* 0x00000077f900720c */ /* 0x000fe20003f64070 */
[----:B------:R-:W-:-:S04]  /*6b60*/  IMAD.HI.U32 R0, R2, R121, RZ ;  /* 0x0000007902007227 */ /* 0x000fc800078e00ff */
[----:B------:R-:W-:Y:S02]  /*6b70*/  IMAD.MOV R122, RZ, RZ, -R0 ;  /* 0x000000ffff7a7224 */ /* 0x000fe400078e0a00 */
[--C-:B------:R-:W-:Y:S01]  /*6b80*/  @!P1 IMAD.IADD R118, R118, 0x1, -R249.reuse ;  /* 0x0000000176769824 */ /* 0x100fe200078e0af9 */
[----:B------:R-:W-:Y:S01]  /*6b90*/  ISETP.GE.AND P1, PT, R128, RZ, PT ;  /* 0x000000ff8000720c */ /* 0x000fe20003f26270 */
[--C-:B------:R-:W-:Y:S01]  /*6ba0*/  @!P6 IMAD.IADD R120, R120, 0x1, -R249.reuse ;  /* 0x000000017878e824 */ /* 0x100fe200078e0af9 */
[----:B------:R-:W-:Y:S01]  /*6bb0*/  LOP3.LUT R128, R244, 0x104, RZ, 0xfc, !PT ;  /* 0x00000104f4807812 */ /* 0x000fe200078efcff */
[----:B------:R-:W-:Y:S01]  /*6bc0*/  @!P0 IMAD.IADD R117, R117, 0x1, -R249 ;  /* 0x0000000175758824 */ /* 0x000fe200078e0af9 */
[----:B------:R-:W-:Y:S01]  /*6bd0*/  ISETP.GE.AND P0, PT, R127, RZ, PT ;  /* 0x000000ff7f00720c */ /* 0x000fe20003f06270 */
[----:B------:R-:W-:Y:S02]  /*6be0*/  IMAD R121, R249, R122, R121 ;  /* 0x0000007af9797224 */ /* 0x000fe400078e0279 */
[----:B------:R-:W-:Y:S01]  /*6bf0*/  @!P3 IMAD.IADD R119, R119, 0x1, -R249 ;  /* 0x000000017777b824 */ /* 0x000fe200078e0af9 */
[C---:B------:R-:W-:Y:S01]  /*6c00*/  ISETP.GT.U32.AND P3, PT, R249.reuse, R118, PT ;  /* 0x00000076f900720c */ /* 0x040fe20003f64070 */
[----:B------:R-:W-:Y:S01]  /*6c10*/  @!P4 IMAD.MOV R116, RZ, RZ, -R116 ;  /* 0x000000ffff74c224 */ /* 0x000fe200078e0a74 */
[C---:B------:R-:W-:Y:S01]  /*6c20*/  ISETP.GT.U32.AND P4, PT, R249.reuse, R120, PT ;  /* 0x00000078f900720c */ /* 0x040fe20003f84070 */
[----:B------:R-:W-:Y:S01]  /*6c30*/  @!P2 IMAD.MOV R117, RZ, RZ, -R117 ;  /* 0x000000ffff75a224 */ /* 0x000fe200078e0a75 */
[C---:B------:R-:W-:Y:S01]  /*6c40*/  ISETP.GT.U32.AND P2, PT, R249.reuse, R121, PT ;  /* 0x00000079f900720c */ /* 0x040fe20003f44070 */
[----:B------:R-:W-:Y:S01]  /*6c50*/  @!P5 IMAD.MOV R115, RZ, RZ, -R115 ;  /* 0x000000ffff73d224 */ /* 0x000fe200078e0a73 */
[----:B------:R-:W-:Y:S01]  /*6c60*/  ISETP.GE.AND P5, PT, R126, RZ, PT ;  /* 0x000000ff7e00720c */ /* 0x000fe20003fa6270 */
[----:B------:R-:W-:Y:S01]  /*6c70*/  IMAD.HI.U32 R0, R2, R123, RZ ;  /* 0x0000007b02007227 */ /* 0x000fe200078e00ff */
[----:B------:R-:W-:-:S02]  /*6c80*/  ISETP.GT.U32.AND P6, PT, R249, R119, PT ;  /* 0x00000077f900720c */ /* 0x000fc40003fc4070 */
[----:B------:R-:W-:Y:S01]  /*6c90*/  LOP3.LUT R126, R244, 0x102, RZ, 0xfc, !PT ;  /* 0x00000102f47e7812 */ /* 0x000fe200078efcff */
[----:B------:R-:W-:Y:S02]  /*6ca0*/  IMAD.MOV R0, RZ, RZ, -R0 ;  /* 0x000000ffff007224 */ /* 0x000fe400078e0a00 */
[----:B------:R-:W-:Y:S01]  /*6cb0*/  @!P3 IMAD.IADD R118, R118, 0x1, -R249 ;  /* 0x000000017676b824 */ /* 0x000fe200078e0af9 */
[----:B------:R-:W-:Y:S01]  /*6cc0*/  IABS R124, R126 ;  /* 0x0000007e007c7213 */ /* 0x000fe20000000000 */
[----:B------:R-:W-:Y:S01]  /*6cd0*/  IMAD R122, R249, R0, R123 ;  /* 0x00000000f97a7224 */ /* 0x000fe200078e027b */
[----:B------:R-:W-:Y:S01]  /*6ce0*/  ISETP.GE.AND P3, PT, R125, RZ, PT ;  /* 0x000000ff7d00720c */ /* 0x000fe20003f66270 */
[----:B------:R-:W-:Y:S01]  /*6cf0*/  @!P4 IMAD.IADD R120, R120, 0x1, -R249 ;  /* 0x000000017878c824 */ /* 0x000fe200078e0af9 */
[----:B------:R-:W-:Y:S01]  /*6d00*/  IABS R125, R128 ;  /* 0x00000080007d7213 */ /* 0x000fe20000000000 */
[----:B------:R-:W-:Y:S01]  /*6d10*/  IMAD.HI.U32 R0, R2, R124, RZ ;  /* 0x0000007c02007227 */ /* 0x000fe200078e00ff */
[----:B------:R-:W-:-:S02]  /*6d20*/  ISETP.GE.AND P4, PT, R129, RZ, PT ;  /* 0x000000ff8100720c */ /* 0x000fc40003f86270 */
[----:B------:R-:W-:Y:S01]  /*6d30*/  LOP3.LUT R129, R244, 0x106, RZ, 0xfc, !PT ;  /* 0x00000106f4817812 */ /* 0x000fe200078efcff */
[--C-:B------:R-:W-:Y:S01]  /*6d40*/  @!P2 IMAD.IADD R121, R121, 0x1, -R249.reuse ;  /* 0x000000017979a824 */ /* 0x100fe200078e0af9 */
[----:B------:R-:W-:Y:S01]  /*6d50*/  ISETP.GE.AND P2, PT, R126, RZ, PT ;  /* 0x000000ff7e00720c */ /* 0x000fe20003f46270 */
[----:B------:R-:W-:Y:S01]  /*6d60*/  @!P6 IMAD.IADD R119, R119, 0x1, -R249 ;  /* 0x000000017777e824 */ /* 0x000fe200078e0af9 */
[----:B------:R-:W-:Y:S01]  /*6d70*/  ISETP.GT.U32.AND P6, PT, R249, R122, PT ;  /* 0x0000007af900720c */ /* 0x000fe20003fc4070 */
[----:B------:R-:W-:Y:S01]  /*6d80*/  IMAD.HI.U32 R123, R2, R125, RZ ;  /* 0x0000007d027b7227 */ /* 0x000fe200078e00ff */
[----:B------:R-:W-:-:S03]  /*6d90*/  IABS R127, R129 ;  /* 0x00000081007f7213 */ /* 0x000fc60000000000 */
[----:B------:R-:W-:Y:S02]  /*6da0*/  IMAD.MOV R0, RZ, RZ, -R0 ;  /* 0x000000ffff007224 */ /* 0x000fe400078e0a00 */
[----:B------:R-:W-:Y:S01]  /*6db0*/  @!P5 IMAD.MOV R118, RZ, RZ, -R118 ;  /* 0x000000ffff76d224 */ /* 0x000fe200078e0a76 */
[C---:B------:R-:W-:Y:S01]  /*6dc0*/  ISETP.GT.U32.AND P5, PT, R249.reuse, R121, PT ;  /* 0x00000079f900720c */ /* 0x040fe20003fa4070 */
[----:B------:R-:W-:Y:S02]  /*6dd0*/  IMAD.MOV R126, RZ, RZ, -R123 ;  /* 0x000000ffff7e7224 */ /* 0x000fe400078e0a7b */
[----:B------:R-:W-:Y:S02]  /*6de0*/  IMAD R123, R249, R0, R124 ;  /* 0x00000000f97b7224 */ /* 0x000fe400078e027c */
[----:B------:R-:W-:-:S04]  /*6df0*/  IMAD.HI.U32 R0, R2, R127, RZ ;  /* 0x0000007f02007227 */ /* 0x000fc800078e00ff */
[----:B------:R-:W-:Y:S01]  /*6e00*/  @!P0 IMAD.MOV R119, RZ, RZ, -R119 ;  /* 0x000000ffff778224 */ /* 0x000fe200078e0a77 */
[C---:B------:R-:W-:Y:S01]  /*6e10*/  ISETP.GT.U32.AND P0, PT, R249.reuse, R123, PT ;  /* 0x0000007bf900720c */ /* 0x040fe20003f04070 */
[----:B------:R-:W-:Y:S02]  /*6e20*/  IMAD.MOV R0, RZ, RZ, -R0 ;  /* 0x000000ffff007224 */ /* 0x000fe400078e0a00 */
[----:B------:R-:W-:Y:S02]  /*6e30*/  @!P6 IMAD.IADD R122, R122, 0x1, -R249 ;  /* 0x000000017a7ae824 */ /* 0x000fe400078e0af9 */
[----:B------:R-:W-:Y:S01]  /*6e40*/  IMAD R124, R249, R126, R125 ;  /* 0x0000007ef97c7224 */ /* 0x000fe200078e027d */
[----:B------:R-:W-:Y:S01]  /*6e50*/  LOP3.LUT R126, R244, 0x108, RZ, 0xfc, !PT ;  /* 0x00000108f47e7812 */ /* 0x000fe200078efcff */
[----:B------:R-:W-:Y:S01]  /*6e60*/  @!P5 IMAD.IADD R121, R121, 0x1, -R249 ;  /* 0x000000017979d824 */ /* 0x000fe200078e0af9 */
[C---:B------:R-:W-:Y:S01]  /*6e70*/  ISETP.GT.U32.AND P6, PT, R249.reuse, R122, PT ;  /* 0x0000007af900720c */ /* 0x040fe20003fc4070 */
[C---:B------:R-:W-:Y:S01]  /*6e80*/  IMAD R125, R249.reuse, R0, R127 ;  /* 0x00000000f97d7224 */ /* 0x040fe200078e027f */
[----:B------:R-:W-:Y:S01]  /*6e90*/  ISETP.GT.U32.AND P5, PT, R249, R124, PT ;  /* 0x0000007cf900720c */ /* 0x000fe20003fa4070 */
[----:B------:R-:W-:-:S02]  /*6ea0*/  @!P3 IMAD.MOV R121, RZ, RZ, -R121 ;  /* 0x000000ffff79b224 */ /* 0x000fc400078e0a79 */
[--C-:B------:R-:W-:Y:S01]  /*6eb0*/  @!P0 IMAD.IADD R123, R123, 0x1, -R249.reuse ;  /* 0x000000017b7b8824 */ /* 0x100fe200078e0af9 */
[C---:B------:R-:W-:Y:S01]  /*6ec0*/  ISETP.GT.U32.AND P3, PT, R249.reuse, R125, PT ;  /* 0x0000007df900720c */ /* 0x040fe20003f64070 */
[----:B------:R-:W-:Y:S01]  /*6ed0*/  @!P1 IMAD.MOV R120, RZ, RZ, -R120 ;  /* 0x000000ffff789224 */ /* 0x000fe200078e0a78 */
[----:B------:R-:W-:Y:S01]  /*6ee0*/  ISETP.GE.AND P1, PT, R128, RZ, PT ;  /* 0x000000ff8000720c */ /* 0x000fe20003f26270 */
[----:B------:R-:W-:Y:S01]  /*6ef0*/  IMAD.HI.U32 R127, R2, R131, RZ ;  /* 0x00000083027f7227 */ /* 0x000fe200078e00ff */
[----:B------:R-:W-:Y:S02]  /*6f00*/  ISETP.GT.U32.AND P0, PT, R249, R123, PT ;  /* 0x0000007bf900720c */ /* 0x000fe40003f04070 */
[----:B------:R-:W-:Y:S01]  /*6f10*/  IABS R128, R126 ;  /* 0x0000007e00807213 */ /* 0x000fe20000000000 */
[----:B------:R-:W-:Y:S01]  /*6f20*/  @!P6 IMAD.IADD R122, R122, 0x1, -R249 ;  /* 0x000000017a7ae824 */ /* 0x000fe200078e0af9 */
[----:B------:R-:W-:Y:S01]  /*6f30*/  ISETP.GE.AND P6, PT, R129, RZ, PT ;  /* 0x000000ff8100720c */ /* 0x000fe20003fc6270 */
[----:B------:R-:W-:Y:S01]  /*6f40*/  IMAD.MOV R132, RZ, RZ, -R127 ;  /* 0x000000ffff847224 */ /* 0x000fe200078e0a7f */
[----:B------:R-:W-:Y:S01]  /*6f50*/  IABS R129, R130 ;  /* 0x0000008200817213 */ /* 0x000fe20000000000 */
[----:B------:R-:W-:Y:S01]  /*6f60*/  @!P4 IMAD.MOV R122, RZ, RZ, -R122 ;  /* 0x000000ffff7ac224 */ /* 0x000fe200078e0a7a */
[----:B------:R-:W-:Y:S01]  /*6f70*/  ISETP.GE.AND P4, PT, R126, RZ, PT ;  /* 0x000000ff7e00720c */ /* 0x000fe20003f86270 */
[----:B------:R-:W-:-:S02]  /*6f80*/  @!P3 IMAD.IADD R125, R125, 0x1, -R249 ;  /* 0x000000017d7db824 */ /* 0x000fc400078e0af9 */
[----:B------:R-:W-:-:S03]  /*6f90*/  IMAD.HI.U32 R126, R2, R129, RZ ;  /* 0x00000081027e7227 */ /* 0x000fc600078e00ff */
[----:B------:R-:W-:Y:S01]  /*6fa0*/  ISETP.GT.U32.AND P3, PT, R249, R125, PT ;  /* 0x0000007df900720c */ /* 0x000fe20003f64070 */
[--C-:B------:R-:W-:Y:S01]  /*6fb0*/  @!P0 IMAD.IADD R123, R123, 0x1, -R249.reuse ;  /* 0x000000017b7b8824 */ /* 0x100fe200078e0af9 */
[----:B------:R-:W-:Y:S01]  /*6fc0*/  ISETP.GE.AND P0, PT, R130, RZ, PT ;  /* 0x000000ff8200720c */ /* 0x000fe20003f06270 */
[----:B------:R-:W-:Y:S02]  /*6fd0*/  IMAD.MOV R130, RZ, RZ, -R126 ;  /* 0x000000ffff827224 */ /* 0x000fe400078e0a7e */
[----:B------:R-:W-:Y:S02]  /*6fe0*/  @!P5 IMAD.IADD R124, R124, 0x1, -R249 ;  /* 0x000000017c7cd824 */ /* 0x000fe400078e0af9 */
[C---:B------:R-:W-:Y:S02]  /*6ff0*/  IMAD R127, R249.reuse, R130, R129 ;  /* 0x00000082f97f7224 */ /* 0x040fe400078e0281 */
[----:B------:R-:W-:Y:S01]  /*7000*/  IMAD.HI.U32 R0, R2, R128, RZ ;  /* 0x0000008002007227 */ /* 0x000fe200078e00ff */
[----:B------:R-:W-:-:S03]  /*7010*/  ISETP.GT.U32.AND P5, PT, R249, R124, PT ;  /* 0x0000007cf900720c */ /* 0x000fc60003fa4070 */
[----:B------:R-:W-:Y:S01]  /*7020*/  @!P3 IMAD.IADD R125, R125, 0x1, -R249 ;  /* 0x000000017d7db824 */ /* 0x000fe200078e0af9 */
[C---:B------:R-:W-:Y:S01]  /*7030*/  ISETP.GT.U32.AND P3, PT, R249.reuse, R127, PT ;  /* 0x0000007ff900720c */ /* 0x040fe20003f64070 */
[----:B------:R-:W-:Y:S02]  /*7040*/  IMAD.MOV R0, RZ, RZ, -R0 ;  /* 0x000000ffff007224 */ /* 0x000fe400078e0a00 */
[----:B------:R-:W-:Y:S02]  /*7050*/  @!P2 IMAD.MOV R123, RZ, RZ, -R123 ;  /* 0x000000ffff7ba224 */ /* 0x000fe400078e0a7b */
[C---:B------:R-:W-:Y:S01]  /*7060*/  IMAD R126, R249.reuse, R0, R128 ;  /* 0x00000000f97e7224 */ /* 0x040fe200078e0280 */
[----:B------:R-:W-:Y:S01]  /*7070*/  LOP3.LUT R0, R244, 0x10e, RZ, 0xfc, !PT ;  /* 0x0000010ef4007812 */ /* 0x000fe200078efcff */
[C---:B------:R-:W-:Y:S02]  /*7080*/  IMAD R128, R249.reuse, R132, R131 ;  /* 0x00000084f9807224 */ /* 0x040fe400078e0283 */
[----:B------:R-:W-:Y:S01]  /*7090*/  @!P5 IMAD.IADD R124, R124, 0x1, -R249 ;  /* 0x000000017c7cd824 */ /* 0x000fe200078e0af9 */
[----:B------:R-:W-:Y:S01]  /*70a0*/  ISETP.GT.U32.AND P2, PT, R249, R126, PT ;  /* 0x0000007ef900720c */ /* 0x000fe20003f44070 */
[----:B------:R-:W-:Y:S01]  /*70b0*/  @!P6 IMAD.MOV R125, RZ, RZ, -R125 ;  /* 0x000000ffff7de224 */ /* 0x000fe200078e0a7d */
[----:B------:R-:W-:Y:S01]  /*70c0*/  IABS R132, R0 ;  /* 0x0000000000847213 */ /* 0x000fe20000000000 */
[----:B------:R-:W-:Y:S01]  /*70d0*/  @!P3 IMAD.IADD R127, R127, 0x1, -R249 ;  /* 0x000000017f7fb824 */ /* 0x000fe200078e0af9 */
[----:B------:R-:W-:Y:S01]  /*70e0*/  ISETP.GE.AND P5, PT, R133, RZ, PT ;  /* 0x000000ff8500720c */ /* 0x000fe20003fa6270 */
[----:B------:R-:W-:Y:S01]  /*70f0*/  @!P1 IMAD.MOV R124, RZ, RZ, -R124 ;  /* 0x000000ffff7c9224 */ /* 0x000fe200078e0a7c */
[----:B------:R-:W-:Y:S01]  /*7100*/  IABS R133, R139 ;  /* 0x0000008b00857213 */ /* 0x000fe20000000000 */
[----:B------:R-:W-:Y:S01]  /*7110*/  IMAD.HI.U32 R130, R2, R135, RZ ;  /* 0x0000008702827227 */ /* 0x000fe200078e00ff */
[----:B------:R-:W-:-:S02]  /*7120*/  ISETP.GE.AND P1, PT, R0, RZ, PT ;  /* 0x000000ff0000720c */ /* 0x000fc40003f26270 */
[C---:B------:R-:W-:Y:S01]  /*7130*/  ISETP.GT.U32.AND P3, PT, R249.reuse, R127, PT ;  /* 0x0000007ff900720c */ /* 0x040fe20003f64070 */
[----:B------:R-:W-:Y:S01]  /*7140*/  IMAD.HI.U32 R0, R2, R132, RZ ;  /* 0x0000008402007227 */ /* 0x000fe200078e00ff */
[----:B------:R-:W-:-:S03]  /*7150*/  ISETP.GT.U32.AND P6, PT, R249, R128, PT ;  /* 0x00000080f900720c */ /* 0x000fc60003fc4070 */
[----:B------:R-:W-:-:S04]  /*7160*/  IMAD.HI.U32 R129, R2, R133, RZ ;  /* 0x0000008502817227 */ /* 0x000fc800078e00ff */
[----:B------:R-:W-:Y:S02]  /*7170*/  IMAD.MOV R0, RZ, RZ, -R0 ;  /* 0x000000ffff007224 */ /* 0x000fe400078e0a00 */
[----:B------:R-:W-:Y:S02]  /*7180*/  IMAD.MOV R134, RZ, RZ, -R129 ;  /* 0x000000ffff867224 */ /* 0x000fe400078e0a81 */
[----:B------:R-:W-:Y:S02]  /*7190*/  @!P2 IMAD.IADD R126, R126, 0x1, -R249 ;  /* 0x000000017e7ea824 */ /* 0x000fe400078e0af9 */
[C---:B------:R-:W-:Y:S02]  /*71a0*/  IMAD R129, R249.reuse, R0, R132 ;  /* 0x00000000f9817224 */ /* 0x040fe400078e0284 */
[----:B------:R-:W-:Y:S01]  /*71b0*/  IMAD.MOV R136, RZ, RZ, -R130 ;  /* 0x000000ffff887224 */ /* 0x000fe200078e0a82 */
[C---:B------:R-:W-:Y:S01]  /*71c0*/  ISETP.GT.U32.AND P2, PT, R249.reuse, R126, PT ;  /* 0x0000007ef900720c */ /* 0x040fe20003f44070 */
[----:B------:R-:W-:Y:S01]  /*71d0*/  IMAD R130, R249, R134, R133 ;  /* 0x00000086f9827224 */ /* 0x000fe200078e0285 */
[----:B------:R-:W-:Y:S01]  /*71e0*/  IABS R134, R142 ;  /* 0x0000008e00867213 */ /* 0x000fe20000000000 */
[--C-:B------:R-:W-:Y:S01]  /*71f0*/  @!P3 IMAD.IADD R127, R127, 0x1, -R249.reuse ;  /* 0x000000017f7fb824 */ /* 0x100fe200078e0af9 */
[C---:B------:R-:W-:Y:S01]  /*7200*/  ISETP.GT.U32.AND P3, PT, R249.reuse, R129, PT ;  /* 0x00000081f900720c */ /* 0x040fe20003f64070 */
[----:B------:R-:W-:Y:S01]  /*7210*/  @!P6 IMAD.IADD R128, R128, 0x1, -R249 ;  /* 0x000000018080e824 */ /* 0x000fe200078e0af9 */
[----:B------:R-:W-:Y:S01]  /*7220*/  ISETP.GT.U32.AND P6, PT, R249, R130, PT ;  /* 0x00000082f900720c */ /* 0x000fe20003fc4070 */
[----:B------:R-:W-:-:S04]  /*7230*/  IMAD.HI.U32 R131, R2, R137, RZ ;  /* 0x0000008902837227 */ /* 0x000fc800078e00ff */
[----:B------:R-:W-:Y:S02]  /*7240*/  IMAD.MOV R138, RZ, RZ, -R131 ;  /* 0x000000ffff8a7224 */ /* 0x000fe400078e0a83 */
[----:B------:R-:W-:Y:S01]  /*7250*/  @!P2 IMAD.IADD R126, R126, 0x1, -R249 ;  /* 0x000000017e7ea824 */ /* 0x000fe200078e0af9 */
[----:B------:R-:W-:Y:S01]  /*7260*/  ISETP.GE.AND P2, PT, R139, RZ, PT ;  /* 0x000000ff8b00720c */ /* 0x000fe20003f46270 */
[----:B------:R-:W-:Y:S01]  /*7270*/  IMAD R131, R249, R136, R135 ;  /* 0x00000088f9837224 */ /* 0x000fe200078e0287 */
[----:B------:R-:W-:Y:S01]  /*7280*/  IABS R136, R143 ;  /* 0x0000008f00887213 */ /* 0x000fe20000000000 */
[--C-:B------:R-:W-:Y:S01]  /*7290*/  @!P3 IMAD.IADD R129, R129, 0x1, -R249.reuse ;  /* 0x000000018181b824 */ /* 0x100fe200078e0af9 */
[C---:B------:R-:W-:Y:S01]  /*72a0*/  ISETP.GT.U32.AND P3, PT, R249.reuse, R128, PT ;  /* 0x00000080f900720c */ /* 0x040fe20003f64070 */
[----:B------:R-:W-:Y:S01]  /*72b0*/  @!P6 IMAD.IADD R130, R130, 0x1, -R249 ;  /* 0x000000018282e824 */ /* 0x000fe200078e0af9 */
[----:B------:R-:W-:Y:S01]  /*72c0*/  IABS R139, R145 ;  /* 0x00000091008b7213 */ /* 0x000fe20000000000 */
[----:B------:R-:W-:Y:S01]  /*72d0*/  @!P4 IMAD.MOV R126, RZ, RZ, -R126 ;  /* 0x000000ffff7ec224 */ /* 0x000fe200078e0a7e */
[C---:B------:R-:W-:Y:S01]  /*72e0*/  ISETP.GT.U32.AND P4, PT, R249.reuse, R129, PT ;  /* 0x00000081f900720c */ /* 0x040fe20003f84070 */
[----:B------:R-:W-:Y:S01]  /*72f0*/  IMAD.HI.U32 R0, R2, R134, RZ ;  /* 0x0000008602007227 */ /* 0x000fe200078e00ff */
[----:B------:R-:W-:-:S03]  /*7300*/  ISETP.GT.U32.AND P6, PT, R249, R130, PT ;  /* 0x00000082f900720c */ /* 0x000fc60003fc4070 */
[----:B------:R-:W-:-:S04]  /*7310*/  IMAD.HI.U32 R133, R2, R136, RZ ;  /* 0x0000008802857227 */ /* 0x000fc800078e00ff */
[----:B------:R-:W-:Y:S02]  /*7320*/  IMAD.MOV R0, RZ, RZ, -R0 ;  /* 0x000000ffff007224 */ /* 0x000fe400078e0a00 */
[C---:B------:R-:W-:Y:S01]  /*7330*/  IMAD R132, R249.reuse, R138, R137 ;  /* 0x0000008af9847224 */ /* 0x040fe200078e0289 */
[----:B------:R-:W-:Y:S01]  /*7340*/  IABS R138, R144 ;  /* 0x00000090008a7213 */ /* 0x000fe20000000000 */
[----:B------:R-:W-:Y:S02]  /*7350*/  IMAD.MOV R137, RZ, RZ, -R133 ;  /* 0x000000ffff897224 */ /* 0x000fe400078e0a85 */
[----:B------:R-:W-:Y:S01]  /*7360*/  @!P0 IMAD.MOV R127, RZ, RZ, -R127 ;  /* 0x000000ffff7f8224 */ /* 0x000fe200078e0a7f */
[C---:B------:R-:W-:Y:S01]  /*7370*/  ISETP.GT.U32.AND P0, PT, R249.reuse, R131, PT ;  /* 0x00000083f900720c */ /* 0x040fe20003f04070 */
[C---:B------:R-:W-:Y:S02]  /*7380*/  IMAD R133, R249.reuse, R0, R134 ;  /* 0x00000000f9857224 */ /* 0x040fe400078e0286 */
[----:B------:R-:W-:Y:S01]  /*7390*/  @!P3 IMAD.IADD R128, R128, 0x1, -R249 ;  /* 0x000000018080b824 */ /* 0x000fe200078e0af9 */
[C---:B------:R-:W-:Y:S01]  /*73a0*/  ISETP.GT.U32.AND P3, PT, R249.reuse, R132, PT ;  /* 0x00000084f900720c */ /* 0x040fe20003f64070 */
[----:B------:R-:W-:-:S02]  /*73b0*/  IMAD R134, R249, R137, R136 ;  /* 0x00000089f9867224 */ /* 0x000fc400078e0288 */
[--C-:B------:R-:W-:Y:S01]  /*73c0*/  @!P4 IMAD.IADD R129, R129, 0x1, -R249.reuse ;  /* 0x000000018181c824 */ /* 0x100fe200078e0af9 */
[C---:B------:R-:W-:Y:S01]  /*73d0*/  ISETP.GT.U32.AND P4, PT, R249.reuse, R133, PT ;  /* 0x00000085f900720c */ /* 0x040fe20003f84070 */
[----:B------:R-:W-:Y:S01]  /*73e0*/  @!P6 IMAD.IADD R130, R130, 0x1, -R249 ;  /* 0x000000018282e824 */ /* 0x000fe200078e0af9 */
[----:B------:R-:W-:Y:S01]  /*73f0*/  ISETP.GT.U32.AND P6, PT, R249, R134, PT ;  /* 0x00000086f900720c */ /* 0x000fe20003fc4070 */
[----:B------:R-:W-:-:S04]  /*7400*/  IMAD.HI.U32 R0, R2, R138, RZ ;  /* 0x0000008a02007227 */ /* 0x000fc800078e00ff */
[--C-:B------:R-:W-:Y:S01]  /*7410*/  @!P0 IMAD.IADD R131, R131, 0x1, -R249.reuse ;  /* 0x0000000183838824 */ /* 0x100fe200078e0af9 */
[----:B------:R-:W-:Y:S01]  /*7420*/  ISETP.GE.AND P0, PT, R140, RZ, PT ;  /* 0x000000ff8c00720c */ /* 0x000fe20003f06270 */
[--C-:B------:R-:W-:Y:S01]  /*7430*/  @!P3 IMAD.IADD R132, R132, 0x1, -R249.reuse ;  /* 0x000000018484b824 */ /* 0x100fe200078e0af9 */
[----:B------:R-:W-:Y:S01]  /*7440*/  ISETP.GE.AND P3, PT, R141, RZ, PT ;  /* 0x000000ff8d00720c */ /* 0x000fe20003f66270 */
[----:B------:R-:W-:Y:S01]  /*7450*/  @!P5 IMAD.MOV R128, RZ, RZ, -R128 ;  /* 0x000000ffff80d224 */ /* 0x000fe200078e0a80 */
[----:B------:R-:W-:Y:S01]  /*7460*/  LOP3.LUT R141, R244, 0x11e, RZ, 0xfc, !PT ;  /* 0x0000011ef48d7812 */ /* 0x000fe200078efcff */
[--C-:B------:R-:W-:Y:S01]  /*7470*/  @!P4 IMAD.IADD R133, R133, 0x1, -R249.reuse ;  /* 0x000000018585c824 */ /* 0x100fe200078e0af9 */
[C---:B------:R-:W-:Y:S01]  /*7480*/  ISETP.GT.U32.AND P4, PT, R249.reuse, R131, PT ;  /* 0x00000083f900720c */ /* 0x040fe20003f84070 */
[----:B------:R-:W-:Y:S01]  /*7490*/  @!P6 IMAD.IADD R134, R134, 0x1, -R249 ;  /* 0x000000018686e824 */ /* 0x000fe200078e0af9 */
[C---:B------:R-:W-:Y:S01]  /*74a0*/  ISETP.GT.U32.AND P6, PT, R249.reuse, R132, PT ;  /* 0x00000084f900720c */ /* 0x040fe20003fc4070 */
[----:B------:R-:W-:Y:S01]  /*74b0*/  IMAD.HI.U32 R135, R2, R139, RZ ;  /* 0x0000008b02877227 */ /* 0x000fe200078e00ff */
[----:B------:R-:W-:-:S03]  /*74c0*/  ISETP.GT.U32.AND P5, PT, R249, R133, PT ;  /* 0x00000085f900720c */ /* 0x000fc60003fa4070 */
[----:B------:R-:W-:Y:S02]  /*74d0*/  IMAD.MOV R0, RZ, RZ, -R0 ;  /* 0x000000ffff007224 */ /* 0x000fe400078e0a00 */
[----:B------:R-:W-:Y:S02]  /*74e0*/  IMAD.MOV R136, RZ, RZ, -R135 ;  /* 0x000000ffff887224 */ /* 0x000fe400078e0a87 */
[C---:B------:R-:W-:Y:S01]  /*74f0*/  IMAD R135, R249.reuse, R0, R138 ;  /* 0x00000000f9877224 */ /* 0x040fe200078e028a */
[----:B------:R-:W-:Y:S01]  /*7500*/  IABS R138, R141 ;  /* 0x0000008d008a7213 */ /* 0x000fe20000000000 */
[C---:B------:R-:W-:Y:S01]  /*7510*/  IMAD R136, R249.reuse, R136, R139 ;  /* 0x00000088f9887224 */ /* 0x040fe200078e028b */
[----:B------:R-:W-:Y:S01]  /*7520*/  IABS R139, R146 ;  /* 0x00000092008b7213 */ /* 0x000fe20000000000 */
[----:B------:R-:W-:Y:S01]  /*7530*/  @!P1 IMAD.MOV R129, RZ, RZ, -R129 ;  /* 0x000000ffff819224 */ /* 0x000fe200078e0a81 */
[----:B------:R-:W-:Y:S01]  /*7540*/  ISETP.GT.U32.AND P1, PT, R249, R134, PT ;  /* 0x00000086f900720c */ /* 0x000fe20003f24070 */
[----:B------:R-:W-:Y:S01]  /*7550*/  @!P4 IMAD.IADD R131, R131, 0x1, -R249 ;  /* 0x000000018383c824 */ /* 0x000fe200078e0af9 */
[----:B------:R-:W-:Y:S01]  /*7560*/  ISETP.GE.AND P4, PT, R142, RZ, PT ;  /* 0x000000ff8e00720c */ /* 0x000fe20003f86270 */
[----:B------:R-:W-:-:S04]  /*7570*/  IMAD.HI.U32 R0, R2, R138, RZ ;  /* 0x0000008a02007227 */ /* 0x000fc800078e00ff */
[--C-:B------:R-:W-:Y:S01]  /*7580*/  @!P6 IMAD.IADD R132, R132, 0x1, -R249.reuse ;  /* 0x000000018484e824 */ /* 0x100fe200078e0af9 */
[C---:B------:R-:W-:Y:S01]  /*7590*/  ISETP.GT.U32.AND P6, PT, R249.reuse, R136, PT ;  /* 0x00000088f900720c */ /* 0x040fe20003fc4070 */
[----:B------:R-:W-:Y:S01]  /*75a0*/  @!P2 IMAD.MOV R130, RZ, RZ, -R130 ;  /* 0x000000ffff82a224 */ /* 0x000fe200078e0a82 */
[----:B------:R-:W-:Y:S01]  /*75b0*/  ISETP.GT.U32.AND P2, PT, R249, R135, PT ;  /* 0x00000087f900720c */ /* 0x000fe20003f44070 */
[----:B------:R-:W-:Y:S01]  /*75c0*/  @!P5 IMAD.IADD R133, R133, 0x1, -R249 ;  /* 0x000000018585d824 */ /* 0x000fe200078e0af9 */
[----:B------:R-:W-:Y:S01]  /*75d0*/  ISETP.GE.AND P5, PT, R143, RZ, PT ;  /* 0x000000ff8f00720c */ /* 0x000fe20003fa6270 */
[----:B------:R-:W-:Y:S01]  /*75e0*/  IMAD.HI.U32 R137, R2, R139, RZ ;  /* 0x0000008b02897227 */ /* 0x000fe200078e00ff */
[----:B------:R-:W-:-:S03]  /*75f0*/  LOP3.LUT R143, R244, 0x126, RZ, 0xfc, !PT ;  /* 0x00000126f48f7812 */ /* 0x000fc600078efcff */
[----:B------:R-:W-:Y:S02]  /*7600*/  IMAD.MOV R0, RZ, RZ, -R0 ;  /* 0x000000ffff007224 */ /* 0x000fe400078e0a00 */
[----:B------:R-:W-:Y:S02]  /*7610*/  IMAD.MOV R140, RZ, RZ, -R137 ;  /* 0x000000ffff8c7224 */ /* 0x000fe400078e0a89 */
[C---:B------:R-:W-:Y:S01]  /*7620*/  IMAD R137, R249.reuse, R0, R138 ;  /* 0x00000000f9897224 */ /* 0x040fe200078e028a */
[----:B------:R-:W-:Y:S01]  /*7630*/  LOP3.LUT R0, R244, 0x122, RZ, 0xfc, !PT ;  /* 0x00000122f4007812 */ /* 0x000fe200078efcff */
[----:B------:R-:W-:Y:S01]  /*7640*/  @!P1 IMAD.IADD R134, R134, 0x1, -R249 ;  /* 0x0000000186869824 */ /* 0x000fe200078e0af9 */
[----:B------:R-:W-:Y:S01]  /*7650*/  ISETP.GE.AND P1, PT, R144, RZ, PT ;  /* 0x000000ff9000720c */ /* 0x000fe20003f26270 */
[C---:B------:R-:W-:Y:S01]  /*7660*/  IMAD R138, R249.reuse, R140, R139 ;  /* 0x0000008cf98a7224 */ /* 0x040fe200078e028b */
[----:B------:R-:W-:Y:S01]  /*7670*/  LOP3.LUT R139, R244, 0x124, RZ, 0xfc, !PT ;  /* 0x00000124f48b7812 */ /* 0x000fe200078efcff */
[----:B------:R-:W-:Y:S01]  /*7680*/  @!P4 IMAD.MOV R133, RZ, RZ, -R133 ;  /* 0x000000ffff85c224 */ /* 0x000fe200078e0a85 */
[----:B------:R-:W-:Y:S01]  /*7690*/  ISETP.GT.U32.AND P4, PT, R249, R137, PT ;  /* 0x00000089f900720c */ /* 0x000fe20003f84070 */
[--C-:B------:R-:W-:Y:S01]  /*76a0*/  @!P6 IMAD.IADD R136, R136, 0x1, -R249.reuse ;  /* 0x000000018888e824 */ /* 0x100fe200078e0af9 */
[----:B------:R-:W-:Y:S01]  /*76b0*/  ISETP.GE.AND P6, PT, R141, RZ, PT ;  /* 0x000000ff8d00720c */ /* 0x000fe20003fc6270 */
[----:B------:R-:W-:Y:S01]  /*76c0*/  @!P2 IMAD.IADD R135, R135, 0x1, -R249 ;  /* 0x000000018787a824 */ /* 0x000fe200078e0af9 */
[----:B------:R-:W-:Y:S01]  /*76d0*/  ISETP.GE.AND P2, PT, R145, RZ, PT ;  /* 0x000000ff9100720c */ /* 0x000fe20003f46270 */
[----:B------:R-:W-:Y:S01]  /*76e0*/  @!P5 IMAD.MOV R134, RZ, RZ, -R134 ;  /* 0x000000ffff86d224 */ /* 0x000fe200078e0a86 */
[C---:B------:R-:W-:Y:S01]  /*76f0*/  ISETP.GT.U32.AND P5, PT, R249.reuse, R138, PT ;  /* 0x0000008af900720c */ /* 0x040fe20003fa4070 */
[----:B------:R-:W-:Y:S01]  /*7700*/  @!P3 IMAD.MOV R132, RZ, RZ, -R132 ;  /* 0x000000ffff84b224 */ /* 0x000fe200078e0a84 */
[C---:B------:R-:W-:Y:S01]  /*7710*/  ISETP.GT.U32.AND P3, PT, R249.reuse, R136, PT ;  /* 0x00000088f900720c */ /* 0x040fe20003f64070 */
[----:B------:R-:W-:Y:S01]  /*7720*/  @!P0 IMAD.MOV R131, RZ, RZ, -R131 ;  /* 0x000000ffff838224 */ /* 0x000fe200078e0a83 */
[----:B------:R-:W-:-:S02]  /*7730*/  ISETP.GT.U32.AND P0, PT, R249, R135, PT ;  /* 0x00000087f900720c */ /* 0x000fc40003f04070 */
[----:B------:R-:W-:Y:S01]  /*7740*/  IABS R140, R0 ;  /* 0x00000000008c7213 */ /* 0x000fe20000000000 */
[--C-:B------:R-:W-:Y:S01]  /*7750*/  @!P4 IMAD.IADD R137, R137, 0x1, -R249.reuse ;  /* 0x000000018989c824 */ /* 0x100fe200078e0af9 */
[----:B------:R-:W-:Y:S02]  /*7760*/  IABS R141, R139 ;  /* 0x0000008b008d7213 */ /* 0x000fe40000000000 */
[----:B------:R-:W-:Y:S02]  /*7770*/  ISETP.GE.AND P4, PT, R139, RZ, PT ;  /* 0x000000ff8b00720c */ /* 0x000fe40003f86270 */
[----:B------:R-:W-:Y:S01]  /*7780*/  LOP3.LUT R144, R244, 0x12a, RZ, 0xfc, !PT ;  /* 0x0000012af4907812 */ /* 0x000fe200078efcff */
[--C-:B------:R-:W-:Y:S01]  /*7790*/  @!P5 IMAD.IADD R138, R138, 0x1, -R249.reuse ;  /* 0x000000018a8ad824 */ /* 0x100fe200078e0af9 */
[----:B------:R-:W-:Y:S01]  /*77a0*/  ISETP.GT.U32.AND P5, PT, R249, R137, PT ;  /* 0x00000089f900720c */ /* 0x000fe20003fa4070 */
[--C-:B------:R-:W-:Y:S01]  /*77b0*/  @!P3 IMAD.IADD R136, R136, 0x1, -R249.reuse ;  /* 0x000000018888b824 */ /* 0x100fe200078e0af9 */
[----:B------:R-:W-:Y:S01]  /*77c0*/  ISETP.GE.AND P3, PT, R0, RZ, PT ;  /* 0x000000ff0000720c */ /* 0x000fe20003f66270 */
[----:B------:R-:W-:Y:S01]  /*77d0*/  @!P0 IMAD.IADD R135, R135, 0x1, -R249 ;  /* 0x0000000187878824 */ /* 0x000fe200078e0af9 */
[----:B------:R-:W-:Y:S01]  /*77e0*/  ISETP.GE.AND P0, PT, R146, RZ, PT ;  /* 0x000000ff9200720c */ /* 0x000fe20003f06270 */
[----:B------:R-:W-:Y:S01]  /*77f0*/  IMAD.HI.U32 R0, R2, R140, RZ ;  /* 0x0000008c02007227 */ /* 0x000fe200078e00ff */
[----:B------:R-:W-:-:S03]  /*7800*/  IABS R145, R150 ;  /* 0x0000009600917213 */ /* 0x000fc60000000000 */
[----:B------:R-:W-:-:S04]  /*7810*/  IMAD.HI.U32 R139, R2, R141, RZ ;  /* 0x0000008d028b7227 */ /* 0x000fc800078e00ff */
[----:B------:R-:W-:Y:S01]  /*7820*/  @!P1 IMAD.MOV R135, RZ, RZ, -R135 ;  /* 0x000000ffff879224 */ /* 0x000fe200078e0a87 */
[----:B------:R-:W-:Y:S01]  /*7830*/  ISETP.GT.U32.AND P1, PT, R249, R138, PT ;  /* 0x0000008af900720c */ /* 0x000fe20003f24070 */
[----:B------:R-:W-:Y:S02]  /*7840*/  IMAD.MOV R0, RZ, RZ, -R0 ;  /* 0x000000ffff007224 */ /* 0x000fe400078e0a00 */
[----:B------:R-:W-:Y:S02]  /*7850*/  IMAD.MOV R142, RZ, RZ, -R139 ;  /* 0x000000ffff8e7224 */ /* 0x000fe400078e0a8b */
[----:B------:R-:W-:Y:S01]  /*7860*/  @!P2 IMAD.MOV R136, RZ, RZ, -R136 ;  /* 0x000000ffff88a224 */ /* 0x000fe200078e0a88 */
[----:B------:R-:W-:Y:S01]  /*7870*/  ISETP.GE.AND P2, PT, R143, RZ, PT ;  /* 0x000000ff8f00720c */ /* 0x000fe20003f46270 */
[C---:B------:R-:W-:Y:S01]  /*7880*/  IMAD R139, R249.reuse, R0, R140 ;  /* 0x00000000f98b7224 */ /* 0x040fe200078e028c */
[----:B------:R-:W-:Y:S01]  /*7890*/  IABS R143, R143 ;  /* 0x0000008f008f7213 */ /* 0x000fe20000000000 */
[----:B------:R-:W-:Y:S01]  /*78a0*/  IMAD R140, R249, R142, R141 ;  /* 0x0000008ef98c7224 */ /* 0x000fe200078e028d */
[----:B------:R-:W-:Y:S01]  /*78b0*/  LOP3.LUT R0, R244, 0x128, RZ, 0xfc, !PT ;  /* 0x00000128f4007812 */ /* 0x000fe200078efcff */
[----:B------:R-:W-:Y:S01]  /*78c0*/  @!P5 IMAD.IADD R137, R137, 0x1, -R249 ;  /* 0x000000018989d824 */ /* 0x000fe200078e0af9 */
[C---:B------:R-:W-:Y:S01]  /*78d0*/  ISETP.GT.U32.AND P5, PT, R249.reuse, R139, PT ;  /* 0x0000008bf900720c */ /* 0x040fe20003fa4070 */
[----:B------:R-:W-:Y:S01]  /*78e0*/  IMAD.MOV.U32 R141, RZ, RZ, R143 ;  /* 0x000000ffff8d7224 */ /* 0x000fe200078e008f */
[----:B------:R-:W-:Y:S01]  /*78f0*/  IABS R143, R0 ;  /* 0x00000000008f7213 */ /* 0x000fe20000000000 */
[----:B------:R-:W-:Y:S01]  /*7900*/  @!P6 IMAD.MOV R137, RZ, RZ, -R137 ;  /* 0x000000ffff89e224 */ /* 0x000fe200078e0a89 */
[----:B------:R-:W-:Y:S01]  /*7910*/  ISETP.GT.U32.AND P6, PT, R249, R140, PT ;  /* 0x0000008cf900720c */ /* 0x000fe20003fc4070 */
[----:B------:R-:W-:Y:S01]  /*7920*/  @!P1 IMAD.IADD R138, R138, 0x1, -R249 ;  /* 0x000000018a8a9824 */ /* 0x000fe200078e0af9 */
[----:B------:R-:W-:Y:S01]  /*7930*/  ISETP.GE.AND P1, PT, R0, RZ, PT ;  /* 0x000000ff0000720c */ /* 0x000fe20003f26270 */
[----:B------:R-:W-:-:S04]  /*7940*/  IMAD.HI.U32 R0, R2, R141, RZ ;  /* 0x0000008d02007227 */ /* 0x000fc800078e00ff */
[----:B------:R-:W-:Y:S02]  /*7950*/  IMAD.MOV R142, RZ, RZ, -R0 ;  /* 0x000000ffff8e7224 */ /* 0x000fe400078e0a00 */
[----:B------:R-:W-:-:S04]  /*7960*/  IMAD.HI.U32 R0, R2, R143, RZ ;  /* 0x0000008f02007227 */ /* 0x000fc800078e00ff */
[--C-:B------:R-:W-:Y:S02]  /*7970*/  @!P5 IMAD.IADD R139, R139, 0x1, -R249.reuse ;  /* 0x000000018b8bd824 */ /* 0x100fe400078e0af9 */
[----:B------:R-:W-:Y:S01]  /*7980*/  @!P0 IMAD.MOV R138, RZ, RZ, -R138 ;  /* 0x000000ffff8a8224 */ /* 0x000fe200078e0a8a */
[----:B------:R-:W-:Y:S01]  /*7990*/  ISETP.GE.AND P0, PT, R144, RZ, PT ;  /* 0x000000ff9000720c */ /* 0x000fe20003f06270 */
[----:B------:R-:W-:Y:S01]  /*79a0*/  @!P6 IMAD.IADD R140, R140, 0x1, -R249 ;  /* 0x000000018c8ce824 */ /* 0x000fe200078e0af9 */
[----:B------:R-:W-:Y:S01]  /*79b0*/  IABS R144, R144 ;  /* 0x0000009000907213 */ /* 0x000fe20000000000 */
[----:B------:R-:W-:Y:S01]  /*79c0*/  IMAD.MOV R0, RZ, RZ, -R0 ;  /* 0x000000ffff007224 */ /* 0x000fe200078e0a00 */
[C---:B------:R-:W-:Y:S01]  /*79d0*/  ISETP.GT.U32.AND P5, PT, R249.reuse, R139, PT ;  /* 0x0000008bf900720c */ /* 0x040fe20003fa4070 */
[C---:B------:R-:W-:Y:S01]  /*79e0*/  IMAD R141, R249.reuse, R142, R141 ;  /* 0x0000008ef98d7224 */ /* 0x040fe200078e028d */
[C---:B------:R-:W-:Y:S01]  /*79f0*/  ISETP.GT.U32.AND P6, PT, R249.reuse, R140, PT ;  /* 0x0000008cf900720c */ /* 0x040fe20003fc4070 */
[----:B------:R-:W-:-:S02]  /*7a00*/  IMAD R142, R249, R0, R143 ;  /* 0x00000000f98e7224 */ /* 0x000fc400078e028f */
[----:B------:R-:W-:-:S04]  /*7a10*/  IMAD.HI.U32 R0, R2, R144, RZ ;  /* 0x0000009002007227 */ /* 0x000fc800078e00ff */
[----:B------:R-:W-:-:S04]  /*7a20*/  IMAD.HI.U32 R143, R2, R145, RZ ;  /* 0x00000091028f7227 */ /* 0x000fc800078e00ff */
[----:B------:R-:W-:Y:S02]  /*7a30*/  IMAD.MOV R0, RZ, RZ, -R0 ;  /* 0x000000ffff007224 */ /* 0x000fe400078e0a00 */
[----:B------:R-:W-:Y:S02]  /*7a40*/  IMAD.MOV R146, RZ, RZ, -R143 ;  /* 0x000000ffff927224 */ /* 0x000fe400078e0a8f */
[----:B------:R-:W-:Y:S02]  /*7a50*/  IMAD R143, R249, R0, R144 ;  /* 0x00000000f98f7224 */ /* 0x000fe400078e0290 */
[--C-:B------:R-:W-:Y:S01]  /*7a60*/  @!P5 IMAD.IADD R139, R139, 0x1, -R249.reuse ;  /* 0x000000018b8bd824 */ /* 0x100fe200078e0af9 */
[C---:B------:R-:W-:Y:S01]  /*7a70*/  ISETP.GT.U32.AND P5, PT, R249.reuse, R141, PT ;  /* 0x0000008df900720c */ /* 0x040fe20003fa4070 */
[----:B------:R-:W-:Y:S01]  /*7a80*/  @!P6 IMAD.IADD R140, R140, 0x1, -R249 ;  /* 0x000000018c8ce824 */ /* 0x000fe200078e0af9 */
[C---:B------:R-:W-:Y:S01]  /*7a90*/  ISETP.GT.U32.AND P6, PT, R249.reuse, R143, PT ;  /* 0x0000008ff900720c */ /* 0x040fe20003fc4070 */
[----:B------:R-:W-:Y:S01]  /*7aa0*/  IMAD R144, R249, R146, R145 ;  /* 0x00000092f9907224 */ /* 0x000fe200078e0291 */
[----:B------:R-:W-:Y:S01]  /*7ab0*/  IABS R146, R152 ;  /* 0x0000009800927213 */ /* 0x000fe20000000000 */
[----:B------:R-:W-:-:S04]  /*7ac0*/  IMAD.HI.U32 R0, R2, R147, RZ ;  /* 0x0000009302007227 */ /* 0x000fc800078e00ff */
[----:B------:R-:W-:Y:S01]  /*7ad0*/  @!P3 IMAD.MOV R139, RZ, RZ, -R139 ;  /* 0x000000ffff8bb224 */ /* 0x000fe200078e0a8b */
[----:B------:R-:W-:Y:S01]  /*7ae0*/  ISETP.GT.U32.AND P3, PT, R249, R142, PT ;  /* 0x0000008ef900720c */ /* 0x000fe20003f64070 */
[----:B------:R-:W-:Y:S02]  /*7af0*/  IMAD.MOV R0, RZ, RZ, -R0 ;  /* 0x000000ffff007224 */ /* 0x000fe400078e0a00 */
[--C-:B------:R-:W-:Y:S01]  /*7b00*/  @!P5 IMAD.IADD R141, R141, 0x1, -R249.reuse ;  /* 0x000000018d8dd824 */ /* 0x100fe200078e0af9 */
[----:B------:R-:W-:Y:S01]  /*7b10*/  ISETP.GT.U32.AND P5, PT, R249, R144, PT ;  /* 0x00000090f900720c */ /* 0x000fe20003fa4070 */
[----:B------:R-:W-:Y:S02]  /*7b20*/  @!P6 IMAD.IADD R143, R143, 0x1, -R249 ;  /* 0x000000018f8fe824 */ /* 0x000fe400078e0af9 */
[----:B------:R-:W-:Y:S02]  /*7b30*/  @!P4 IMAD.MOV R140, RZ, RZ, -R140 ;  /* 0x000000ffff8cc224 */ /* 0x000fe400078e0a8c */
[C---:B------:R-:W-:Y:S01]  /*7b40*/  IMAD R145, R249.reuse, R0, R147 ;  /* 0x00000000f9917224 */ /* 0x040fe200078e0293 */
[----:B------:R-:W-:Y:S01]  /*7b50*/  ISETP.GT.U32.AND P4, PT, R249, R143, PT ;  /* 0x0000008ff900720c */ /* 0x000fe20003f84070 */
[----:B------:R-:W-:-:S04]  /*7b60*/  IMAD.HI.U32 R0, R2, R146, RZ ;  /* 0x0000009202007227 */ /* 0x000fc800078e00ff */
[----:B------:R-:W-:Y:S02]  /*7b70*/  IMAD.MOV R0, RZ, RZ, -R0 ;  /* 0x000000ffff007224 */ /* 0x000fe400078e0a00 */
[--C-:B------:R-:W-:Y:S02]  /*7b80*/  @!P5 IMAD.IADD R144, R144, 0x1, -R249.reuse ;  /* 0x000000019090d824 */ /* 0x100fe400078e0af9 */
[--C-:B------:R-:W-:Y:S01]  /*7b90*/  @!P3 IMAD.IADD R142, R142, 0x1, -R249.reuse ;  /* 0x000000018e8eb824 */ /* 0x100fe200078e0af9 */
[C---:B------:R-:W-:Y:S01]  /*7ba0*/  ISETP.GT.U32.AND P3, PT, R249.reuse, R141, PT ;  /* 0x0000008df900720c */ /* 0x040fe20003f64070 */
[C---:B------:R-:W-:Y:S01]  /*7bb0*/  IMAD R146, R249.reuse, R0, R146 ;  /* 0x00000000f9927224 */ /* 0x040fe200078e0292 */
[----:B------:R-:W-:Y:S01]  /*7bc0*/  ISETP.GT.U32.AND P5, PT, R249, R144, PT ;  /* 0x00000090f900720c */ /* 0x000fe20003fa4070 */
[----:B------:R-:W-:Y:S01]  /*7bd0*/  @!P4 IMAD.IADD R143, R143, 0x1, -R249 ;  /* 0x000000018f8fc824 */ /* 0x000fe200078e0af9 */
[C---:B------:R-:W-:Y:S01]  /*7be0*/  ISETP.GT.U32.AND P6, PT, R249.reuse, R142, PT ;  /* 0x0000008ef900720c */ /* 0x040fe20003fc4070 */
[----:B------:R-:W-:Y:S01]  /*7bf0*/  IMAD.HI.U32 R0, R2, R148, RZ ;  /* 0x0000009402007227 */ /* 0x000fe200078e00ff */
[----:B------:R-:W-:-:S03]  /*7c00*/  ISETP.GT.U32.AND P4, PT, R249, R146, PT ;  /* 0x00000092f900720c */ /* 0x000fc60003f84070 */
[----:B------:R-:W-:-:S04]  /*7c10*/  IMAD.HI.U32 R147, R2, R149, RZ ;  /* 0x0000009502937227 */ /* 0x000fc800078e00ff */
[----:B------:R-:W-:Y:S02]  /*7c20*/  IMAD.MOV R0, RZ, RZ, -R0 ;  /* 0x000000ffff007224 */ /* 0x000fe400078e0a00 */
[--C-:B------:R-:W-:Y:S01]  /*7c30*/  @!P5 IMAD.IADD R144, R144, 0x1, -R249.reuse ;  /* 0x000000019090d824 */ /* 0x100fe200078e0af9 */
[----:B------:R-:W-:Y:S01]  /*7c40*/  ISETP.GE.AND P5, PT, R151, RZ, PT ;  /* 0x000000ff9700720c */ /* 0x000fe20003fa6270 */
[--C-:B------:R-:W-:Y:S01]  /*7c50*/  @!P6 IMAD.IADD R142, R142, 0x1, -R249.reuse ;  /* 0x000000018e8ee824 */ /* 0x100fe200078e0af9 */
[----:B------:R-:W-:Y:S01]  /*7c60*/  IABS R151, R155 ;  /* 0x0000009b00977213 */ /* 0x000fe20000000000 */
[----:B------:R-:W-:Y:S01]  /*7c70*/  @!P4 IMAD.IADD R146, R146, 0x1, -R249 ;  /* 0x000000019292c824 */ /* 0x000fe200078e0af9 */
[----:B------:R-:W-:Y:S01]  /*7c80*/  ISETP.GE.AND P6, PT, R150, RZ, PT ;  /* 0x000000ff9600720c */ /* 0x000fe20003fc6270 */
[----:B------:R-:W-:Y:S02]  /*7c90*/  IMAD.MOV R150, RZ, RZ, -R147 ;  /* 0x000000ffff967224 */ /* 0x000fe400078e0a93 */
[----:B------:R-:W-:Y:S01]  /*7ca0*/  @!P1 IMAD.MOV R142, RZ, RZ, -R142 ;  /* 0x000000ffff8e9224 */ /* 0x000fe200078e0a8e */
[C---:B------:R-:W-:Y:S01]  /*7cb0*/  ISETP.GT.U32.AND P1, PT, R249.reuse, R146, PT ;  /* 0x00000092f900720c */ /* 0x040fe20003f24070 */
[----:B------:R-:W-:-:S02]  /*7cc0*/  IMAD R147, R249, R0, R148 ;  /* 0x00000000f9937224 */ /* 0x000fc400078e0294 */
[----:B------:R-:W-:-:S03]  /*7cd0*/  IMAD.HI.U32 R0, R2, R151, RZ ;  /* 0x0000009702007227 */ /* 0x000fc600078e00ff */
[----:B------:R-:W-:Y:S01]  /*7ce0*/  ISETP.GT.U32.AND P4, PT, R249, R147, PT ;  /* 0x00000093f900720c */ /* 0x000fe20003f84070 */
[----:B------:R-:W-:Y:S02]  /*7cf0*/  IMAD.MOV R0, RZ, RZ, -R0 ;  /* 0x000000ffff007224 */ /* 0x000fe400078e0a00 */
[----:B------:R-:W-:Y:S01]  /*7d00*/  @!P3 IMAD.IADD R141, R141, 0x1, -R249 ;  /* 0x000000018d8db824 */ /* 0x000fe200078e0af9 */
[C---:B------:R-:W-:Y:S01]  /*7d10*/  ISETP.GT.U32.AND P3, PT, R249.reuse, R145, PT ;  /* 0x00000091f900720c */ /* 0x040fe20003f64070 */
[C---:B------:R-:W-:Y:S01]  /*7d20*/  IMAD R148, R249.reuse, R150, R149 ;  /* 0x00000096f9947224 */ /* 0x040fe200078e0295 */
[----:B------:R-:W-:Y:S01]  /*7d30*/  IABS R150, R156 ;  /* 0x0000009c00967213 */ /* 0x000fe20000000000 */
[C---:B------:R-:W-:Y:S02]  /*7d40*/  IMAD R149, R249.reuse, R0, R151 ;  /* 0x00000000f9957224 */ /* 0x040fe400078e0297 */
[----:B------:R-:W-:Y:S02]  /*7d50*/  @!P1 IMAD.IADD R146, R146, 0x1, -R249 ;  /* 0x0000000192929824 */ /* 0x000fe400078e0af9 */
[----:B------:R-:W-:Y:S01]  /*7d60*/  @!P2 IMAD.MOV R141, RZ, RZ, -R141 ;  /* 0x000000ffff8da224 */ /* 0x000fe200078e0a8d */
[C---:B------:R-:W-:Y:S01]  /*7d70*/  ISETP.GT.U32.AND P1, PT, R249.reuse, R149, PT ;  /* 0x00000095f900720c */ /* 0x040fe20003f24070 */
[----:B------:R-:W-:Y:S01]  /*7d80*/  @!P6 IMAD.MOV R144, RZ, RZ, -R144 ;  /* 0x000000ffff90e224 */ /* 0x000fe200078e0a90 */
[----:B------:R-:W-:Y:S01]  /*7d90*/  ISETP.GT.U32.AND P6, PT, R249, R148, PT ;  /* 0x00000094f900720c */ /* 0x000fe20003fc4070 */
[----:B------:R-:W-:-:S04]  /*7da0*/  IMAD.HI.U32 R0, R2, R150, RZ ;  /* 0x0000009602007227 */ /* 0x000fc800078e00ff */
[--C-:B------:R-:W-:Y:S01]  /*7db0*/  @!P3 IMAD.IADD R145, R145, 0x1, -R249.reuse ;  /* 0x000000019191b824 */ /* 0x100fe200078e0af9 */
[----:B------:R-:W-:Y:S01]  /*7dc0*/  ISETP.GE.AND P3, PT, R152, RZ, PT ;  /* 0x000000ff9800720c */ /* 0x000fe20003f66270 */
[----:B------:R-:W-:Y:S01]  /*7dd0*/  IMAD.MOV R151, RZ, RZ, -R0 ;  /* 0x000000ffff977224 */ /* 0x000fe200078e0a00 */
[----:B------:R-:W-:Y:S01]  /*7de0*/  IABS R152, R157 ;  /* 0x0000009d00987213 */ /* 0x000fe20000000000 */
[--C-:B------:R-:W-:Y:S01]  /*7df0*/  @!P4 IMAD.IADD R147, R147, 0x1, -R249.reuse ;  /* 0x000000019393c824 */ /* 0x100fe200078e0af9 */
[----:B------:R-:W-:Y:S01]  /*7e00*/  ISETP.GT.U32.AND P2, PT, R249, R145, PT ;  /* 0x00000091f900720c */ /* 0x000fe20003f44070 */
[----:B------:R-:W-:Y:S01]  /*7e10*/  @!P1 IMAD.IADD R149, R149, 0x1, -R249 ;  /* 0x0000000195959824 */ /* 0x000fe200078e0af9 */
[----:B------:R-:W-:Y:S01]  /*7e20*/  ISETP.GE.AND P4, PT, R155, RZ, PT ;  /* 0x000000ff9b00720c */ /* 0x000fe20003f86270 */
[----:B------:R-:W-:-:S03]  /*7e30*/  IMAD.HI.U32 R0, R2, R152, RZ ;  /* 0x0000009802007227 */ /* 0x000fc600078e00ff */
[C---:B------:R-:W-:Y:S01]  /*7e40*/  ISETP.GT.U32.AND P1, PT, R249.reuse, R149, PT ;  /* 0x00000095f900720c */ /* 0x040fe20003f24070 */
[----:B------:R-:W-:Y:S02]  /*7e50*/  IMAD.MOV R0, RZ, RZ, -R0 ;  /* 0x000000ffff007224 */ /* 0x000fe400078e0a00 */
[--C-:B------:R-:W-:Y:S01]  /*7e60*/  @!P6 IMAD.IADD R148, R148, 0x1, -R249.reuse ;  /* 0x000000019494e824 */ /* 0x100fe200078e0af9 */
[C---:B------:R-:W-:Y:S01]  /*7e70*/  ISETP.GT.U32.AND P6, PT, R249.reuse, R147, PT ;  /* 0x00000093f900720c */ /* 0x040fe20003fc4070 */
[----:B------:R-:W-:Y:S02]  /*7e80*/  IMAD R150, R249, R151, R150 ;  /* 0x00000097f9967224 */ /* 0x000fe400078e0296 */
[----:B------:R-:W-:Y:S01]  /*7e90*/  @!P2 IMAD.IADD R145, R145, 0x1, -R249 ;  /* 0x000000019191a824 */ /* 0x000fe200078e0af9 */
[----:B------:R-:W-:Y:S01]  /*7ea0*/  ISETP.GE.AND P2, PT, R154, RZ, PT ;  /* 0x000000ff9a00720c */ /* 0x000fe20003f46270 */
[C---:B------:R-:W-:Y:S01]  /*7eb0*/  IMAD R151, R249.reuse, R0, R152 ;  /* 0x00000000f9977224 */ /* 0x040fe200078e0298 */
[----:B------:R-:W-:Y:S01]  /*7ec0*/  IABS R154, R159 ;  /* 0x0000009f009a7213 */ /* 0x000fe20000000000 */
[----:B------:R-:W-:Y:S01]  /*7ed0*/  @!P5 IMAD.MOV R145, RZ, RZ, -R145 ;  /* 0x000000ffff91d224 */ /* 0x000fe200078e0a91 */
[----:B------:R-:W-:Y:S01]  /*7ee0*/  ISETP.GT.U32.AND P5, PT, R249, R148, PT ;  /* 0x00000094f900720c */ /* 0x000fe20003fa4070 */
[----:B------:R-:W-:Y:S01]  /*7ef0*/  @!P1 IMAD.IADD R149, R149, 0x1, -R249 ;  /* 0x0000000195959824 */ /* 0x000fe200078e0af9 */
[----:B------:R-:W-:Y:S01]  /*7f00*/  ISETP.GT.U32.AND P1, PT, R249, R151, PT ;  /* 0x00000097f900720c */ /* 0x000fe20003f24070 */
[----:B------:R-:W-:Y:S01]  /*7f10*/  @!P0 IMAD.MOV R143, RZ, RZ, -R143 ;  /* 0x000000ffff8f8224 */ /* 0x000fe200078e0a8f */
[----:B------:R-:W-:Y:S01]  /*7f20*/  ISETP.GE.AND P0, PT, R153, RZ, PT ;  /* 0x000000ff9900720c */ /* 0x000fe20003f06270 */
[----:B------:R-:W-:Y:S01]  /*7f30*/  IMAD.HI.U32 R152, R2, R154, RZ ;  /* 0x0000009a02987227 */ /* 0x000fe200078e00ff */
[----:B------:R-:W-:-:S03]  /*7f40*/  IABS R153, R158 ;  /* 0x0000009e00997213 */ /* 0x000fc60000000000 */
[----:B------:R-:W-:Y:S01]  /*7f50*/  @!P6 IMAD.IADD R147, R147, 0x1, -R249 ;  /* 0x000000019393e824 */ /* 0x000fe200078e0af9 */
[----:B------:R-:W-:Y:S01]  /*7f60*/  ISETP.GT.U32.AND P6, PT, R249, R150, PT ;  /* 0x00000096f900720c */ /* 0x000fe20003fc4070 */
[----:B------:R-:W-:-:S04]  /*7f70*/  IMAD.HI.U32 R0, R2, R153, RZ ;  /* 0x0000009902007227 */ /* 0x000fc800078e00ff */
[--C-:B------:R-:W-:Y:S01]  /*7f80*/  @!P5 IMAD.IADD R148, R148, 0x1, -R249.reuse ;  /* 0x000000019494d824 */ /* 0x100fe200078e0af9 */
[----:B------:R-:W-:Y:S01]  /*7f90*/  ISETP.GE.AND P5, PT, R156, RZ, PT ;  /* 0x000000ff9c00720c */ /* 0x000fe20003fa6270 */
[----:B------:R-:W-:Y:S01]  /*7fa0*/  @!P1 IMAD.IADD R151, R151, 0x1, -R249 ;  /* 0x0000000197979824 */ /* 0x000fe200078e0af9 */
[----:B------:R-:W-:Y:S01]  /*7fb0*/  IABS R156, R160 ;  /* 0x000000a0009c7213 */ /* 0x000fe20000000000 */
[----:B------:R-:W-:Y:S02]  /*7fc0*/  IMAD.MOV R0, RZ, RZ, -R0 ;  /* 0x000000ffff007224 */ /* 0x000fe400078e0a00 */
[----:B------:R-:W-:Y:S02]  /*7fd0*/  IMAD.MOV R155, RZ, RZ, -R152 ;  /* 0x000000ffff9b7224 */ /* 0x000fe400078e0a98 */
[----:B------:R-:W-:Y:S01]  /*7fe0*/  @!P3 IMAD.MOV R146, RZ, RZ, -R146 ;  /* 0x000000ffff92b224 */ /* 0x000fe200078e0a92 */
[C---:B------:R-:W-:Y:S01]  /*7ff0*/  ISETP.GT.U32.AND P3, PT, R249.reuse, R151, PT ;  /* 0x00000097f900720c */ /* 0x040fe20003f64070 */
[----:B------:R-:W-:-:S02]  /*8000*/  IMAD R152, R249, R0, R153 ;  /* 0x00000000f9987224 */ /* 0x000fc400078e0299 */
[----:B------:R-:W-:-:S04]  /*8010*/  IMAD.HI.U32 R0, R2, R156, RZ ;  /* 0x0000009c02007227 */ /* 0x000fc800078e00ff */
[----:B------:R-:W-:Y:S02]  /*8020*/  IMAD.MOV R0, RZ, RZ, -R0 ;  /* 0x000000ffff007224 */ /* 0x000fe400078e0a00 */
[C---:B------:R-:W-:Y:S01]  /*8030*/  IMAD R153, R249.reuse, R155, R154 ;  /* 0x0000009bf9997224 */ /* 0x040fe200078e029a */
[----:B------:R-:W-:Y:S01]  /*8040*/  IABS R155, R161 ;  /* 0x000000a1009b7213 */ /* 0x000fe20000000000 */
[----:B------:R-:W-:Y:S02]  /*8050*/  IMAD R154, R249, R0, R156 ;  /* 0x00000000f99a7224 */ /* 0x000fe400078e029c */
        /* <DEDUP_REMOVED lines=24> */
[----:B------:R-:W-:-:S03]  /*81e0*/  IABS R160, R163 ;  /* 0x000000a300a07213 */ /* 0x000fc60000000000 */
[----:B------:R-:W-:Y:S01]  /*81f0*/  @!P5 IMAD.MOV R150, RZ, RZ, -R150 ;  /* 0x000000ffff96d224 */ /* 0x000fe200078e0a96 */
[----:B------:R-:W-:Y:S01]  /*8200*/  ISETP.GT.U32.AND P5, PT, R249, R152, PT ;  /* 0x00000098f900720c */ /* 0x000fe20003fa4070 */
[----:B------:R-:W-:Y:S02]  /*8210*/  IMAD.MOV R0, RZ, RZ, -R0 ;  /* 0x000000ffff007224 */ /* 0x000fe400078e0a00 */
[--C-:B------:R-:W-:Y:S02]  /*8220*/  @!P4 IMAD.IADD R153, R153, 0x1, -R249.reuse ;  /* 0x000000019999c824 */ /* 0x100fe400078e0af9 */
[C---:B------:R-:W-:Y:S02]  /*8230*/  IMAD R156, R249.reuse, R0, R156 ;  /* 0x00000000f99c7224 */ /* 0x040fe400078e029c */
[----:B------:R-:W-:Y:S01]  /*8240*/  @!P3 IMAD.IADD R154, R154, 0x1, -R249 ;  /* 0x000000019a9ab824 */ /* 0x000fe200078e0af9 */
[C---:B------:R-:W-:Y:S01]  /*8250*/  ISETP.GT.U32.AND P4, PT, R249.reuse, R153, PT ;  /* 0x00000099f900720c */ /* 0x040fe20003f84070 */
[----:B------:R-:W-:Y:S01]  /*8260*/  @!P6 IMAD.MOV R151, RZ, RZ, -R151 ;  /* 0x000000ffff97e224 */ /* 0x000fe200078e0a97 */
[----:B------:R-:W-:Y:S01]  /*8270*/  ISETP.GT.U32.AND P3, PT, R249, R156, PT ;  /* 0x0000009cf900720c */ /* 0x000fe20003f64070 */
[----:B------:R-:W-:Y:S01]  /*8280*/  IMAD.HI.U32 R0, R2, R157, RZ ;  /* 0x0000009d02007227 */ /* 0x000fe200078e00ff */
[----:B------:R-:W-:-:S02]  /*8290*/  ISETP.GE.AND P6, PT, R161, RZ, PT ;  /* 0x000000ffa100720c */ /* 0x000fc40003fc6270 */
[----:B------:R-:W-:Y:S01]  /*82a0*/  LOP3.LUT R161, R244, 0x148, RZ, 0xfc, !PT ;  /* 0x00000148f4a17812 */ /* 0x000fe200078efcff */
[----:B------:R-:W-:Y:S01]  /*82b0*/  @!P5 IMAD.IADD R152, R152, 0x1, -R249 ;  /* 0x000000019898d824 */ /* 0x000fe200078e0af9 */
[C---:B------:R-:W-:Y:S01]  /*82c0*/  ISETP.GT.U32.AND P5, PT, R249.reuse, R155, PT ;  /* 0x0000009bf900720c */ /* 0x040fe20003fa4070 */
[----:B------:R-:W-:Y:S01]  /*82d0*/  IMAD.MOV R0, RZ, RZ, -R0 ;  /* 0x000000ffff007224 */ /* 0x000fe200078e0a00 */
[----:B------:R-:W-:Y:S01]  /*82e0*/  IABS R159, R161 ;  /* 0x000000a1009f7213 */ /* 0x000fe20000000000 */
[----:B------:R-:W-:Y:S02]  /*82f0*/  @!P2 IMAD.MOV R152, RZ, RZ, -R152 ;  /* 0x000000ffff98a224 */ /* 0x000fe400078e0a98 */
[----:B------:R-:W-:Y:S02]  /*8300*/  IMAD R157, R249, R0, R157 ;  /* 0x00000000f99d7224 */ /* 0x000fe400078e029d */
[----:B------:R-:W-:Y:S02]  /*8310*/  @!P3 IMAD.IADD R156, R156, 0x1, -R249 ;  /* 0x000000019c9cb824 */ /* 0x000fe400078e0af9 */
[----:B------:R-:W-:-:S03]  /*8320*/  IMAD.HI.U32 R0, R2, R159, RZ ;  /* 0x0000009f02007227 */ /* 0x000fc600078e00ff */
[----:B------:R-:W-:Y:S01]  /*8330*/  ISETP.GT.U32.AND P3, PT, R249, R156, PT ;  /* 0x0000009cf900720c */ /* 0x000fe20003f64070 */
[--C-:B------:R-:W-:Y:S01]  /*8340*/  @!P5 IMAD.IADD R155, R155, 0x1, -R249.reuse ;  /* 0x000000019b9bd824 */ /* 0x100fe200078e0af9 */
[----:B------:R-:W-:Y:S01]  /*8350*/  ISETP.GE.AND P5, PT, R162, RZ, PT ;  /* 0x000000ffa200720c */ /* 0x000fe20003fa6270 */
[----:B------:R-:W-:Y:S01]  /*8360*/  @!P4 IMAD.IADD R153, R153, 0x1, -R249 ;  /* 0x000000019999c824 */ /* 0x000fe200078e0af9 */
[----:B------:R-:W-:Y:S01]  /*8370*/  ISETP.GE.AND P4, PT, R158, RZ, PT ;  /* 0x000000ff9e00720c */ /* 0x000fe20003f86270 */
[----:B------:R-:W-:Y:S01]  /*8380*/  IMAD.HI.U32 R158, R2, R160, RZ ;  /* 0x000000a0029e7227 */ /* 0x000fe200078e00ff */
[C---:B------:R-:W-:Y:S02]  /*8390*/  ISETP.GT.U32.AND P2, PT, R249.reuse, R155, PT ;  /* 0x0000009bf900720c */ /* 0x040fe40003f44070 */
[----:B------:R-:W-:Y:S01]  /*83a0*/  LOP3.LUT R162, R244, 0x14c, RZ, 0xfc, !PT ;  /* 0x0000014cf4a27812 */ /* 0x000fe200078efcff */
[----:B------:R-:W-:Y:S02]  /*83b0*/  IMAD.MOV R0, RZ, RZ, -R0 ;  /* 0x000000ffff007224 */ /* 0x000fe400078e0a00 */
[----:B------:R-:W-:Y:S01]  /*83c0*/  @!P1 IMAD.MOV R153, RZ, RZ, -R153 ;  /* 0x000000ffff999224 */ /* 0x000fe200078e0a99 */
[----:B------:R-:W-:Y:S01]  /*83d0*/  ISETP.GT.U32.AND P1, PT, R249, R157, PT ;  /* 0x0000009df900720c */ /* 0x000fe20003f24070 */
[----:B------:R-:W-:Y:S01]  /*83e0*/  @!P0 IMAD.MOV R154, RZ, RZ, -R154 ;  /* 0x000000ffff9a8224 */ /* 0x000fe200078e0a9a */
[----:B------:R-:W-:Y:S01]  /*83f0*/  ISETP.GE.AND P0, PT, R161, RZ, PT ;  /* 0x000000ffa100720c */ /* 0x000fe20003f06270 */
[----:B------:R-:W-:-:S02]  /*8400*/  IMAD.MOV R161, RZ, RZ, -R158 ;  /* 0x000000ffffa17224 */ /* 0x000fc400078e0a9e */
[----:B------:R-:W-:Y:S02]  /*8410*/  IMAD R158, R249, R0, R159 ;  /* 0x00000000f99e7224 */ /* 0x000fe400078e029f */
[--C-:B------:R-:W-:Y:S02]  /*8420*/  @!P3 IMAD.IADD R156, R156, 0x1, -R249.reuse ;  /* 0x000000019c9cb824 */ /* 0x100fe400078e0af9 */
[--C-:B------:R-:W-:Y:S01]  /*8430*/  @!P2 IMAD.IADD R155, R155, 0x1, -R249.reuse ;  /* 0x000000019b9ba824 */ /* 0x100fe200078e0af9 */
[C---:B------:R-:W-:Y:S01]  /*8440*/  ISETP.GT.U32.AND P3, PT, R249.reuse, R158, PT ;  /* 0x0000009ef900720c */ /* 0x040fe20003f64070 */
[----:B------:R-:W-:Y:S01]  /*8450*/  IMAD R159, R249, R161, R160 ;  /* 0x000000a1f99f7224 */ /* 0x000fe200078e02a0 */
[----:B------:R-:W-:Y:S01]  /*8460*/  IABS R160, R162 ;  /* 0x000000a200a07213 */ /* 0x000fe20000000000 */
[----:B------:R-:W-:Y:S01]  /*8470*/  @!P1 IMAD.IADD R157, R157, 0x1, -R249 ;  /* 0x000000019d9d9824 */ /* 0x000fe200078e0af9 */
[----:B------:R-:W-:Y:S01]  /*8480*/  LOP3.LUT R161, R244, 0x14e, RZ, 0xfc, !PT ;  /* 0x0000014ef4a17812 */ /* 0x000fe200078efcff */
[----:B------:R-:W-:Y:S01]  /*8490*/  @!P6 IMAD.MOV R155, RZ, RZ, -R155 ;  /* 0x000000ffff9be224 */ /* 0x000fe200078e0a9b */
[C---:B------:R-:W-:Y:S01]  /*84a0*/  ISETP.GT.U32.AND P6, PT, R249.reuse, R159, PT ;  /* 0x0000009ff900720c */ /* 0x040fe20003fc4070 */
[----:B------:R-:W-:Y:S01]  /*84b0*/  IMAD.HI.U32 R0, R2, R160, RZ ;  /* 0x000000a002007227 */ /* 0x000fe200078e00ff */
[----:B------:R-:W-:-:S02]  /*84c0*/  ISETP.GT.U32.AND P1, PT, R249, R157, PT ;  /* 0x0000009df900720c */ /* 0x000fc40003f24070 */
[----:B------:R-:W-:Y:S01]  /*84d0*/  ISETP.GE.AND P2, PT, R163, RZ, PT ;  /* 0x000000ffa300720c */ /* 0x000fe20003f46270 */
[----:B------:R-:W-:Y:S01]  /*84e0*/  @!P4 IMAD.MOV R156, RZ, RZ, -R156 ;  /* 0x000000ffff9cc224 */ /* 0x000fe200078e0a9c */
[----:B------:R-:W-:Y:S01]  /*84f0*/  IABS R163, R161 ;  /* 0x000000a100a37213 */ /* 0x000fe20000000000 */
[----:B------:R-:W-:Y:S01]  /*8500*/  @!P3 IMAD.IADD R158, R158, 0x1, -R249 ;  /* 0x000000019e9eb824 */ /* 0x000fe200078e0af9 */
[----:B------:R-:W-:Y:S01]  /*8510*/  ISETP.GE.AND P4, PT, R162, RZ, PT ;  /* 0x000000ffa200720c */ /* 0x000fe20003f86270 */
[----:B------:R-:W-:Y:S02]  /*8520*/  IMAD.MOV R162, RZ, RZ, -R0 ;  /* 0x000000ffffa27224 */ /* 0x000fe400078e0a00 */
[----:B------:R-:W-:Y:S01]  /*8530*/  IMAD.HI.U32 R0, R2, R163, RZ ;  /* 0x000000a302007227 */ /* 0x000fe200078e00ff */
[----:B------:R-:W-:-:S03]  /*8540*/  ISETP.GT.U32.AND P3, PT, R249, R158, PT ;  /* 0x0000009ef900720c */ /* 0x000fc60003f64070 */
[--C-:B------:R-:W-:Y:S02]  /*8550*/  @!P6 IMAD.IADD R159, R159, 0x1, -R249.reuse ;  /* 0x000000019f9fe824 */ /* 0x100fe400078e0af9 */
[----:B------:R-:W-:Y:S01]  /*8560*/  @!P1 IMAD.IADD R157, R157, 0x1, -R249 ;  /* 0x000000019d9d9824 */ /* 0x000fe200078e0af9 */
[----:B------:R-:W-:Y:S01]  /*8570*/  ISETP.GE.AND P1, PT, R161, RZ, PT ;  /* 0x000000ffa100720c */ /* 0x000fe20003f26270 */
[----:B------:R-:W-:Y:S01]  /*8580*/  IMAD.HI.U32 R161, R2, R164, RZ ;  /* 0x000000a402a17227 */ /* 0x000fe200078e00ff */
[----:B------:R-:W-:-:S03]  /*8590*/  ISETP.GT.U32.AND P6, PT, R249, R159, PT ;  /* 0x0000009ff900720c */ /* 0x000fc60003fc4070 */
[----:B------:R-:W-:Y:S02]  /*85a0*/  IMAD.MOV R0, RZ, RZ, -R0 ;  /* 0x000000ffff007224 */ /* 0x000fe400078e0a00 */
[C---:B------:R-:W-:Y:S02]  /*85b0*/  IMAD R160, R249.reuse, R162, R160 ;  /* 0x000000a2f9a07224 */ /* 0x040fe400078e02a0 */
[----:B------:R-:W-:Y:S02]  /*85c0*/  IMAD.MOV R162, RZ, RZ, -R161 ;  /* 0x000000ffffa27224 */ /* 0x000fe400078e0aa1 */
[----:B------:R-:W-:Y:S01]  /*85d0*/  @!P3 IMAD.IADD R158, R158, 0x1, -R249 ;  /* 0x000000019e9eb824 */ /* 0x000fe200078e0af9 */
[C---:B------:R-:W-:Y:S01]  /*85e0*/  ISETP.GT.U32.AND P3, PT, R249.reuse, R160, PT ;  /* 0x000000a0f900720c */ /* 0x040fe20003f64070 */
[----:B------:R-:W-:Y:S01]  /*85f0*/  IMAD R161, R249, R0, R163 ;  /* 0x00000000f9a17224 */ /* 0x000fe200078e02a3 */
[----:B------:R-:W-:Y:S01]  /*8600*/  LOP3.LUT R0, R244, 0x152, RZ, 0xfc, !PT ;  /* 0x00000152f4007812 */ /* 0x000fe200078efcff */
[----:B------:R-:W-:-:S02]  /*8610*/  @!P0 IMAD.MOV R158, RZ, RZ, -R158 ;  /* 0x000000ffff9e8224 */ /* 0x000fc400078e0a9e */
[C---:B------:R-:W-:Y:S01]  /*8620*/  IMAD R162, R249.reuse, R162, R164 ;  /* 0x000000a2f9a27224 */ /* 0x040fe200078e02a4 */
[----:B------:R-:W-:Y:S01]  /*8630*/  ISETP.GT.U32.AND P0, PT, R249, R161, PT ;  /* 0x000000a1f900720c */ /* 0x000fe20003f04070 */
[----:B------:R-:W-:Y:S01]  /*8640*/  @!P6 IMAD.IADD R159, R159, 0x1, -R249 ;  /* 0x000000019f9fe824 */ /* 0x000fe200078e0af9 */
[----:B------:R-:W-:Y:S01]  /*8650*/  IABS R164, R0 ;  /* 0x0000000000a47213 */ /* 0x000fe20000000000 */
[----:B------:R-:W-:Y:S01]  /*8660*/  @!P5 IMAD.MOV R157, RZ, RZ, -R157 ;  /* 0x000000ffff9dd224 */ /* 0x000fe200078e0a9d */
[----:B------:R-:W-:Y:S01]  /*8670*/  ISETP.GE.AND P6, PT, R0, RZ, PT ;  /* 0x000000ff0000720c */ /* 0x000fe20003fc6270 */
[----:B------:R-:W-:Y:S01]  /*8680*/  @!P2 IMAD.MOV R159, RZ, RZ, -R159 ;  /* 0x000000ffff9fa224 */ /* 0x000fe200078e0a9f */
[----:B------:R-:W-:Y:S01]  /*8690*/  ISETP.GT.U32.AND P2, PT, R249, R162, PT ;  /* 0x000000a2f900720c */ /* 0x000fe20003f44070 */
[----:B------:R-:W-:Y:S01]  /*86a0*/  IMAD.HI.U32 R0, R2, R164, RZ ;  /* 0x000000a402007227 */ /* 0x000fe200078e00ff */
[----:B------:R-:W-:-:S03]  /*86b0*/  ISETP.GE.AND P5, PT, R165, RZ, PT ;  /* 0x000000ffa500720c */ /* 0x000fc60003fa6270 */
[--C-:B------:R-:W-:Y:S02]  /*86c0*/  @!P3 IMAD.IADD R160, R160, 0x1, -R249.reuse ;  /* 0x00000001a0a0b824 */ /* 0x100fe400078e0af9 */
[--C-:B------:R-:W-:Y:S02]  /*86d0*/  @!P0 IMAD.IADD R161, R161, 0x1, -R249.reuse ;  /* 0x00000001a1a18824 */ /* 0x100fe400078e0af9 */
[----:B------:R-:W-:Y:S01]  /*86e0*/  IMAD.HI.U32 R163, R2, R166, RZ ;  /* 0x000000a602a37227 */ /* 0x000fe200078e00ff */
[C---:B------:R-:W-:Y:S02]  /*86f0*/  ISETP.GT.U32.AND P3, PT, R249.reuse, R160, PT ;  /* 0x000000a0f900720c */ /* 0x040fe40003f64070 */
[----:B------:R-:W-:Y:S01]  /*8700*/  ISETP.GT.U32.AND P0, PT, R249, R161, PT ;  /* 0x000000a1f900720c */ /* 0x000fe20003f04070 */
[----:B------:R-:W-:Y:S02]  /*8710*/  @!P2 IMAD.IADD R162, R162, 0x1, -R249 ;  /* 0x00000001a2a2a824 */ /* 0x000fe400078e0af9 */
[----:B------:R-:W-:-:S02]  /*8720*/  IMAD.MOV R165, RZ, RZ, -R0 ;  /* 0x000000ffffa57224 */ /* 0x000fc400078e0a00 */
[----:B------:R-:W-:Y:S01]  /*8730*/  IMAD.MOV R167, RZ, RZ, -R163 ;  /* 0x000000ffffa77224 */ /* 0x000fe200078e0aa3 */
[C---:B------:R-:W-:Y:S01]  /*8740*/  ISETP.GT.U32.AND P2, PT, R249.reuse, R162, PT ;  /* 0x000000a2f900720c */ /* 0x040fe20003f44070 */
[----:B------:R-:W-:Y:S02]  /*8750*/  IMAD R163, R249, R165, R164 ;  /* 0x000000a5f9a37224 */ /* 0x000fe400078e02a4 */
[----:B------:R-:W-:-:S04]  /*8760*/  IMAD.HI.U32 R165, R2, R169, RZ ;  /* 0x000000a902a57227 */ /* 0x000fc800078e00ff */
[----:B------:R-:W-:Y:S01]  /*8770*/  @!P0 IMAD.IADD R161, R161, 0x1, -R249 ;  /* 0x00000001a1a18824 */ /* 0x000fe200078e0af9 */
[C---:B------:R-:W-:Y:S01]  /*8780*/  ISETP.GT.U32.AND P0, PT, R249.reuse, R163, PT ;  /* 0x000000a3f900720c */ /* 0x040fe20003f04070 */
[C---:B------:R-:W-:Y:S02]  /*8790*/  IMAD R164, R249.reuse, R167, R166 ;  /* 0x000000a7f9a47224 */ /* 0x040fe400078e02a6 */
[----:B------:R-:W-:Y:S02]  /*87a0*/  IMAD.MOV R166, RZ, RZ, -R165 ;  /* 0x000000ffffa67224 */ /* 0x000fe400078e0aa5 */
[----:B------:R-:W-:Y:S01]  /*87b0*/  @!P3 IMAD.IADD R160, R160, 0x1, -R249 ;  /* 0x00000001a0a0b824 */ /* 0x000fe200078e0af9 */
[----:B------:R-:W-:Y:S01]  /*87c0*/  ISETP.GE.AND P3, PT, R170, RZ, PT ;  /* 0x000000ffaa00720c */ /* 0x000fe20003f66270 */
[C---:B------:R-:W-:Y:S01]  /*87d0*/  IMAD R166, R249.reuse, R166, R169 ;  /* 0x000000a6f9a67224 */ /* 0x040fe200078e02a9 */
[----:B------:R-:W-:Y:S01]  /*87e0*/  IABS R169, R173 ;  /* 0x000000ad00a97213 */ /* 0x000fe20000000000 */
[----:B------:R-:W-:Y:S01]  /*87f0*/  @!P2 IMAD.IADD R162, R162, 0x1, -R249 ;  /* 0x00000001a2a2a824 */ /* 0x000fe200078e0af9 */
[----:B------:R-:W-:Y:S01]  /*8800*/  IABS R170, R174 ;  /* 0x000000ae00aa7213 */ /* 0x000fe20000000000 */
[----:B------:R-:W-:Y:S01]  /*8810*/  @!P4 IMAD.MOV R160, RZ, RZ, -R160 ;  /* 0x000000ffffa0c224 */ /* 0x000fe200078e0aa0 */
[----:B------:R-:W-:Y:S01]  /*8820*/  ISETP.GT.U32.AND P4, PT, R249, R164, PT ;  /* 0x000000a4f900720c */ /* 0x000fe20003f84070 */
[----:B------:R-:W-:Y:S01]  /*8830*/  @!P1 IMAD.MOV R161, RZ, RZ, -R161 ;  /* 0x000000ffffa19224 */ /* 0x000fe200078e0aa1 */
[----:B------:R-:W-:Y:S01]  /*8840*/  ISETP.GE.AND P1, PT, R171, RZ, PT ;  /* 0x000000ffab00720c */ /* 0x000fe20003f26270 */
[----:B------:R-:W-:Y:S01]  /*8850*/  @!P5 IMAD.MOV R162, RZ, RZ, -R162 ;  /* 0x000000ffffa2d224 */ /* 0x000fe200078e0aa2 */
[----:B------:R-:W-:Y:S01]  /*8860*/  ISETP.GT.U32.AND P5, PT, R249, R166, PT ;  /* 0x000000a6f900720c */ /* 0x000fe20003fa4070 */
[----:B------:R-:W-:Y:S01]  /*8870*/  IMAD.HI.U32 R0, R2, R168, RZ ;  /* 0x000000a802007227 */ /* 0x000fe200078e00ff */
[----:B------:R-:W-:-:S03]  /*8880*/  LOP3.LUT R171, R244, 0x15a, RZ, 0xfc, !PT ;  /* 0x0000015af4ab7812 */ /* 0x000fc600078efcff */
[--C-:B------:R-:W-:Y:S01]  /*8890*/  @!P0 IMAD.IADD R163, R163, 0x1, -R249.reuse ;  /* 0x00000001a3a38824 */ /* 0x100fe200078e0af9 */
[----:B------:R-:W-:Y:S01]  /*88a0*/  IABS R167, R171 ;  /* 0x000000ab00a77213 */ /* 0x000fe20000000000 */
[----:B------:R-:W-:Y:S02]  /*88b0*/  IMAD.MOV R0, RZ, RZ, -R0 ;  /* 0x000000ffff007224 */ /* 0x000fe400078e0a00 */
[--C-:B------:R-:W-:Y:S01]  /*88c0*/  @!P4 IMAD.IADD R164, R164, 0x1, -R249.reuse ;  /* 0x00000001a4a4c824 */ /* 0x100fe200078e0af9 */
[C---:B------:R-:W-:Y:S01]  /*88d0*/  ISETP.GT.U32.AND P0, PT, R249.reuse, R163, PT ;  /* 0x000000a3f900720c */ /* 0x040fe20003f04070 */
[C---:B------:R-:W-:Y:S02]  /*88e0*/  IMAD R165, R249.reuse, R0, R168 ;  /* 0x00000000f9a57224 */ /* 0x040fe400078e02a8 */
[----:B------:R-:W-:Y:S01]  /*88f0*/  IMAD.HI.U32 R0, R2, R167, RZ ;  /* 0x000000a702007227 */ /* 0x000fe200078e00ff */
[C---:B------:R-:W-:Y:S02]  /*8900*/  ISETP.GT.U32.AND P4, PT, R249.reuse, R164, PT ;  /* 0x000000a4f900720c */ /* 0x040fe40003f84070 */
[----:B------:R-:W-:Y:S01]  /*8910*/  ISETP.GT.U32.AND P2, PT, R249, R165, PT ;  /* 0x000000a5f900720c */ /* 0x000fe20003f44070 */
[----:B------:R-:W-:-:S02]  /*8920*/  @!P5 IMAD.IADD R166, R166, 0x1, -R249 ;  /* 0x00000001a6a6d824 */ /* 0x000fc400078e0af9 */
[----:B------:R-:W-:Y:S02]  /*8930*/  IMAD.MOV R0, RZ, RZ, -R0 ;  /* 0x000000ffff007224 */ /* 0x000fe400078e0a00 */
[----:B------:R-:W-:Y:S01]  /*8940*/  IMAD.HI.U32 R168, R2, R170, RZ ;  /* 0x000000aa02a87227 */ /* 0x000fe200078e00ff */
[----:B------:R-:W-:-:S03]  /*8950*/  ISETP.GT.U32.AND P5, PT, R249, R166, PT ;  /* 0x000000a6f900720c */ /* 0x000fc60003fa4070 */
[----:B------:R-:W-:Y:S02]  /*8960*/  IMAD R167, R249, R0, R167 ;  /* 0x00000000f9a77224 */ /* 0x000fe400078e02a7 */
[----:B------:R-:W-:-:S04]  /*8970*/  IMAD.HI.U32 R0, R2, R169, RZ ;  /* 0x000000a902007227 */ /* 0x000fc800078e00ff */
[----:B------:R-:W-:Y:S01]  /*8980*/  @!P0 IMAD.IADD R163, R163, 0x1, -R249 ;  /* 0x00000001a3a38824 */ /* 0x000fe200078e0af9 */
[----:B------:R-:W-:Y:S01]  /*8990*/  ISETP.GE.AND P0, PT, R172, RZ, PT ;  /* 0x000000ffac00720c */ /* 0x000fe20003f06270 */
[----:B------:R-:W-:Y:S02]  /*89a0*/  IMAD.MOV R0, RZ, RZ, -R0 ;  /* 0x000000ffff007224 */ /* 0x000fe400078e0a00 */
[----:B------:R-:W-:Y:S01]  /*89b0*/  @!P6 IMAD.MOV R163, RZ, RZ, -R163 ;  /* 0x000000ffffa3e224 */ /* 0x000fe200078e0aa3 */
[----:B------:R-:W-:Y:S01]  /*89c0*/  ISETP.GE.AND P6, PT, R171, RZ, PT ;  /* 0x000000ffab00720c */ /* 0x000fe20003fc6270 */
[----:B------:R-:W-:Y:S02]  /*89d0*/  IMAD.MOV R171, RZ, RZ, -R168 ;  /* 0x000000ffffab7224 */ /* 0x000fe400078e0aa8 */
[----:B------:R-:W-:Y:S02]  /*89e0*/  @!P2 IMAD.IADD R165, R165, 0x1, -R249 ;  /* 0x00000001a5a5a824 */ /* 0x000fe400078e0af9 */
[C---:B------:R-:W-:Y:S01]  /*89f0*/  IMAD R168, R249.reuse, R0, R169 ;  /* 0x00000000f9a87224 */ /* 0x040fe200078e02a9 */
[----:B------:R-:W-:Y:S01]  /*8a00*/  LOP3.LUT R0, R244, 0x160, RZ, 0xfc, !PT ;  /* 0x00000160f4007812 */ /* 0x000fe200078efcff */
[--C-:B------:R-:W-:Y:S01]  /*8a10*/  @!P4 IMAD.IADD R164, R164, 0x1, -R249.reuse ;  /* 0x00000001a4a4c824 */ /* 0x100fe200078e0af9 */
[C---:B------:R-:W-:Y:S01]  /*8a20*/  ISETP.GT.U32.AND P2, PT, R249.reuse, R165, PT ;  /* 0x000000a5f900720c */ /* 0x040fe20003f44070 */
        /* <DEDUP_REMOVED lines=17> */
[----:B------:R-:W-:Y:S01]  /*8b40*/  ISETP.GT.U32.AND P4, PT, R249, R167, PT ;  /* 0x000000a7f900720c */ /* 0x000fe20003f84070 */
[----:B------:R-:W-:Y:S01]  /*8b50*/  IMAD.HI.U32 R170, R2, R172, RZ ;  /* 0x000000ac02aa7227 */ /* 0x000fe200078e00ff */
[----:B------:R-:W-:-:S02]  /*8b60*/  ISETP.GE.AND P1, PT, R0, RZ, PT ;  /* 0x000000ff0000720c */ /* 0x000fc40003f26270 */
[----:B------:R-:W-:Y:S01]  /*8b70*/  ISETP.GT.U32.AND P5, PT, R249, R168, PT ;  /* 0x000000a8f900720c */ /* 0x000fe20003fa4070 */
[----:B------:R-:W-:-:S04]  /*8b80*/  IMAD.HI.U32 R0, R2, R171, RZ ;  /* 0x000000ab02007227 */ /* 0x000fc800078e00ff */
[----:B------:R-:W-:Y:S02]  /*8b90*/  IMAD.MOV R0, RZ, RZ, -R0 ;  /* 0x000000ffff007224 */ /* 0x000fe400078e0a00 */
[----:B------:R-:W-:Y:S02]  /*8ba0*/  IMAD.MOV R173, RZ, RZ, -R170 ;  /* 0x000000ffffad7224 */ /* 0x000fe400078e0aaa */
[----:B------:R-:W-:Y:S02]  /*8bb0*/  IMAD R170, R249, R0, R171 ;  /* 0x00000000f9aa7224 */ /* 0x000fe400078e02ab */
[--C-:B------:R-:W-:Y:S01]  /*8bc0*/  @!P4 IMAD.IADD R167, R167, 0x1, -R249.reuse ;  /* 0x00000001a7a7c824 */ /* 0x100fe200078e0af9 */
[C---:B------:R-:W-:Y:S01]  /*8bd0*/  ISETP.GT.U32.AND P4, PT, R249.reuse, R169, PT ;  /* 0x000000a9f900720c */ /* 0x040fe20003f84070 */
[C---:B------:R-:W-:Y:S02]  /*8be0*/  IMAD R171, R249.reuse, R173, R172 ;  /* 0x000000adf9ab7224 */ /* 0x040fe400078e02ac */
[----:B------:R-:W-:Y:S01]  /*8bf0*/  @!P5 IMAD.IADD R168, R168, 0x1, -R249 ;  /* 0x00000001a8a8d824 */ /* 0x000fe200078e0af9 */
[C---:B------:R-:W-:Y:S01]  /*8c00*/  ISETP.GT.U32.AND P5, PT, R249.reuse, R170, PT ;  /* 0x000000aaf900720c */ /* 0x040fe20003fa4070 */
[----:B------:R-:W-:Y:S01]  /*8c10*/  @!P6 IMAD.MOV R167, RZ, RZ, -R167 ;  /* 0x000000ffffa7e224 */ /* 0x000fe200078e0aa7 */
[----:B------:R-:W-:Y:S01]  /*8c20*/  ISETP.GT.U32.AND P6, PT, R249, R171, PT ;  /* 0x000000abf900720c */ /* 0x000fe20003fc4070 */
[----:B------:R-:W-:-:S04]  /*8c30*/  IMAD.HI.U32 R0, R2, R174, RZ ;  /* 0x000000ae02007227 */ /* 0x000fc800078e00ff */
[----:B------:R-:W-:-:S04]  /*8c40*/  IMAD.HI.U32 R172, R2, R175, RZ ;  /* 0x000000af02ac7227 */ /* 0x000fc800078e00ff */
[--C-:B------:R-:W-:Y:S02]  /*8c50*/  @!P4 IMAD.IADD R169, R169, 0x1, -R249.reuse ;  /* 0x00000001a9a9c824 */ /* 0x100fe400078e0af9 */
[--C-:B------:R-:W-:Y:S02]  /*8c60*/  @!P5 IMAD.IADD R170, R170, 0x1, -R249.reuse ;  /* 0x00000001aaaad824 */ /* 0x100fe400078e0af9 */
[----:B------:R-:W-:Y:S01]  /*8c70*/  @!P6 IMAD.IADD R171, R171, 0x1, -R249 ;  /* 0x00000001ababe824 */ /* 0x000fe200078e0af9 */
[C---:B------:R-:W-:Y:S01]  /*8c80*/  ISETP.GT.U32.AND P4, PT, R249.reuse, R169, PT ;  /* 0x000000a9f900720c */ /* 0x040fe20003f84070 */
[----:B------:R-:W-:Y:S01]  /*8c90*/  IMAD.MOV R0, RZ, RZ, -R0 ;  /* 0x000000ffff007224 */ /* 0x000fe200078e0a00 */
[C---:B------:R-:W-:Y:S01]  /*8ca0*/  ISETP.GT.U32.AND P5, PT, R249.reuse, R170, PT ;  /* 0x000000aaf900720c */ /* 0x040fe20003fa4070 */
[----:B------:R-:W-:Y:S01]  /*8cb0*/  IMAD.MOV R176, RZ, RZ, -R172 ;  /* 0x000000ffffb07224 */ /* 0x000fe200078e0aac */
[C---:B------:R-:W-:Y:S01]  /*8cc0*/  ISETP.GT.U32.AND P6, PT, R249.reuse, R171, PT ;  /* 0x000000abf900720c */ /* 0x040fe20003fc4070 */
[----:B------:R-:W-:Y:S01]  /*8cd0*/  IMAD R172, R249, R0, R174 ;  /* 0x00000000f9ac7224 */ /* 0x000fe200078e02ae */
[----:B------:R-:W-:Y:S01]  /*8ce0*/  IABS R174, R183 ;  /* 0x000000b700ae7213 */ /* 0x000fe20000000000 */
[----:B------:R-:W-:Y:S01]  /*8cf0*/  @!P3 IMAD.MOV R168, RZ, RZ, -R168 ;  /* 0x000000ffffa8b224 */ /* 0x000fe200078e0aa8 */
[----:B------:R-:W-:Y:S01]  /*8d00*/  ISETP.GE.AND P3, PT, R177, RZ, PT ;  /* 0x000000ffb100720c */ /* 0x000fe20003f66270 */
[----:B------:R-:W-:Y:S01]  /*8d10*/  IMAD R173, R249, R176, R175 ;  /* 0x000000b0f9ad7224 */ /* 0x000fe200078e02af */
[----:B------:R-:W-:Y:S01]  /*8d20*/  IABS R177, R184 ;  /* 0x000000b800b17213 */ /* 0x000fe20000000000 */
[----:B------:R-:W-:-:S04]  /*8d30*/  IMAD.HI.U32 R0, R2, R174, RZ ;  /* 0x000000ae02007227 */ /* 0x000fc800078e00ff */
[--C-:B------:R-:W-:Y:S01]  /*8d40*/  @!P5 IMAD.IADD R170, R170, 0x1, -R249.reuse ;  /* 0x00000001aaaad824 */ /* 0x100fe200078e0af9 */
[----:B------:R-:W-:Y:S01]  /*8d50*/  ISETP.GT.U32.AND P5, PT, R249, R172, PT ;  /* 0x000000acf900720c */ /* 0x000fe20003fa4070 */
[----:B------:R-:W-:Y:S01]  /*8d60*/  @!P6 IMAD.IADD R171, R171, 0x1, -R249 ;  /* 0x00000001ababe824 */ /* 0x000fe200078e0af9 */
[----:B------:R-:W-:Y:S01]  /*8d70*/  ISETP.GT.U32.AND P6, PT, R249, R173, PT ;  /* 0x000000adf900720c */ /* 0x000fe20003fc4070 */
[----:B------:R-:W-:Y:S02]  /*8d80*/  IMAD.MOV R176, RZ, RZ, -R0 ;  /* 0x000000ffffb07224 */ /* 0x000fe400078e0a00 */
[----:B------:R-:W-:-:S04]  /*8d90*/  IMAD.HI.U32 R0, R2, R177, RZ ;  /* 0x000000b102007227 */ /* 0x000fc800078e00ff */
[----:B------:R-:W-:Y:S01]  /*8da0*/  @!P4 IMAD.IADD R169, R169, 0x1, -R249 ;  /* 0x00000001a9a9c824 */ /* 0x000fe200078e0af9 */
[----:B------:R-:W-:Y:S01]  /*8db0*/  ISETP.GE.AND P4, PT, R178, RZ, PT ;  /* 0x000000ffb200720c */ /* 0x000fe20003f86270 */
[----:B------:R-:W-:-:S04]  /*8dc0*/  IMAD.HI.U32 R175, R2, R179, RZ ;  /* 0x000000b302af7227 */ /* 0x000fc800078e00ff */
[C---:B------:R-:W-:Y:S02]  /*8dd0*/  IMAD R174, R249.reuse, R176, R174 ;  /* 0x000000b0f9ae7224 */ /* 0x040fe400078e02ae */
[----:B------:R-:W-:Y:S02]  /*8de0*/  IMAD.MOV R178, RZ, RZ, -R0 ;  /* 0x000000ffffb27224 */ /* 0x000fe400078e0a00 */
[----:B------:R-:W-:Y:S02]  /*8df0*/  IMAD.MOV R180, RZ, RZ, -R175 ;  /* 0x000000ffffb47224 */ /* 0x000fe400078e0aaf */
[----:B------:R-:W-:Y:S01]  /*8e00*/  @!P5 IMAD.IADD R172, R172, 0x1, -R249 ;  /* 0x00000001acacd824 */ /* 0x000fe200078e0af9 */
[C---:B------:R-:W-:Y:S01]  /*8e10*/  ISETP.GT.U32.AND P5, PT, R249.reuse, R174, PT ;  /* 0x000000aef900720c */ /* 0x040fe20003fa4070 */
[----:B------:R-:W-:Y:S02]  /*8e20*/  IMAD R175, R249, R178, R177 ;  /* 0x000000b2f9af7224 */ /* 0x000fe400078e02b1 */
[----:B------:R-:W-:-:S02]  /*8e30*/  @!P6 IMAD.IADD R173, R173, 0x1, -R249 ;  /* 0x00000001adade824 */ /* 0x000fc400078e0af9 */
[----:B------:R-:W-:Y:S01]  /*8e40*/  IMAD.HI.U32 R176, R2, R181, RZ ;  /* 0x000000b502b07227 */ /* 0x000fe200078e00ff */
[----:B------:R-:W-:-:S03]  /*8e50*/  ISETP.GT.U32.AND P6, PT, R249, R175, PT ;  /* 0x000000aff900720c */ /* 0x000fc60003fc4070 */
[----:B------:R-:W-:Y:S02]  /*8e60*/  IMAD.MOV R178, RZ, RZ, -R176 ;  /* 0x000000ffffb27224 */ /* 0x000fe400078e0ab0 */
[C---:B------:R-:W-:Y:S01]  /*8e70*/  IMAD R176, R249.reuse, R180, R179 ;  /* 0x000000b4f9b07224 */ /* 0x040fe200078e02b3 */
[----:B------:R-:W-:Y:S01]  /*8e80*/  IABS R180, R188 ;  /* 0x000000bc00b47213 */ /* 0x000fe20000000000 */
[----:B------:R-:W-:Y:S01]  /*8e90*/  @!P5 IMAD.IADD R174, R174, 0x1, -R249 ;  /* 0x00000001aeaed824 */ /* 0x000fe200078e0af9 */
[C---:B------:R-:W-:Y:S01]  /*8ea0*/  ISETP.GT.U32.AND P5, PT, R249.reuse, R173, PT ;  /* 0x000000adf900720c */ /* 0x040fe20003fa4070 */
[----:B------:R-:W-:Y:S01]  /*8eb0*/  @!P2 IMAD.MOV R169, RZ, RZ, -R169 ;  /* 0x000000ffffa9a224 */ /* 0x000fe200078e0aa9 */
[C---:B------:R-:W-:Y:S01]  /*8ec0*/  ISETP.GT.U32.AND P2, PT, R249.reuse, R172, PT ;  /* 0x000000acf900720c */ /* 0x040fe20003f44070 */
[----:B------:R-:W-:Y:S01]  /*8ed0*/  @!P0 IMAD.MOV R171, RZ, RZ, -R171 ;  /* 0x000000ffffab8224 */ /* 0x000fe200078e0aab */
[----:B------:R-:W-:Y:S01]  /*8ee0*/  ISETP.GT.U32.AND P0, PT, R249, R176, PT ;  /* 0x000000b0f900720c */ /* 0x000fe20003f04070 */
[----:B------:R-:W-:Y:S01]  /*8ef0*/  @!P6 IMAD.IADD R175, R175, 0x1, -R249 ;  /* 0x00000001afafe824 */ /* 0x000fe200078e0af9 */
[----:B------:R-:W-:Y:S01]  /*8f00*/  ISETP.GT.U32.AND P6, PT, R249, R174, PT ;  /* 0x000000aef900720c */ /* 0x000fe20003fc4070 */
[----:B------:R-:W-:-:S04]  /*8f10*/  IMAD.HI.U32 R0, R2, R182, RZ ;  /* 0x000000b602007227 */ /* 0x000fc800078e00ff */
[----:B------:R-:W-:Y:S02]  /*8f20*/  IMAD.MOV R0, RZ, RZ, -R0 ;  /* 0x000000ffff007224 */ /* 0x000fe400078e0a00 */
[----:B------:R-:W-:Y:S01]  /*8f30*/  @!P1 IMAD.MOV R170, RZ, RZ, -R170 ;  /* 0x000000ffffaa9224 */ /* 0x000fe200078e0aaa */
[C---:B------:R-:W-:Y:S01]  /*8f40*/  ISETP.GT.U32.AND P1, PT, R249.reuse, R175, PT ;  /* 0x000000aff900720c */ /* 0x040fe20003f24070 */
[C---:B------:R-:W-:Y:S01]  /*8f50*/  IMAD R177, R249.reuse, R178, R181 ;  /* 0x000000b2f9b17224 */ /* 0x040fe200078e02b5 */
[----:B------:R-:W-:Y:S01]  /*8f60*/  IABS R181, R189 ;  /* 0x000000bd00b57213 */ /* 0x000fe20000000000 */
[----:B------:R-:W-:Y:S02]  /*8f70*/  IMAD R178, R249, R0, R182 ;  /* 0x00000000f9b27224 */ /* 0x000fe400078e02b6 */
[----:B------:R-:W-:Y:S01]  /*8f80*/  @!P5 IMAD.IADD R173, R173, 0x1, -R249 ;  /* 0x00000001adadd824 */ /* 0x000fe200078e0af9 */
[----:B------:R-:W-:Y:S01]  /*8f90*/  ISETP.GE.AND P5, PT, R183, RZ, PT ;  /* 0x000000ffb700720c */ /* 0x000fe20003fa6270 */
[----:B------:R-:W-:-:S04]  /*8fa0*/  IMAD.HI.U32 R0, R2, R180, RZ ;  /* 0x000000b402007227 */ /* 0x000fc800078e00ff */
[--C-:B------:R-:W-:Y:S01]  /*8fb0*/  @!P2 IMAD.IADD R172, R172, 0x1, -R249.reuse ;  /* 0x00000001acaca824 */ /* 0x100fe200078e0af9 */
[C---:B------:R-:W-:Y:S01]  /*8fc0*/  ISETP.GT.U32.AND P2, PT, R249.reuse, R177, PT ;  /* 0x000000b1f900720c */ /* 0x040fe20003f44070 */
[--C-:B------:R-:W-:Y:S01]  /*8fd0*/  @!P6 IMAD.IADD R174, R174, 0x1, -R249.reuse ;  /* 0x00000001aeaee824 */ /* 0x100fe200078e0af9 */
[----:B------:R-:W-:Y:S01]  /*8fe0*/  ISETP.GT.U32.AND P6, PT, R249, R178, PT ;  /* 0x000000b2f900720c */ /* 0x000fe20003fc4070 */
[----:B------:R-:W-:Y:S01]  /*8ff0*/  @!P0 IMAD.IADD R176, R176, 0x1, -R249 ;  /* 0x00000001b0b08824 */ /* 0x000fe200078e0af9 */
[----:B------:R-:W-:Y:S01]  /*9000*/  ISETP.GE.AND P0, PT, R185, RZ, PT ;  /* 0x000000ffb900720c */ /* 0x000fe20003f06270 */
[----:B------:R-:W-:Y:S01]  /*9010*/  IMAD.HI.U32 R179, R2, R181, RZ ;  /* 0x000000b502b37227 */ /* 0x000fe200078e00ff */
[----:B------:R-:W-:-:S03]  /*9020*/  LOP3.LUT R185, R244, 0x178, RZ, 0xfc, !PT ;  /* 0x00000178f4b97812 */ /* 0x000fc600078efcff */
[----:B------:R-:W-:Y:S01]  /*9030*/  IMAD.MOV R0, RZ, RZ, -R0 ;  /* 0x000000ffff007224 */ /* 0x000fe200078e0a00 */
[----:B------:R-:W-:Y:S01]  /*9040*/  IABS R183, R185 ;  /* 0x000000b900b77213 */ /* 0x000fe20000000000 */
[----:B------:R-:W-:Y:S01]  /*9050*/  @!P3 IMAD.MOV R172, RZ, RZ, -R172 ;  /* 0x000000ffffacb224 */ /* 0x000fe200078e0aac */
[C---:B------:R-:W-:Y:S01]  /*9060*/  ISETP.GT.U32.AND P3, PT, R249.reuse, R176, PT ;  /* 0x000000b0f900720c */ /* 0x040fe20003f64070 */
[----:B------:R-:W-:Y:S02]  /*9070*/  IMAD.MOV R182, RZ, RZ, -R179 ;  /* 0x000000ffffb67224 */ /* 0x000fe400078e0ab3 */
[----:B------:R-:W-:Y:S02]  /*9080*/  IMAD R179, R249, R0, R180 ;  /* 0x00000000f9b37224 */ /* 0x000fe400078e02b4 */
[----:B------:R-:W-:Y:S01]  /*9090*/  @!P1 IMAD.IADD R175, R175, 0x1, -R249 ;  /* 0x00000001afaf9824 */ /* 0x000fe200078e0af9 */
[----:B------:R-:W-:Y:S01]  /*90a0*/  ISETP.GE.AND P1, PT, R184, RZ, PT ;  /* 0x000000ffb800720c */ /* 0x000fe20003f26270 */
[----:B------:R-:W-:Y:S01]  /*90b0*/  @!P5 IMAD.MOV R174, RZ, RZ, -R174 ;  /* 0x000000ffffaed224 */ /* 0x000fe200078e0aae */
[C---:B------:R-:W-:Y:S01]  /*90c0*/  ISETP.GT.U32.AND P5, PT, R249.reuse, R179, PT ;  /* 0x000000b3f900720c */ /* 0x040fe20003fa4070 */
[----:B------:R-:W-:Y:S01]  /*90d0*/  IMAD R180, R249, R182, R181 ;  /* 0x000000b6f9b47224 */ /* 0x000fe200078e02b5 */
[----:B------:R-:W-:Y:S01]  /*90e0*/  LOP3.LUT R181, R244, 0x176, RZ, 0xfc, !PT ;  /* 0x00000176f4b57812 */ /* 0x000fe200078efcff */
[----:B------:R-:W-:-:S02]  /*90f0*/  @!P6 IMAD.IADD R178, R178, 0x1, -R249 ;  /* 0x00000001b2b2e824 */ /* 0x000fc400078e0af9 */
[--C-:B------:R-:W-:Y:S01]  /*9100*/  @!P3 IMAD.IADD R176, R176, 0x1, -R249.reuse ;  /* 0x00000001b0b0b824 */ /* 0x100fe200078e0af9 */
[----:B------:R-:W-:Y:S01]  /*9110*/  IABS R182, R181 ;  /* 0x000000b500b67213 */ /* 0x000fe20000000000 */
[----:B------:R-:W-:Y:S01]  /*9120*/  @!P2 IMAD.IADD R177, R177, 0x1, -R249 ;  /* 0x00000001b1b1a824 */ /* 0x000fe200078e0af9 */
[C---:B------:R-:W-:Y:S01]  /*9130*/  ISETP.GT.U32.AND P6, PT, R249.reuse, R178, PT ;  /* 0x000000b2f900720c */ /* 0x040fe20003fc4070 */
[----:B------:R-:W-:Y:S01]  /*9140*/  @!P4 IMAD.MOV R173, RZ, RZ, -R173 ;  /* 0x000000ffffadc224 */ /* 0x000fe200078e0aad */
[----:B------:R-:W-:Y:S01]  /*9150*/  ISETP.GT.U32.AND P3, PT, R249, R180, PT ;  /* 0x000000b4f900720c */ /* 0x000fe20003f64070 */
[----:B------:R-:W-:Y:S01]  /*9160*/  @!P1 IMAD.MOV R175, RZ, RZ, -R175 ;  /* 0x000000ffffaf9224 */ /* 0x000fe200078e0aaf */
[----:B------:R-:W-:Y:S01]  /*9170*/  ISETP.GE.AND P1, PT, R187, RZ, PT ;  /* 0x000000ffbb00720c */ /* 0x000fe20003f26270 */
[----:B------:R-:W-:Y:S01]  /*9180*/  IMAD.HI.U32 R0, R2, R182, RZ ;  /* 0x000000b602007227 */ /* 0x000fe200078e00ff */
[----:B------:R-:W-:Y:S02]  /*9190*/  ISETP.GT.U32.AND P4, PT, R249, R177, PT ;  /* 0x000000b1f900720c */ /* 0x000fe40003f84070 */
[----:B------:R-:W-:Y:S01]  /*91a0*/  ISETP.GE.AND P2, PT, R186, RZ, PT ;  /* 0x000000ffba00720c */ /* 0x000fe20003f46270 */
[----:B------:R-:W-:Y:S01]  /*91b0*/  @!P5 IMAD.IADD R179, R179, 0x1, -R249 ;  /* 0x00000001b3b3d824 */ /* 0x000fe200078e0af9 */
[----:B------:R-:W-:Y:S01]  /*91c0*/  ISETP.GE.AND P5, PT, R181, RZ, PT ;  /* 0x000000ffb500720c */ /* 0x000fe20003fa6270 */
[----:B------:R-:W-:-:S04]  /*91d0*/  IMAD.HI.U32 R181, R2, R183, RZ ;  /* 0x000000b702b57227 */ /* 0x000fc800078e00ff */
[----:B------:R-:W-:Y:S02]  /*91e0*/  IMAD.MOV R0, RZ, RZ, -R0 ;  /* 0x000000ffff007224 */ /* 0x000fe400078e0a00 */
[----:B------:R-:W-:Y:S02]  /*91f0*/  IMAD.MOV R184, RZ, RZ, -R181 ;  /* 0x000000ffffb87224 */ /* 0x000fe400078e0ab5 */
[--C-:B------:R-:W-:Y:S01]  /*9200*/  @!P6 IMAD.IADD R178, R178, 0x1, -R249.reuse ;  /* 0x00000001b2b2e824 */ /* 0x100fe200078e0af9 */
[----:B------:R-:W-:Y:S01]  /*9210*/  ISETP.GE.AND P6, PT, R189, RZ, PT ;  /* 0x000000ffbd00720c */ /* 0x000fe20003fc6270 */
[--C-:B------:R-:W-:Y:S01]  /*9220*/  @!P3 IMAD.IADD R180, R180, 0x1, -R249.reuse ;  /* 0x00000001b4b4b824 */ /* 0x100fe200078e0af9 */
[C---:B------:R-:W-:Y:S01]  /*9230*/  LOP3.LUT R189, R244.reuse, 0x17e, RZ, 0xfc, !PT ;  /* 0x0000017ef4bd7812 */ /* 0x040fe200078efcff */
[C---:B------:R-:W-:Y:S01]  /*9240*/  IMAD R181, R249.reuse, R0, R182 ;  /* 0x00000000f9b57224 */ /* 0x040fe200078e02b6 */
[----:B------:R-:W-:Y:S01]  /*9250*/  LOP3.LUT R0, R244, 0x17a, RZ, 0xfc, !PT ;  /* 0x0000017af4007812 */ /* 0x000fe200078efcff */
[----:B------:R-:W-:Y:S01]  /*9260*/  @!P1 IMAD.MOV R178, RZ, RZ, -R178 ;  /* 0x000000ffffb29224 */ /* 0x000fe200078e0ab2 */
[C---:B------:R-:W-:Y:S01]  /*9270*/  ISETP.GT.U32.AND P3, PT, R249.reuse, R180, PT ;  /* 0x000000b4f900720c */ /* 0x040fe20003f64070 */
[----:B------:R-:W-:Y:S01]  /*9280*/  @!P0 IMAD.MOV R176, RZ, RZ, -R176 ;  /* 0x000000ffffb08224 */ /* 0x000fe200078e0ab0 */
[----:B------:R-:W-:Y:S01]  /*9290*/  ISETP.GT.U32.AND P1, PT, R249, R181, PT ;  /* 0x000000b5f900720c */ /* 0x000fe20003f24070 */
[----:B------:R-:W-:Y:S01]  /*92a0*/  @!P4 IMAD.IADD R177, R177, 0x1, -R249 ;  /* 0x00000001b1b1c824 */ /* 0x000fe200078e0af9 */
[C---:B------:R-:W-:Y:S01]  /*92b0*/  ISETP.GT.U32.AND P0, PT, R249.reuse, R179, PT ;  /* 0x000000b3f900720c */ /* 0x040fe20003f04070 */
[----:B------:R-:W-:Y:S01]  /*92c0*/  IMAD R182, R249, R184, R183 ;  /* 0x000000b8f9b67224 */ /* 0x000fe200078e02b7 */
[----:B------:R-:W-:Y:S01]  /*92d0*/  ISETP.GE.AND P4, PT, R188, RZ, PT ;  /* 0x000000ffbc00720c */ /* 0x000fe20003f86270 */
[----:B------:R-:W-:Y:S01]  /*92e0*/  @!P2 IMAD.MOV R177, RZ, RZ, -R177 ;  /* 0x000000ffffb1a224 */ /* 0x000fe200078e0ab1 */
[----:B------:R-:W-:-:S02]  /*92f0*/  ISETP.GE.AND P2, PT, R185, RZ, PT ;  /* 0x000000ffb900720c */ /* 0x000fc40003f46270 */
[----:B------:R-:W-:Y:S02]  /*9300*/  LOP3.LUT R183, R244, 0x17c, RZ, 0xfc, !PT ;  /* 0x0000017cf4b77812 */ /* 0x000fe400078efcff */
[----:B------:R-:W-:Y:S01]  /*9310*/  IABS R185, R0 ;  /* 0x0000000000b97213 */ /* 0x000fe20000000000 */
[--C-:B------:R-:W-:Y:S01]  /*9320*/  @!P3 IMAD.IADD R180, R180, 0x1, -R249.reuse ;  /* 0x00000001b4b4b824 */ /* 0x100fe200078e0af9 */
[----:B------:R-:W-:Y:S01]  /*9330*/  ISETP.GT.U32.AND P3, PT, R249, R182, PT ;  /* 0x000000b6f900720c */ /* 0x000fe20003f64070 */
[--C-:B------:R-:W-:Y:S01]  /*9340*/  @!P1 IMAD.IADD R181, R181, 0x1, -R249.reuse ;  /* 0x00000001b5b59824 */ /* 0x100fe200078e0af9 */
[----:B------:R-:W-:Y:S01]  /*9350*/  IABS R186, R183 ;  /* 0x000000b700ba7213 */ /* 0x000fe20000000000 */
[----:B------:R-:W-:Y:S01]  /*9360*/  @!P0 IMAD.IADD R179, R179, 0x1, -R249 ;  /* 0x00000001b3b38824 */ /* 0x000fe200078e0af9 */
[----:B------:R-:W-:Y:S01]  /*9370*/  ISETP.GE.AND P0, PT, R0, RZ, PT ;  /* 0x000000ff0000720c */ /* 0x000fe20003f06270 */
[----:B------:R-:W-:Y:S01]  /*9380*/  IMAD.HI.U32 R0, R2, R185, RZ ;  /* 0x000000b902007227 */ /* 0x000fe200078e00ff */
[----:B------:R-:W-:-:S02]  /*9390*/  ISETP.GT.U32.AND P1, PT, R249, R181, PT ;  /* 0x000000b5f900720c */ /* 0x000fc40003f24070 */
[----:B------:R-:W-:Y:S01]  /*93a0*/  IABS R188, R189 ;  /* 0x000000bd00bc7213 */ /* 0x000fe20000000000 */
[----:B------:R-:W-:Y:S01]  /*93b0*/  @!P4 IMAD.MOV R179, RZ, RZ, -R179 ;  /* 0x000000ffffb3c224 */ /* 0x000fe200078e0ab3 */
[----:B------:R-:W-:Y:S01]  /*93c0*/  ISETP.GE.AND P4, PT, R183, RZ, PT ;  /* 0x000000ffb700720c */ /* 0x000fe20003f86270 */
[----:B------:R-:W-:-:S04]  /*93d0*/  IMAD.HI.U32 R183, R2, R186, RZ ;  /* 0x000000ba02b77227 */ /* 0x000fc800078e00ff */
[----:B------:R-:W-:Y:S02]  /*93e0*/  IMAD.MOV R0, RZ, RZ, -R0 ;  /* 0x000000ffff007224 */ /* 0x000fe400078e0a00 */
[----:B------:R-:W-:Y:S02]  /*93f0*/  IMAD.MOV R187, RZ, RZ, -R183 ;  /* 0x000000ffffbb7224 */ /* 0x000fe400078e0ab7 */
[----:B------:R-:W-:Y:S02]  /*9400*/  @!P3 IMAD.IADD R182, R182, 0x1, -R249 ;  /* 0x00000001b6b6b824 */ /* 0x000fe400078e0af9 */
[----:B------:R-:W-:Y:S02]  /*9410*/  IMAD R183, R249, R0, R185 ;  /* 0x00000000f9b77224 */ /* 0x000fe400078e02b9 */
[----:B------:R-:W-:Y:S01]  /*9420*/  @!P1 IMAD.IADD R181, R181, 0x1, -R249 ;  /* 0x00000001b5b59824 */ /* 0x000fe200078e0af9 */
[C---:B------:R-:W-:Y:S01]  /*9430*/  ISETP.GT.U32.AND P3, PT, R249.reuse, R182, PT ;  /* 0x000000b6f900720c */ /* 0x040fe20003f64070 */
[----:B------:R-:W-:Y:S01]  /*9440*/  IMAD.HI.U32 R184, R2, R188, RZ ;  /* 0x000000bc02b87227 */ /* 0x000fe200078e00ff */
[----:B------:R-:W-:-:S03]  /*9450*/  ISETP.GT.U32.AND P1, PT, R249, R183, PT ;  /* 0x000000b7f900720c */ /* 0x000fc60003f24070 */
[----:B------:R-:W-:Y:S02]  /*9460*/  IMAD.MOV R185, RZ, RZ, -R184 ;  /* 0x000000ffffb97224 */ /* 0x000fe400078e0ab8 */
[C---:B------:R-:W-:Y:S01]  /*9470*/  IMAD R184, R249.reuse, R187, R186 ;  /* 0x000000bbf9b87224 */ /* 0x040fe200078e02ba */
[----:B------:R-:W-:Y:S01]  /*9480*/  LOP3.LUT R187, R244, 0x180, RZ, 0xfc, !PT ;  /* 0x00000180f4bb7812 */ /* 0x000fe200078efcff */
[C---:B------:R-:W-:Y:S02]  /*9490*/  IMAD R185, R249.reuse, R185, R188 ;  /* 0x000000b9f9b97224 */ /* 0x040fe400078e02bc */
[----:B------:R-:W-:Y:S01]  /*94a0*/  @!P6 IMAD.MOV R180, RZ, RZ, -R180 ;  /* 0x000000ffffb4e224 */ /* 0x000fe200078e0ab4 */
[----:B------:R-:W-:Y:S01]  /*94b0*/  IABS R186, R187 ;  /* 0x000000bb00ba7213 */ /* 0x000fe20000000000 */
[--C-:B------:R-:W-:Y:S01]  /*94c0*/  @!P3 IMAD.IADD R182, R182, 0x1, -R249.reuse ;  /* 0x00000001b6b6b824 */ /* 0x100fe200078e0af9 */
[----:B------:R-:W-:Y:S01]  /*94d0*/  ISETP.GT.U32.AND P3, PT, R249, R184, PT ;  /* 0x000000b8f900720c */ /* 0x000fe20003f64070 */
[----:B------:R-:W-:Y:S01]  /*94e0*/  @!P1 IMAD.IADD R183, R183, 0x1, -R249 ;  /* 0x00000001b7b79824 */ /* 0x000fe200078e0af9 */
[----:B------:R-:W-:Y:S01]  /*94f0*/  ISETP.GT.U32.AND P1, PT, R249, R185, PT ;  /* 0x000000b9f900720c */ /* 0x000fe20003f24070 */
[----:B------:R-:W-:Y:S01]  /*9500*/  IMAD.HI.U32 R0, R2, R186, RZ ;  /* 0x000000ba02007227 */ /* 0x000fe200078e00ff */
[----:B------:R-:W-:-:S02]  /*9510*/  ISETP.GE.AND P6, PT, R189, RZ, PT ;  /* 0x000000ffbd00720c */ /* 0x000fc40003fc6270 */
[----:B------:R-:W-:Y:S01]  /*9520*/  IABS R189, R193 ;  /* 0x000000c100bd7213 */ /* 0x000fe20000000000 */
[----:B------:R-:W-:Y:S02]  /*9530*/  IMAD.MOV R0, RZ, RZ, -R0 ;  /* 0x000000ffff007224 */ /* 0x000fe400078e0a00 */
[----:B------:R-:W-:Y:S01]  /*9540*/  @!P5 IMAD.MOV R181, RZ, RZ, -R181 ;  /* 0x000000ffffb5d224 */ /* 0x000fe200078e0ab5 */
[C---:B------:R-:W-:Y:S01]  /*9550*/  ISETP.GT.U32.AND P5, PT, R249.reuse, R183, PT ;  /* 0x000000b7f900720c */ /* 0x040fe20003fa4070 */
[----:B------:R-:W-:Y:S02]  /*9560*/  IMAD R186, R249, R0, R186 ;  /* 0x00000000f9ba7224 */ /* 0x000fe400078e02ba */
[--C-:B------:R-:W-:Y:S02]  /*9570*/  @!P3 IMAD.IADD R184, R184, 0x1, -R249.reuse ;  /* 0x00000001b8b8b824 */ /* 0x100fe400078e0af9 */
[----:B------:R-:W-:Y:S02]  /*9580*/  @!P1 IMAD.IADD R185, R185, 0x1, -R249 ;  /* 0x00000001b9b99824 */ /* 0x000fe400078e0af9 */
[----:B------:R-:W-:Y:S01]  /*9590*/  @!P2 IMAD.MOV R182, RZ, RZ, -R182 ;  /* 0x000000ffffb6a224 */ /* 0x000fe200078e0ab6 */
[----:B------:R-:W-:Y:S01]  /*95a0*/  ISETP.GT.U32.AND P3, PT, R249, R184, PT ;  /* 0x000000b8f900720c */ /* 0x000fe20003f64070 */
[----:B------:R-:W-:Y:S01]  /*95b0*/  IMAD.HI.U32 R0, R2, R189, RZ ;  /* 0x000000bd02007227 */ /* 0x000fe200078e00ff */
[----:B------:R-:W-:-:S02]  /*95c0*/  ISETP.GE.AND P2, PT, R187, RZ, PT ;  /* 0x000000ffbb00720c */ /* 0x000fc40003f46270 */
[----:B------:R-:W-:Y:S01]  /*95d0*/  ISETP.GT.U32.AND P1, PT, R249, R185, PT ;  /* 0x000000b9f900720c */ /* 0x000fe20003f24070 */
[----:B------:R-:W-:-:S04]  /*95e0*/  IMAD.HI.U32 R187, R2, R190, RZ ;  /* 0x000000be02bb7227 */ /* 0x000fc800078e00ff */
[----:B------:R-:W-:Y:S02]  /*95f0*/  IMAD.MOV R0, RZ, RZ, -R0 ;  /* 0x000000ffff007224 */ /* 0x000fe400078e0a00 */
[----:B------:R-:W-:-:S04]  /*9600*/  IMAD.HI.U32 R188, R2, R192, RZ ;  /* 0x000000c002bc7227 */ /* 0x000fc800078e00ff */
[----:B------:R-:W-:Y:S02]  /*9610*/  IMAD.MOV R191, RZ, RZ, -R187 ;  /* 0x000000ffffbf7224 */ /* 0x000fe400078e0abb */
[----:B------:R-:W-:Y:S02]  /*9620*/  IMAD R187, R249, R0, R189 ;  /* 0x00000000f9bb7224 */ /* 0x000fe400078e02bd */
[----:B------:R-:W-:Y:S02]  /*9630*/  IMAD.MOV R189, RZ, RZ, -R188 ;  /* 0x000000ffffbd7224 */ /* 0x000fe400078e0abc */
[--C-:B------:R-:W-:Y:S01]  /*9640*/  @!P5 IMAD.IADD R183, R183, 0x1, -R249.reuse ;  /* 0x00000001b7b7d824 */ /* 0x100fe200078e0af9 */
[C---:B------:R-:W-:Y:S01]  /*9650*/  ISETP.GT.U32.AND P5, PT, R249.reuse, R186, PT ;  /* 0x000000baf900720c */ /* 0x040fe20003fa4070 */
[----:B------:R-:W-:Y:S02]  /*9660*/  IMAD R188, R249, R191, R190 ;  /* 0x000000bff9bc7224 */ /* 0x000fe400078e02be */
[--C-:B------:R-:W-:Y:S01]  /*9670*/  @!P3 IMAD.IADD R184, R184, 0x1, -R249.reuse ;  /* 0x00000001b8b8b824 */ /* 0x100fe200078e0af9 */
[----:B------:R-:W-:Y:S01]  /*9680*/  ISETP.GE.AND P3, PT, R193, RZ, PT ;  /* 0x000000ffc100720c */ /* 0x000fe20003f66270 */
[----:B------:R-:W-:Y:S01]  /*9690*/  IMAD R189, R249, R189, R192 ;  /* 0x000000bdf9bd7224 */ /* 0x000fe200078e02c0 */
[----:B------:R-:W-:Y:S01]  /*96a0*/  LOP3.LUT R193, R244, 0x188, RZ, 0xfc, !PT ;  /* 0x00000188f4c17812 */ /* 0x000fe200078efcff */
[----:B------:R-:W-:Y:S01]  /*96b0*/  @!P1 IMAD.IADD R185, R185, 0x1, -R249 ;  /* 0x00000001b9b99824 */ /* 0x000fe200078e0af9 */
        /* <DEDUP_REMOVED lines=8> */
[----:B------:R-:W-:-:S02]  /*9740*/  LOP3.LUT R192, R244, 0x18a, RZ, 0xfc, !PT ;  /* 0x0000018af4c07812 */ /* 0x000fc400078efcff */
[----:B------:R-:W-:Y:S01]  /*9750*/  ISETP.GT.U32.AND P5, PT, R249, R186, PT ;  /* 0x000000baf900720c */ /* 0x000fe20003fa4070 */
[----:B------:R-:W-:Y:S01]  /*9760*/  IMAD.HI.U32 R0, R2, R190, RZ ;  /* 0x000000be02007227 */ /* 0x000fe200078e00ff */
[----:B------:R-:W-:Y:S02]  /*9770*/  IABS R191, R192 ;  /* 0x000000c000bf7213 */ /* 0x000fe40000000000 */
        /* <DEDUP_REMOVED lines=18> */
[C---:B------:R-:W-:Y:S01]  /*98a0*/  ISETP.GT.U32.AND P2, PT, R249.reuse, R189, PT ;  /* 0x000000bdf900720c */ /* 0x040fe20003f44070 */
[--C-:B------:R-:W-:Y:S01]  /*98b0*/  @!P6 IMAD.IADD R188, R188, 0x1, -R249.reuse ;  /* 0x00000001bcbce824 */ /* 0x100fe200078e0af9 */
[----:B------:R-:W-:Y:S01]  /*98c0*/  ISETP.GT.U32.AND P6, PT, R249, R191, PT ;  /* 0x000000bff900720c */ /* 0x000fe20003fc4070 */
        /* <DEDUP_REMOVED lines=12> */
[----:B------:R-:W-:-:S03]  /*9990*/  IMAD.HI.U32 R193, R2, R197, RZ ;  /* 0x000000c502c17227 */ /* 0x000fc600078e00ff */
[C---:B------:R-:W-:Y:S01]  /*99a0*/  ISETP.GT.U32.AND P6, PT, R249.reuse, R190, PT ;  /* 0x000000bef900720c */ /* 0x040fe20003fc4070 */
[----:B------:R-:W-:Y:S02]  /*99b0*/  IMAD.MOV R196, RZ, RZ, -R192 ;  /* 0x000000ffffc47224 */ /* 0x000fe400078e0ac0 */
[C---:B------:R-:W-:Y:S02]  /*99c0*/  IMAD R192, R249.reuse, R0, R194 ;  /* 0x00000000f9c07224 */ /* 0x040fe400078e02c2 */
        /* <DEDUP_REMOVED lines=8> */
[C---:B------:R-:W-:Y:S01]  /*9a50*/  ISETP.GT.U32.AND P3, PT, R249.reuse, R194, PT ;  /* 0x000000c2f900720c */ /* 0x040fe20003f64070 */
[----:B------:R-:W-:Y:S01]  /*9a60*/  @!P4 IMAD.MOV R188, RZ, RZ, -R188 ;  /* 0x000000ffffbcc224 */ /* 0x000fe200078e0abc */
[----:B------:R-:W-:Y:S01]  /*9a70*/  ISETP.GT.U32.AND P4, PT, R249, R192, PT ;  /* 0x000000c0f900720c */ /* 0x000fe20003f84070 */
[----:B------:R-:W-:-:S04]  /*9a80*/  IMAD.HI.U32 R0, R2, R195, RZ ;  /* 0x000000c302007227 */ /* 0x000fc800078e00ff */
[----:B------:R-:W-:Y:S02]  /*9a90*/  IMAD.MOV R196, RZ, RZ, -R0 ;  /* 0x000000ffffc47224 */ /* 0x000fe400078e0a00 */
[----:B------:R-:W-:-:S04]  /*9aa0*/  IMAD.HI.U32 R0, R2, R197, RZ ;  /* 0x000000c502007227 */ /* 0x000fc800078e00ff */
[--C-:B------:R-:W-:Y:S02]  /*9ab0*/  @!P5 IMAD.IADD R193, R193, 0x1, -R249.reuse ;  /* 0x00000001c1c1d824 */ /* 0x100fe400078e0af9 */
[----:B------:R-:W-:Y:S02]  /*9ac0*/  @!P3 IMAD.IADD R194, R194, 0x1, -R249 ;  /* 0x00000001c2c2b824 */ /* 0x000fe400078e0af9 */
[----:B------:R-:W-:Y:S01]  /*9ad0*/  IMAD.MOV R0, RZ, RZ, -R0 ;  /* 0x000000ffff007224 */ /* 0x000fe200078e0a00 */
[C---:B------:R-:W-:Y:S01]  /*9ae0*/  ISETP.GT.U32.AND P3, PT, R249.reuse, R193, PT ;  /* 0x000000c1f900720c */ /* 0x040fe20003f64070 */
[C---:B------:R-:W-:Y:S02]  /*9af0*/  IMAD R195, R249.reuse, R196, R195 ;  /* 0x000000c4f9c37224 */ /* 0x040fe400078e02c3 */
[----:B------:R-:W-:Y:S02]  /*9b00*/  IMAD R196, R249, R0, R197 ;  /* 0x00000000f9c47224 */ /* 0x000fe400078e02c5 */
[--C-:B------:R-:W-:Y:S01]  /*9b10*/  @!P4 IMAD.IADD R192, R192, 0x1, -R249.reuse ;  /* 0x00000001c0c0c824 */ /* 0x100fe200078e0af9 */
[----:B------:R-:W-:Y:S01]  /*9b20*/  ISETP.GE.AND P4, PT, R199, RZ, PT ;  /* 0x000000ffc700720c */ /* 0x000fe20003f86270 */
[----:B------:R-:W-:Y:S01]  /*9b30*/  @!P6 IMAD.IADD R190, R190, 0x1, -R249 ;  /* 0x00000001bebee824 */ /* 0x000fe200078e0af9 */
[----:B------:R-:W-:Y:S01]  /*9b40*/  ISETP.GE.AND P6, PT, R198, RZ, PT ;  /* 0x000000ffc600720c */ /* 0x000fe20003fc6270 */
[----:B------:R-:W-:Y:S01]  /*9b50*/  @!P2 IMAD.MOV R191, RZ, RZ, -R191 ;  /* 0x000000ffffbfa224 */ /* 0x000fe200078e0abf */
[----:B------:R-:W-:Y:S01]  /*9b60*/  ISETP.GT.U32.AND P5, PT, R249, R192, PT ;  /* 0x000000c0f900720c */ /* 0x000fe20003fa4070 */
[----:B------:R-:W-:Y:S01]  /*9b70*/  @!P0 IMAD.MOV R190, RZ, RZ, -R190 ;  /* 0x000000ffffbe8224 */ /* 0x000fe200078e0abe */
[----:B------:R-:W-:Y:S01]  /*9b80*/  IABS R198, R202 ;  /* 0x000000ca00c67213 */ /* 0x000fe20000000000 */
[----:B------:R-:W-:Y:S01]  /*9b90*/  @!P3 IMAD.IADD R193, R193, 0x1, -R249 ;  /* 0x00000001c1c1b824 */ /* 0x000fe200078e0af9 */
[----:B------:R-:W-:-:S02]  /*9ba0*/  ISETP.GT.U32.AND P3, PT, R249, R196, PT ;  /* 0x000000c4f900720c */ /* 0x000fc40003f64070 */
[----:B------:R-:W-:Y:S01]  /*9bb0*/  ISETP.GT.U32.AND P0, PT, R249, R194, PT ;  /* 0x000000c2f900720c */ /* 0x000fe20003f04070 */
[----:B------:R-:W-:Y:S01]  /*9bc0*/  IMAD.HI.U32 R0, R2, R198, RZ ;  /* 0x000000c602007227 */ /* 0x000fe200078e00ff */
[----:B------:R-:W-:-:S03]  /*9bd0*/  IABS R199, R203 ;  /* 0x000000cb00c77213 */ /* 0x000fc60000000000 */
[----:B------:R-:W-:Y:S02]  /*9be0*/  IMAD.MOV R197, RZ, RZ, -R0 ;  /* 0x000000ffffc57224 */ /* 0x000fe400078e0a00 */
[----:B------:R-:W-:Y:S01]  /*9bf0*/  @!P5 IMAD.IADD R192, R192, 0x1, -R249 ;  /* 0x00000001c0c0d824 */ /* 0x000fe200078e0af9 */
[----:B------:R-:W-:Y:S01]  /*9c00*/  ISETP.GT.U32.AND P5, PT, R249, R195, PT ;  /* 0x000000c3f900720c */ /* 0x000fe20003fa4070 */
[----:B------:R-:W-:-:S04]  /*9c10*/  IMAD.HI.U32 R0, R2, R199, RZ ;  /* 0x000000c702007227 */ /* 0x000fc800078e00ff */
[--C-:B------:R-:W-:Y:S02]  /*9c20*/  @!P3 IMAD.IADD R196, R196, 0x1, -R249.reuse ;  /* 0x00000001c4c4b824 */ /* 0x100fe400078e0af9 */
[C---:B------:R-:W-:Y:S02]  /*9c30*/  IMAD R197, R249.reuse, R197, R198 ;  /* 0x000000c5f9c57224 */ /* 0x040fe400078e02c6 */
[--C-:B------:R-:W-:Y:S01]  /*9c40*/  @!P0 IMAD.IADD R194, R194, 0x1, -R249.reuse ;  /* 0x00000001c2c28824 */ /* 0x100fe200078e0af9 */
[----:B------:R-:W-:Y:S01]  /*9c50*/  ISETP.GT.U32.AND P3, PT, R249, R196, PT ;  /* 0x000000c4f900720c */ /* 0x000fe20003f64070 */
[----:B------:R-:W-:Y:S01]  /*9c60*/  IMAD.MOV R198, RZ, RZ, -R0 ;  /* 0x000000ffffc67224 */ /* 0x000fe200078e0a00 */
[----:B------:R-:W-:Y:S01]  /*9c70*/  ISETP.GE.AND P0, PT, R200, RZ, PT ;  /* 0x000000ffc800720c */ /* 0x000fe20003f06270 */
[----:B------:R-:W-:Y:S01]  /*9c80*/  @!P5 IMAD.IADD R195, R195, 0x1, -R249 ;  /* 0x00000001c3c3d824 */ /* 0x000fe200078e0af9 */
[----:B------:R-:W-:Y:S01]  /*9c90*/  IABS R200, R204 ;  /* 0x000000cc00c87213 */ /* 0x000fe20000000000 */
[----:B------:R-:W-:Y:S01]  /*9ca0*/  IMAD R198, R249, R198, R199 ;  /* 0x000000c6f9c67224 */ /* 0x000fe200078e02c7 */
[----:B------:R-:W-:Y:S01]  /*9cb0*/  ISETP.GE.AND P5, PT, R201, RZ, PT ;  /* 0x000000ffc900720c */ /* 0x000fe20003fa6270 */
[----:B------:R-:W-:Y:S01]  /*9cc0*/  @!P1 IMAD.MOV R192, RZ, RZ, -R192 ;  /* 0x000000ffffc09224 */ /* 0x000fe200078e0ac0 */
[C---:B------:R-:W-:Y:S01]  /*9cd0*/  ISETP.GT.U32.AND P1, PT, R249.reuse, R197, PT ;  /* 0x000000c5f900720c */ /* 0x040fe20003f24070 */
[----:B------:R-:W-:Y:S01]  /*9ce0*/  IMAD.HI.U32 R0, R2, R200, RZ ;  /* 0x000000c802007227 */ /* 0x000fe200078e00ff */
[----:B------:R-:W-:-:S03]  /*9cf0*/  ISETP.GT.U32.AND P2, PT, R249, R195, PT ;  /* 0x000000c3f900720c */ /* 0x000fc60003f44070 */
[----:B------:R-:W-:Y:S01]  /*9d00*/  @!P3 IMAD.IADD R196, R196, 0x1, -R249 ;  /* 0x00000001c4c4b824 */ /* 0x000fe200078e0af9 */
[C---:B------:R-:W-:Y:S01]  /*9d10*/  ISETP.GT.U32.AND P3, PT, R249.reuse, R198, PT ;  /* 0x000000c6f900720c */ /* 0x040fe20003f64070 */
[----:B------:R-:W-:Y:S02]  /*9d20*/  IMAD.MOV R0, RZ, RZ, -R0 ;  /* 0x000000ffff007224 */ /* 0x000fe400078e0a00 */
[----:B------:R-:W-:Y:S01]  /*9d30*/  @!P6 IMAD.MOV R193, RZ, RZ, -R193 ;  /* 0x000000ffffc1e224 */ /* 0x000fe200078e0ac1 */
[----:B------:R-:W-:Y:S01]  /*9d40*/  ISETP.GE.AND P6, PT, R202, RZ, PT ;  /* 0x000000ffca00720c */ /* 0x000fe20003fc6270 */
[----:B------:R-:W-:Y:S01]  /*9d50*/  IMAD R199, R249, R0, R200 ;  /* 0x00000000f9c77224 */ /* 0x000fe200078e02c8 */
[----:B------:R-:W-:Y:S01]  /*9d60*/  LOP3.LUT R202, R244, 0x19c, RZ, 0xfc, !PT ;  /* 0x0000019cf4ca7812 */ /* 0x000fe200078efcff */
[----:B------:R-:W-:Y:S02]  /*9d70*/  @!P5 IMAD.MOV R196, RZ, RZ, -R196 ;  /* 0x000000ffffc4d224 */ /* 0x000fe400078e0ac4 */
[--C-:B------:R-:W-:Y:S01]  /*9d80*/  @!P1 IMAD.IADD R197, R197, 0x1, -R249.reuse ;  /* 0x00000001c5c59824 */ /* 0x100fe200078e0af9 */
[----:B------:R-:W-:Y:S01]  /*9d90*/  IABS R201, R202 ;  /* 0x000000ca00c97213 */ /* 0x000fe20000000000 */
[--C-:B------:R-:W-:Y:S01]  /*9da0*/  @!P2 IMAD.IADD R195, R195, 0x1, -R249.reuse ;  /* 0x00000001c3c3a824 */ /* 0x100fe200078e0af9 */
[C---:B------:R-:W-:Y:S01]  /*9db0*/  ISETP.GT.U32.AND P5, PT, R249.reuse, R199, PT ;  /* 0x000000c7f900720c */ /* 0x040fe20003fa4070 */
[----:B------:R-:W-:Y:S01]  /*9dc0*/  @!P3 IMAD.IADD R198, R198, 0x1, -R249 ;  /* 0x00000001c6c6b824 */ /* 0x000fe200078e0af9 */
[C---:B------:R-:W-:Y:S01]  /*9dd0*/  ISETP.GT.U32.AND P1, PT, R249.reuse, R197, PT ;  /* 0x000000c5f900720c */ /* 0x040fe20003f24070 */
[----:B------:R-:W-:Y:S01]  /*9de0*/  IMAD.MOV.U32 R200, RZ, RZ, R201 ;  /* 0x000000ffffc87224 */ /* 0x000fe200078e00c9 */
[----:B------:R-:W-:Y:S01]  /*9df0*/  LOP3.LUT R201, R244, 0x19e, RZ, 0xfc, !PT ;  /* 0x0000019ef4c97812 */ /* 0x000fe200078efcff */
[----:B------:R-:W-:Y:S01]  /*9e00*/  @!P0 IMAD.MOV R195, RZ, RZ, -R195 ;  /* 0x000000ffffc38224 */ /* 0x000fe200078e0ac3 */
[----:B------:R-:W-:Y:S01]  /*9e10*/  ISETP.GT.U32.AND P3, PT, R249, R198, PT ;  /* 0x000000c6f900720c */ /* 0x000fe20003f64070 */
[----:B------:R-:W-:Y:S01]  /*9e20*/  IMAD.HI.U32 R0, R2, R200, RZ ;  /* 0x000000c802007227 */ /* 0x000fe200078e00ff */
[----:B------:R-:W-:-:S02]  /*9e30*/  ISETP.GE.AND P2, PT, R204, RZ, PT ;  /* 0x000000ffcc00720c */ /* 0x000fc40003f46270 */
[----:B------:R-:W-:Y:S01]  /*9e40*/  ISETP.GE.AND P0, PT, R202, RZ, PT ;  /* 0x000000ffca00720c */ /* 0x000fe20003f06270 */
[----:B------:R-:W-:Y:S01]  /*9e50*/  IMAD.MOV R0, RZ, RZ, -R0 ;  /* 0x000000ffff007224 */ /* 0x000fe200078e0a00 */
[----:B------:R-:W-:Y:S01]  /*9e60*/  LOP3.LUT R204, R244, 0x1a0, RZ, 0xfc, !PT ;  /* 0x000001a0f4cc7812 */ /* 0x000fe200078efcff */
[----:B------:R-:W-:Y:S01]  /*9e70*/  @!P5 IMAD.IADD R199, R199, 0x1, -R249 ;  /* 0x00000001c7c7d824 */ /* 0x000fe200078e0af9 */
[----:B------:R-:W-:Y:S01]  /*9e80*/  IABS R202, R201 ;  /* 0x000000c900ca7213 */ /* 0x000fe20000000000 */
[----:B------:R-:W-:Y:S01]  /*9e90*/  @!P4 IMAD.MOV R194, RZ, RZ, -R194 ;  /* 0x000000ffffc2c224 */ /* 0x000fe200078e0ac2 */
[----:B------:R-:W-:Y:S01]  /*9ea0*/  ISETP.GE.AND P4, PT, R203, RZ, PT ;  /* 0x000000ffcb00720c */ /* 0x000fe20003f86270 */
[C---:B------:R-:W-:Y:S01]  /*9eb0*/  IMAD R200, R249.reuse, R0, R200 ;  /* 0x00000000f9c87224 */ /* 0x040fe200078e02c8 */
[----:B------:R-:W-:Y:S01]  /*9ec0*/  IABS R203, R204 ;  /* 0x000000cc00cb7213 */ /* 0x000fe20000000000 */
[----:B------:R-:W-:Y:S01]  /*9ed0*/  IMAD.HI.U32 R0, R2, R202, RZ ;  /* 0x000000ca02007227 */ /* 0x000fe200078e00ff */
[----:B------:R-:W-:-:S03]  /*9ee0*/  ISETP.GT.U32.AND P5, PT, R249, R199, PT ;  /* 0x000000c7f900720c */ /* 0x000fc60003fa4070 */
[--C-:B------:R-:W-:Y:S01]  /*9ef0*/  @!P1 IMAD.IADD R197, R197, 0x1, -R249.reuse ;  /* 0x00000001c5c59824 */ /* 0x100fe200078e0af9 */
[----:B------:R-:W-:Y:S01]  /*9f00*/  ISETP.GE.AND P1, PT, R201, RZ, PT ;  /* 0x000000ffc900720c */ /* 0x000fe20003f26270 */
[----:B------:R-:W-:Y:S01]  /*9f10*/  @!P3 IMAD.IADD R198, R198, 0x1, -R249 ;  /* 0x00000001c6c6b824 */ /* 0x000fe200078e0af9 */
[----:B------:R-:W-:Y:S01]  /*9f20*/  ISETP.GT.U32.AND P3, PT, R249, R200, PT ;  /* 0x000000c8f900720c */ /* 0x000fe20003f64070 */
[----:B------:R-:W-:-:S04]  /*9f30*/  IMAD.HI.U32 R201, R2, R203, RZ ;  /* 0x000000cb02c97227 */ /* 0x000fc800078e00ff */
[----:B------:R-:W-:Y:S02]  /*9f40*/  IMAD.MOV R0, RZ, RZ, -R0 ;  /* 0x000000ffff007224 */ /* 0x000fe400078e0a00 */
[----:B------:R-:W-:Y:S01]  /*9f50*/  @!P6 IMAD.MOV R197, RZ, RZ, -R197 ;  /* 0x000000ffffc5e224 */ /* 0x000fe200078e0ac5 */
[----:B------:R-:W-:Y:S01]  /*9f60*/  ISETP.GE.AND P6, PT, R204, RZ, PT ;  /* 0x000000ffcc00720c */ /* 0x000fe20003fc6270 */
[----:B------:R-:W-:Y:S02]  /*9f70*/  IMAD.MOV R204, RZ, RZ, -R201 ;  /* 0x000000ffffcc7224 */ /* 0x000fe400078e0ac9 */
[----:B------:R-:W-:Y:S02]  /*9f80*/  IMAD R201, R249, R0, R202 ;  /* 0x00000000f9c97224 */ /* 0x000fe400078e02ca */
[--C-:B------:R-:W-:Y:S02]  /*9f90*/  @!P5 IMAD.IADD R199, R199, 0x1, -R249.reuse ;  /* 0x00000001c7c7d824 */ /* 0x100fe400078e0af9 */
[----:B------:R-:W-:Y:S01]  /*9fa0*/  @!P3 IMAD.IADD R200, R200, 0x1, -R249 ;  /* 0x00000001c8c8b824 */ /* 0x000fe200078e0af9 */
[----:B------:R-:W-:Y:S01]  /*9fb0*/  ISETP.GT.U32.AND P5, PT, R249, R201, PT ;  /* 0x000000c9f900720c */ /* 0x000fe20003fa4070 */
[----:B------:R-:W-:-:S03]  /*9fc0*/  IMAD.HI.U32 R0, R2, R205, RZ ;  /* 0x000000cd02007227 */ /* 0x000fc600078e00ff */
[C---:B------:R-:W-:Y:S01]  /*9fd0*/  ISETP.GT.U32.AND P3, PT, R249.reuse, R200, PT ;  /* 0x000000c8f900720c */ /* 0x040fe20003f64070 */
[C---:B------:R-:W-:Y:S02]  /*9fe0*/  IMAD R202, R249.reuse, R204, R203 ;  /* 0x000000ccf9ca7224 */ /* 0x040fe400078e02cb */
[----:B------:R-:W-:Y:S02]  /*9ff0*/  IMAD.MOV R0, RZ, RZ, -R0 ;  /* 0x000000ffff007224 */ /* 0x000fe400078e0a00 */
[----:B------:R-:W-:Y:S01]  /*a000*/  @!P2 IMAD.MOV R199, RZ, RZ, -R199 ;  /* 0x000000ffffc7a224 */ /* 0x000fe200078e0ac7 */
[C---:B------:R-:W-:Y:S01]  /*a010*/  ISETP.GT.U32.AND P2, PT, R249.reuse, R202, PT ;  /* 0x000000caf900720c */ /* 0x040fe20003f44070 */
[----:B------:R-:W-:Y:S02]  /*a020*/  IMAD R203, R249, R0, R205 ;  /* 0x00000000f9cb7224 */ /* 0x000fe400078e02cd */
[----:B------:R-:W-:Y:S02]  /*a030*/  @!P5 IMAD.IADD R201, R201, 0x1, -R249 ;  /* 0x00000001c9c9d824 */ /* 0x000fe400078e0af9 */
[----:B------:R-:W-:-:S03]  /*a040*/  IMAD.HI.U32 R204, R2, R207, RZ ;  /* 0x000000cf02cc7227 */ /* 0x000fc600078e00ff */
[C---:B------:R-:W-:Y:S01]  /*a050*/  ISETP.GT.U32.AND P5, PT, R249.reuse, R201, PT ;  /* 0x000000c9f900720c */ /* 0x040fe20003fa4070 */
[--C-:B------:R-:W-:Y:S01]  /*a060*/  @!P3 IMAD.IADD R200, R200, 0x1, -R249.reuse ;  /* 0x00000001c8c8b824 */ /* 0x100fe200078e0af9 */
[----:B------:R-:W-:Y:S01]  /*a070*/  ISETP.GT.U32.AND P3, PT, R249, R203, PT ;  /* 0x000000cbf900720c */ /* 0x000fe20003f64070 */
[----:B------:R-:W-:Y:S01]  /*a080*/  @!P4 IMAD.MOV R198, RZ, RZ, -R198 ;  /* 0x000000ffffc6c224 */ /* 0x000fe200078e0ac6 */
[----:B------:R-:W-:Y:S01]  /*a090*/  ISETP.GE.AND P4, PT, R206, RZ, PT ;  /* 0x000000ffce00720c */ /* 0x000fe20003f86270 */
[----:B------:R-:W-:Y:S01]  /*a0a0*/  @!P0 IMAD.MOV R200, RZ, RZ, -R200 ;  /* 0x000000ffffc88224 */ /* 0x000fe200078e0ac8 */
[----:B------:R-:W-:Y:S01]  /*a0b0*/  IABS R206, R208 ;  /* 0x000000d000ce7213 */ /* 0x000fe20000000000 */
[----:B------:R-:W-:Y:S01]  /*a0c0*/  @!P2 IMAD.IADD R202, R202, 0x1, -R249 ;  /* 0x00000001cacaa824 */ /* 0x000fe200078e0af9 */
[----:B------:R-:W-:Y:S01]  /*a0d0*/  ISETP.GE.AND P0, PT, R208, RZ, PT ;  /* 0x000000ffd000720c */ /* 0x000fe20003f06270 */
[----:B------:R-:W-:-:S03]  /*a0e0*/  IMAD.HI.U32 R205, R2, R209, RZ ;  /* 0x000000d102cd7227 */ /* 0x000fc600078e00ff */
[----:B------:R-:W-:Y:S01]  /*a0f0*/  ISETP.GT.U32.AND P2, PT, R249, R202, PT ;  /* 0x000000caf900720c */ /* 0x000fe20003f44070 */
[----:B------:R-:W-:Y:S02]  /*a100*/  IMAD.MOV R208, RZ, RZ, -R204 ;  /* 0x000000ffffd07224 */ /* 0x000fe400078e0acc */
[----:B------:R-:W-:Y:S01]  /*a110*/  @!P5 IMAD.IADD R201, R201, 0x1, -R249 ;  /* 0x00000001c9c9d824 */ /* 0x000fe200078e0af9 */
[----:B------:R-:W-:Y:S01]  /*a120*/  ISETP.GE.AND P5, PT, R210, RZ, PT ;  /* 0x000000ffd200720c */ /* 0x000fe20003fa6270 */
[----:B------:R-:W-:Y:S02]  /*a130*/  IMAD.MOV R210, RZ, RZ, -R205 ;  /* 0x000000ffffd27224 */ /* 0x000fe400078e0acd */
[----:B------:R-:W-:Y:S02]  /*a140*/  @!P3 IMAD.IADD R203, R203, 0x1, -R249 ;  /* 0x00000001cbcbb824 */ /* 0x000fe400078e0af9 */
[C---:B------:R-:W-:Y:S02]  /*a150*/  IMAD R205, R249.reuse, R208, R207 ;  /* 0x000000d0f9cd7224 */ /* 0x040fe400078e02cf */
[----:B------:R-:W-:Y:S01]  /*a160*/  IMAD.HI.U32 R0, R2, R206, RZ ;  /* 0x000000ce02007227 */ /* 0x000fe200078e00ff */
[----:B------:R-:W-:-:S03]  /*a170*/  ISETP.GT.U32.AND P3, PT, R249, R203, PT ;  /* 0x000000cbf900720c */ /* 0x000fc60003f64070 */
[----:B------:R-:W-:Y:S01]  /*a180*/  @!P1 IMAD.MOV R201, RZ, RZ, -R201 ;  /* 0x000000ffffc99224 */ /* 0x000fe200078e0ac9 */
[C---:B------:R-:W-:Y:S01]  /*a190*/  ISETP.GT.U32.AND P1, PT, R249.reuse, R205, PT ;  /* 0x000000cdf900720c */ /* 0x040fe20003f24070 */
[----:B------:R-:W-:Y:S02]  /*a1a0*/  IMAD.MOV R0, RZ, RZ, -R0 ;  /* 0x000000ffff007224 */ /* 0x000fe400078e0a00 */
[----:B------:R-:W-:Y:S02]  /*a1b0*/  @!P2 IMAD.IADD R202, R202, 0x1, -R249 ;  /* 0x00000001cacaa824 */ /* 0x000fe400078e0af9 */
[C---:B------:R-:W-:Y:S01]  /*a1c0*/  IMAD R204, R249.reuse, R0, R206 ;  /* 0x00000000f9cc7224 */ /* 0x040fe200078e02ce */
[----:B------:R-:W-:Y:S01]  /*a1d0*/  LOP3.LUT R0, R244, 0x1aa, RZ, 0xfc, !PT ;  /* 0x000001aaf4007812 */ /* 0x000fe200078efcff */
[----:B------:R-:W-:Y:S01]  /*a1e0*/  IMAD R206, R249, R210, R209 ;  /* 0x000000d2f9ce7224 */ /* 0x000fe200078e02d1 */
[----:B------:R-:W-:Y:S01]  /*a1f0*/  IABS R209, R212 ;  /* 0x000000d400d17213 */ /* 0x000fe20000000000 */
[--C-:B------:R-:W-:Y:S01]  /*a200*/  @!P3 IMAD.IADD R203, R203, 0x1, -R249.reuse ;  /* 0x00000001cbcbb824 */ /* 0x100fe200078e0af9 */
[C---:B------:R-:W-:Y:S01]  /*a210*/  ISETP.GT.U32.AND P2, PT, R249.reuse, R204, PT ;  /* 0x000000ccf900720c */ /* 0x040fe20003f44070 */
[----:B------:R-:W-:Y:S01]  /*a220*/  @!P6 IMAD.MOV R202, RZ, RZ, -R202 ;  /* 0x000000ffffcae224 */ /* 0x000fe200078e0aca */
[----:B------:R-:W-:Y:S01]  /*a230*/  ISETP.GT.U32.AND P3, PT, R249, R206, PT ;  /* 0x000000cef900720c */ /* 0x000fe20003f64070 */
[----:B------:R-:W-:Y:S01]  /*a240*/  @!P1 IMAD.IADD R205, R205, 0x1, -R249 ;  /* 0x00000001cdcd9824 */ /* 0x000fe200078e0af9 */
[----:B------:R-:W-:Y:S01]  /*a250*/  IABS R207, R0 ;  /* 0x0000000000cf7213 */ /* 0x000fe20000000000 */
[----:B------:R-:W-:Y:S01]  /*a260*/  @!P4 IMAD.MOV R203, RZ, RZ, -R203 ;  /* 0x000000ffffcbc224 */ /* 0x000fe200078e0acb */
[----:B------:R-:W-:Y:S01]  /*a270*/  IABS R210, R213 ;  /* 0x000000d500d27213 */ /* 0x000fe20000000000 */
[----:B------:R-:W-:Y:S01]  /*a280*/  IMAD.HI.U32 R208, R2, R209, RZ ;  /* 0x000000d102d07227 */ /* 0x000fe200078e00ff */
[----:B------:R-:W-:-:S02]  /*a290*/  ISETP.GT.U32.AND P4, PT, R249, R205, PT ;  /* 0x000000cdf900720c */ /* 0x000fc40003f84070 */
[----:B------:R-:W-:Y:S01]  /*a2a0*/  ISETP.GE.AND P6, PT, R211, RZ, PT ;  /* 0x000000ffd300720c */ /* 0x000fe20003fc6270 */
[----:B------:R-:W-:Y:S01]  /*a2b0*/  IMAD.MOV R208, RZ, RZ, -R208 ;  /* 0x000000ffffd07224 */ /* 0x000fe200078e0ad0 */
[----:B------:R-:W-:Y:S01]  /*a2c0*/  IABS R211, R214 ;  /* 0x000000d600d37213 */ /* 0x000fe20000000000 */
[----:B------:R-:W-:Y:S01]  /*a2d0*/  @!P2 IMAD.IADD R204, R204, 0x1, -R249 ;  /* 0x00000001cccca824 */ /* 0x000fe200078e0af9 */
[----:B------:R-:W-:Y:S01]  /*a2e0*/  ISETP.GE.AND P2, PT, R0, RZ, PT ;  /* 0x000000ff0000720c */ /* 0x000fe20003f46270 */
[C---:B------:R-:W-:Y:S02]  /*a2f0*/  IMAD R208, R249.reuse, R208, R209 ;  /* 0x000000d0f9d07224 */ /* 0x040fe400078e02d1 */
[----:B------:R-:W-:Y:S01]  /*a300*/  IMAD.HI.U32 R0, R2, R207, RZ ;  /* 0x000000cf02007227 */ /* 0x000fe200078e00ff */
[----:B------:R-:W-:-:S03]  /*a310*/  ISETP.GT.U32.AND P1, PT, R249, R204, PT ;  /* 0x000000ccf900720c */ /* 0x000fc60003f24070 */
[--C-:B------:R-:W-:Y:S02]  /*a320*/  @!P3 IMAD.IADD R206, R206, 0x1, -R249.reuse ;  /* 0x00000001ceceb824 */ /* 0x100fe400078e0af9 */
[----:B------:R-:W-:Y:S01]  /*a330*/  @!P4 IMAD.IADD R205, R205, 0x1, -R249 ;  /* 0x00000001cdcdc824 */ /* 0x000fe200078e0af9 */
[C---:B------:R-:W-:Y:S01]  /*a340*/  ISETP.GT.U32.AND P4, PT, R249.reuse, R208, PT ;  /* 0x000000d0f900720c */ /* 0x040fe20003f84070 */
[----:B------:R-:W-:Y:S01]  /*a350*/  IMAD.MOV R0, RZ, RZ, -R0 ;  /* 0x000000ffff007224 */ /* 0x000fe200078e0a00 */
[C---:B------:R-:W-:Y:S01]  /*a360*/  ISETP.GT.U32.AND P3, PT, R249.reuse, R206, PT ;  /* 0x000000cef900720c */ /* 0x040fe20003f64070 */
[----:B------:R-:W-:Y:S02]  /*a370*/  @!P5 IMAD.MOV R205, RZ, RZ, -R205 ;  /* 0x000000ffffcdd224 */ /* 0x000fe400078e0acd */
[----:B------:R-:W-:Y:S02]  /*a380*/  IMAD R207, R249, R0, R207 ;  /* 0x00000000f9cf7224 */ /* 0x000fe400078e02cf */
[----:B------:R-:W-:-:S02]  /*a390*/  @!P1 IMAD.IADD R204, R204, 0x1, -R249 ;  /* 0x00000001cccc9824 */ /* 0x000fc400078e0af9 */
[----:B------:R-:W-:Y:S01]  /*a3a0*/  IMAD.HI.U32 R0, R2, R210, RZ ;  /* 0x000000d202007227 */ /* 0x000fe200078e00ff */
[----:B------:R-:W-:-:S03]  /*a3b0*/  ISETP.GT.U32.AND P1, PT, R249, R207, PT ;  /* 0x000000cff900720c */ /* 0x000fc60003f24070 */
[--C-:B------:R-:W-:Y:S02]  /*a3c0*/  @!P4 IMAD.IADD R208, R208, 0x1, -R249.reuse ;  /* 0x00000001d0d0c824 */ /* 0x100fe400078e0af9 */
[----:B------:R-:W-:Y:S01]  /*a3d0*/  @!P3 IMAD.IADD R206, R206, 0x1, -R249 ;  /* 0x00000001ceceb824 */ /* 0x000fe200078e0af9 */
[----:B------:R-:W-:Y:S01]  /*a3e0*/  ISETP.GE.AND P3, PT, R212, RZ, PT ;  /* 0x000000ffd400720c */ /* 0x000fe20003f66270 */
[----:B------:R-:W-:Y:S01]  /*a3f0*/  IMAD.MOV R209, RZ, RZ, -R0 ;  /* 0x000000ffffd17224 */ /* 0x000fe200078e0a00 */
[----:B------:R-:W-:Y:S01]  /*a400*/  IABS R212, R215 ;  /* 0x000000d700d47213 */ /* 0x000fe20000000000 */
[----:B------:R-:W-:Y:S01]  /*a410*/  IMAD.HI.U32 R0, R2, R211, RZ ;  /* 0x000000d302007227 */ /* 0x000fe200078e00ff */
[----:B------:R-:W-:-:S03]  /*a420*/  ISETP.GT.U32.AND P4, PT, R249, R208, PT ;  /* 0x000000d0f900720c */ /* 0x000fc60003f84070 */
[----:B------:R-:W-:Y:S02]  /*a430*/  IMAD R209, R249, R209, R210 ;  /* 0x000000d1f9d17224 */ /* 0x000fe400078e02d2 */
[----:B------:R-:W-:Y:S01]  /*a440*/  @!P1 IMAD.IADD R207, R207, 0x1, -R249 ;  /* 0x00000001cfcf9824 */ /* 0x000fe200078e0af9 */
[----:B------:R-:W-:Y:S01]  /*a450*/  ISETP.GE.AND P1, PT, R213, RZ, PT ;  /* 0x000000ffd500720c */ /* 0x000fe20003f26270 */
[----:B------:R-:W-:Y:S01]  /*a460*/  IMAD.HI.U32 R210, R2, R212, RZ ;  /* 0x000000d402d27227 */ /* 0x000fe200078e00ff */
[----:B------:R-:W-:-:S03]  /*a470*/  ISETP.GT.U32.AND P5, PT, R249, R209, PT ;  /* 0x000000d1f900720c */ /* 0x000fc60003fa4070 */
[----:B------:R-:W-:Y:S02]  /*a480*/  IMAD.MOV R0, RZ, RZ, -R0 ;  /* 0x000000ffff007224 */ /* 0x000fe400078e0a00 */
[----:B------:R-:W-:Y:S01]  /*a490*/  @!P0 IMAD.MOV R204, RZ, RZ, -R204 ;  /* 0x000000ffffcc8224 */ /* 0x000fe200078e0acc */
[C---:B------:R-:W-:Y:S01]  /*a4a0*/  ISETP.GT.U32.AND P0, PT, R249.reuse, R207, PT ;  /* 0x000000cff900720c */ /* 0x040fe20003f04070 */
[----:B------:R-:W-:Y:S02]  /*a4b0*/  IMAD.MOV R213, RZ, RZ, -R210 ;  /* 0x000000ffffd57224 */ /* 0x000fe400078e0ad2 */
[C---:B------:R-:W-:Y:S02]  /*a4c0*/  IMAD R210, R249.reuse, R0, R211 ;  /* 0x00000000f9d27224 */ /* 0x040fe400078e02d3 */
[--C-:B------:R-:W-:Y:S02]  /*a4d0*/  @!P4 IMAD.IADD R208, R208, 0x1, -R249.reuse ;  /* 0x00000001d0d0c824 */ /* 0x100fe400078e0af9 */
[C---:B------:R-:W-:Y:S01]  /*a4e0*/  IMAD R211, R249.reuse, R213, R212 ;  /* 0x000000d5f9d37224 */ /* 0x040fe200078e02d4 */
[----:B------:R-:W-:Y:S01]  /*a4f0*/  ISETP.GT.U32.AND P4, PT, R249, R210, PT ;  /* 0x000000d2f900720c */ /* 0x000fe20003f84070 */
[----:B------:R-:W-:Y:S01]  /*a500*/  @!P6 IMAD.MOV R206, RZ, RZ, -R206 ;  /* 0x000000ffffcee224 */ /* 0x000fe200078e0ace */
[----:B------:R-:W-:Y:S01]  /*a510*/  ISETP.GE.AND P6, PT, R214, RZ, PT ;  /* 0x000000ffd600720c */ /* 0x000fe20003fc6270 */
[--C-:B------:R-:W-:Y:S01]  /*a520*/  @!P5 IMAD.IADD R209, R209, 0x1, -R249.reuse ;  /* 0x00000001d1d1d824 */ /* 0x100fe200078e0af9 */
[----:B------:R-:W-:Y:S01]  /*a530*/  IABS R214, R218 ;  /* 0x000000da00d67213 */ /* 0x000fe20000000000 */
[----:B------:R-:W-:Y:S01]  /*a540*/  @!P0 IMAD.IADD R207, R207, 0x1, -R249 ;  /* 0x00000001cfcf8824 */ /* 0x000fe200078e0af9 */
[----:B------:R-:W-:Y:S01]  /*a550*/  ISETP.GE.AND P0, PT, R215, RZ, PT ;  /* 0x000000ffd700720c */ /* 0x000fe20003f06270 */
[----:B------:R-:W-:Y:S01]  /*a560*/  @!P3 IMAD.MOV R208, RZ, RZ, -R208 ;  /* 0x000000ffffd0b224 */ /* 0x000fe200078e0ad0 */
[----:B------:R-:W-:Y:S01]  /*a570*/  LOP3.LUT R215, R244, 0x1b4, RZ, 0xfc, !PT ;  /* 0x000001b4f4d77812 */ /* 0x000fe200078efcff */
[----:B------:R-:W-:Y:S01]  /*a580*/  @!P2 IMAD.MOV R207, RZ, RZ, -R207 ;  /* 0x000000ffffcfa224 */ /* 0x000fe200078e0acf */
[----:B------:R-:W-:Y:S01]  /*a590*/  ISETP.GT.U32.AND P2, PT, R249, R211, PT ;  /* 0x000000d3f900720c */ /* 0x000fe20003f44070 */
[----:B------:R-:W-:Y:S01]  /*a5a0*/  IMAD.HI.U32 R212, R2, R214, RZ ;  /* 0x000000d602d47227 */ /* 0x000fe200078e00ff */
[----:B------:R-:W-:-:S02]  /*a5b0*/  IABS R213, R215 ;  /* 0x000000d700d57213 */ /* 0x000fc40000000000 */
[----:B------:R-:W-:Y:S01]  /*a5c0*/  ISETP.GT.U32.AND P5, PT, R249, R209, PT ;  /* 0x000000d1f900720c */ /* 0x000fe20003fa4070 */
[----:B------:R-:W-:Y:S01]  /*a5d0*/  @!P4 IMAD.IADD R210, R210, 0x1, -R249 ;  /* 0x00000001d2d2c824 */ /* 0x000fe200078e0af9 */
[----:B------:R-:W-:Y:S01]  /*a5e0*/  ISETP.GE.AND P3, PT, R215, RZ, PT ;  /* 0x000000ffd700720c */ /* 0x000fe20003f66270 */
[----:B------:R-:W-:-:S03]  /*a5f0*/  IMAD.HI.U32 R0, R2, R213, RZ ;  /* 0x000000d502007227 */ /* 0x000fc600078e00ff */
[C---:B------:R-:W-:Y:S01]  /*a600*/  ISETP.GT.U32.AND P4, PT, R249.reuse, R210, PT ;  /* 0x000000d2f900720c */ /* 0x040fe20003f84070 */
[----:B------:R-:W-:Y:S02]  /*a610*/  IMAD.MOV R0, RZ, RZ, -R0 ;  /* 0x000000ffff007224 */ /* 0x000fe400078e0a00 */
[----:B------:R-:W-:Y:S02]  /*a620*/  IMAD.MOV R215, RZ, RZ, -R212 ;  /* 0x000000ffffd77224 */ /* 0x000fe400078e0ad4 */
[----:B------:R-:W-:Y:S02]  /*a630*/  IMAD R212, R249, R0, R213 ;  /* 0x00000000f9d47224 */ /* 0x000fe400078e02d5 */
[--C-:B------:R-:W-:Y:S02]  /*a640*/  @!P2 IMAD.IADD R211, R211, 0x1, -R249.reuse ;  /* 0x00000001d3d3a824 */ /* 0x100fe400078e0af9 */
[--C-:B------:R-:W-:Y:S01]  /*a650*/  @!P5 IMAD.IADD R209, R209, 0x1, -R249.reuse ;  /* 0x00000001d1d1d824 */ /* 0x100fe200078e0af9 */
[----:B------:R-:W-:Y:S01]  /*a660*/  ISETP.GE.AND P5, PT, R218, RZ, PT ;  /* 0x000000ffda00720c */ /* 0x000fe20003fa6270 */
[C---:B------:R-:W-:Y:S01]  /*a670*/  IMAD R213, R249.reuse, R215, R214 ;  /* 0x000000d7f9d57224 */ /* 0x040fe200078e02d6 */
[C---:B------:R-:W-:Y:S01]  /*a680*/  ISETP.GT.U32.AND P2, PT, R249.reuse, R211, PT ;  /* 0x000000d3f900720c */ /* 0x040fe20003f44070 */
[----:B------:R-:W-:Y:S01]  /*a690*/  @!P4 IMAD.IADD R210, R210, 0x1, -R249 ;  /* 0x00000001d2d2c824 */ /* 0x000fe200078e0af9 */
[C---:B------:R-:W-:Y:S01]  /*a6a0*/  ISETP.GT.U32.AND P4, PT, R249.reuse, R212, PT ;  /* 0x000000d4f900720c */ /* 0x040fe20003f84070 */
[----:B------:R-:W-:Y:S01]  /*a6b0*/  @!P1 IMAD.MOV R209, RZ, RZ, -R209 ;  /* 0x000000ffffd19224 */ /* 0x000fe200078e0ad1 */
[----:B------:R-:W-:Y:S01]  /*a6c0*/  ISETP.GT.U32.AND P1, PT, R249, R213, PT ;  /* 0x000000d5f900720c */ /* 0x000fe20003f24070 */
[----:B------:R-:W-:Y:S01]  /*a6d0*/  IMAD.HI.U32 R0, R2, R216, RZ ;  /* 0x000000d802007227 */ /* 0x000fe200078e00ff */
[----:B------:R-:W-:-:S02]  /*a6e0*/  LOP3.LUT R214, R244, 0x1ba, RZ, 0xfc, !PT ;  /* 0x000001baf4d67812 */ /* 0x000fc400078efcff */
[----:B------:R-:W-:Y:S01]  /*a6f0*/  IABS R218, R224 ;  /* 0x000000e000da7213 */ /* 0x000fe20000000000 */
[----:B------:R-:W-:Y:S01]  /*a700*/  IMAD.MOV R0, RZ, RZ, -R0 ;  /* 0x000000ffff007224 */ /* 0x000fe200078e0a00 */
[----:B------:R-:W-:Y:S01]  /*a710*/  IABS R215, R214 ;  /* 0x000000d600d77213 */ /* 0x000fe20000000000 */
[----:B------:R-:W-:Y:S01]  /*a720*/  @!P6 IMAD.MOV R210, RZ, RZ, -R210 ;  /* 0x000000ffffd2e224 */ /* 0x000fe200078e0ad2 */
[----:B------:R-:W-:Y:S01]  /*a730*/  ISETP.GE.AND P6, PT, R217, RZ, PT ;  /* 0x000000ffd900720c */ /* 0x000fe20003fc6270 */
[--C-:B------:R-:W-:Y:S01]  /*a740*/  @!P2 IMAD.IADD R211, R211, 0x1, -R249.reuse ;  /* 0x00000001d3d3a824 */ /* 0x100fe200078e0af9 */
[----:B------:R-:W-:Y:S01]  /*a750*/  ISETP.GE.AND P2, PT, R214, RZ, PT ;  /* 0x000000ffd600720c */ /* 0x000fe20003f46270 */
[--C-:B------:R-:W-:Y:S01]  /*a760*/  @!P4 IMAD.IADD R212, R212, 0x1, -R249.reuse ;  /* 0x00000001d4d4c824 */ /* 0x100fe200078e0af9 */
[----:B------:R-:W-:Y:S01]  /*a770*/  IABS R217, R225 ;  /* 0x000000e100d97213 */ /* 0x000fe20000000000 */
[----:B------:R-:W-:Y:S02]  /*a780*/  @!P1 IMAD.IADD R213, R213, 0x1, -R249 ;  /* 0x00000001d5d59824 */ /* 0x000fe400078e0af9 */
[C---:B------:R-:W-:Y:S01]  /*a790*/  IMAD R214, R249.reuse, R0, R216 ;  /* 0x00000000f9d67224 */ /* 0x040fe200078e02d8 */
[C---:B------:R-:W-:Y:S01]  /*a7a0*/  ISETP.GT.U32.AND P4, PT, R249.reuse, R212, PT ;  /* 0x000000d4f900720c */ /* 0x040fe20003f84070 */
[----:B------:R-:W-:Y:S01]  /*a7b0*/  IMAD.HI.U32 R0, R2, R215, RZ ;  /* 0x000000d702007227 */ /* 0x000fe200078e00ff */
[----:B------:R-:W-:-:S03]  /*a7c0*/  ISETP.GT.U32.AND P1, PT, R249, R213, PT ;  /* 0x000000d5f900720c */ /* 0x000fc60003f24070 */
[----:B------:R-:W-:Y:S02]  /*a7d0*/  IMAD.MOV R0, RZ, RZ, -R0 ;  /* 0x000000ffff007224 */ /* 0x000fe400078e0a00 */
[----:B------:R-:W-:-:S04]  /*a7e0*/  IMAD.HI.U32 R216, R2, R220, RZ ;  /* 0x000000dc02d87227 */ /* 0x000fc800078e00ff */
[C---:B------:R-:W-:Y:S02]  /*a7f0*/  IMAD R215, R249.reuse, R0, R215 ;  /* 0x00000000f9d77224 */ /* 0x040fe400078e02d7 */
[----:B------:R-:W-:Y:S01]  /*a800*/  @!P4 IMAD.IADD R212, R212, 0x1, -R249 ;  /* 0x00000001d4d4c824 */ /* 0x000fe200078e0af9 */
[----:B------:R-:W-:Y:S01]  /*a810*/  ISETP.GT.U32.AND P4, PT, R249, R214, PT ;  /* 0x000000d6f900720c */ /* 0x000fe20003f84070 */
[----:B------:R-:W-:-:S04]  /*a820*/  IMAD.HI.U32 R0, R2, R217, RZ ;  /* 0x000000d902007227 */ /* 0x000fc800078e00ff */
[----:B------:R-:W-:Y:S02]  /*a830*/  IMAD.MOV R0, RZ, RZ, -R0 ;  /* 0x000000ffff007224 */ /* 0x000fe400078e0a00 */
[----:B------:R-:W-:Y:S02]  /*a840*/  IMAD.MOV R223, RZ, RZ, -R216 ;  /* 0x000000ffffdf7224 */ /* 0x000fe400078e0ad8 */
[----:B------:R-:W-:Y:S01]  /*a850*/  @!P1 IMAD.IADD R213, R213, 0x1, -R249 ;  /* 0x00000001d5d59824 */ /* 0x000fe200078e0af9 */
[C---:B------:R-:W-:Y:S01]  /*a860*/  ISETP.GT.U32.AND P1, PT, R249.reuse, R215, PT ;  /* 0x000000d7f900720c */ /* 0x040fe20003f24070 */
[C---:B------:R-:W-:Y:S01]  /*a870*/  IMAD R216, R249.reuse, R0, R217 ;  /* 0x00000000f9d87224 */ /* 0x040fe200078e02d9 */
[----:B------:R-:W-:Y:S01]  /*a880*/  LOP3.LUT R0, R244, 0x1c4, RZ, 0xfc, !PT ;  /* 0x000001c4f4007812 */ /* 0x000fe200078efcff */
[----:B------:R-:W-:Y:S02]  /*a890*/  @!P4 IMAD.IADD R214, R214, 0x1, -R249 ;  /* 0x00000001d6d6c824 */ /* 0x000fe400078e0af9 */
[C---:B------:R-:W-:Y:S01]  /*a8a0*/  IMAD R217, R249.reuse, R223, R220 ;  /* 0x000000dff9d97224 */ /* 0x040fe200078e02dc */
[----:B------:R-:W-:Y:S01]  /*a8b0*/  ISETP.GT.U32.AND P4, PT, R249, R216, PT ;  /* 0x000000d8f900720c */ /* 0x000fe20003f84070 */
[----:B------:R-:W-:Y:S01]  /*a8c0*/  IMAD.HI.U32 R220, R2, R218, RZ ;  /* 0x000000da02dc7227 */ /* 0x000fe200078e00ff */
[----:B------:R-:W-:-:S02]  /*a8d0*/  IABS R228, R0 ;  /* 0x0000000000e47213 */ /* 0x000fc40000000000 */
[C---:B------:R-:W-:Y:S01]  /*a8e0*/  LOP3.LUT R223, R244.reuse, 0x1c6, RZ, 0xfc, !PT ;  /* 0x000001c6f4df7812 */ /* 0x040fe200078efcff */
[----:B------:R-:W-:Y:S02]  /*a8f0*/  IMAD.MOV R227, RZ, RZ, -R220 ;  /* 0x000000ffffe37224 */ /* 0x000fe400078e0adc */
[--C-:B------:R-:W-:Y:S01]  /*a900*/  @!P1 IMAD.IADD R215, R215, 0x1, -R249.reuse ;  /* 0x00000001d7d79824 */ /* 0x100fe200078e0af9 */
[C---:B------:R-:W-:Y:S01]  /*a910*/  ISETP.GT.U32.AND P1, PT, R249.reuse, R217, PT ;  /* 0x000000d9f900720c */ /* 0x040fe20003f24070 */
[----:B------:R-:W-:Y:S01]  /*a920*/  IMAD.MOV.U32 R220, RZ, RZ, R228 ;  /* 0x000000ffffdc7224 */ /* 0x000fe200078e00e4 */
[----:B------:R-:W-:Y:S01]  /*a930*/  LOP3.LUT R228, R244, 0x1d2, RZ, 0xfc, !PT ;  /* 0x000001d2f4e47812 */ /* 0x000fe200078efcff */
[----:B------:R-:W-:Y:S02]  /*a940*/  @!P3 IMAD.MOV R212, RZ, RZ, -R212 ;  /* 0x000000ffffd4b224 */ /* 0x000fe400078e0ad4 */
[----:B------:R-:W-:Y:S01]  /*a950*/  @!P4 IMAD.IADD R216, R216, 0x1, -R249 ;  /* 0x00000001d8d8c824 */ /* 0x000fe200078e0af9 */
[----:B------:R-:W-:Y:S01]  /*a960*/  ISETP.GT.U32.AND P4, PT, R249, R214, PT ;  /* 0x000000d6f900720c */ /* 0x000fe20003f84070 */
[----:B------:R-:W-:-:S03]  /*a970*/  IMAD.HI.U32 R226, R2, R220, RZ ;  /* 0x000000dc02e27227 */ /* 0x000fc600078e00ff */
[----:B------:R-:W-:Y:S01]  /*a980*/  ISETP.GT.U32.AND P3, PT, R249, R216, PT ;  /* 0x000000d8f900720c */ /* 0x000fe20003f64070 */
[----:B------:R-:W-:Y:S02]  /*a990*/  IMAD.MOV R226, RZ, RZ, -R226 ;  /* 0x000000ffffe27224 */ /* 0x000fe400078e0ae2 */
[----:B------:R-:W-:Y:S02]  /*a9a0*/  @!P1 IMAD.IADD R217, R217, 0x1, -R249 ;  /* 0x00000001d9d99824 */ /* 0x000fe400078e0af9 */
[----:B------:R-:W-:Y:S01]  /*a9b0*/  @!P0 IMAD.MOV R211, RZ, RZ, -R211 ;  /* 0x000000ffffd38224 */ /* 0x000fe200078e0ad3 */
[C---:B------:R-:W-:Y:S01]  /*a9c0*/  ISETP.GT.U32.AND P0, PT, R249.reuse, R215, PT ;  /* 0x000000d7f900720c */ /* 0x040fe20003f04070 */
[C---:B------:R-:W-:Y:S01]  /*a9d0*/  IMAD R220, R249.reuse, R226, R220 ;  /* 0x000000e2f9dc7224 */ /* 0x040fe200078e02dc */
[C---:B------:R-:W-:Y:S01]  /*a9e0*/  ISETP.GT.U32.AND P1, PT, R249.reuse, R217, PT ;  /* 0x000000d9f900720c */ /* 0x040fe20003f24070 */
[C---:B------:R-:W-:Y:S01]  /*a9f0*/  IMAD R218, R249.reuse, R227, R218 ;  /* 0x000000e3f9da7224 */ /* 0x040fe200078e02da */
[----:B------:R-:W-:Y:S01]  /*aa00*/  IABS R227, R223 ;  /* 0x000000df00e37213 */ /* 0x000fe20000000000 */
[--C-:B------:R-:W-:Y:S01]  /*aa10*/  @!P4 IMAD.IADD R214, R214, 0x1, -R249.reuse ;  /* 0x00000001d6d6c824 */ /* 0x100fe200078e0af9 */
[C---:B------:R-:W-:Y:S01]  /*aa20*/  ISETP.GT.U32.AND P4, PT, R249.reuse, R219, PT ;  /* 0x000000dbf900720c */ /* 0x040fe20003f84070 */
[----:B------:R-:W-:Y:S01]  /*aa30*/  @!P3 IMAD.IADD R216, R216, 0x1, -R249 ;  /* 0x00000001d8d8b824 */ /* 0x000fe200078e0af9 */
[C---:B------:R-:W-:Y:S01]  /*aa40*/  ISETP.GT.U32.AND P3, PT, R249.reuse, R220, PT ;  /* 0x000000dcf900720c */ /* 0x040fe20003f64070 */
[----:B------:R-:W-:Y:S01]  /*aa50*/  @!P5 IMAD.MOV R213, RZ, RZ, -R213 ;  /* 0x000000ffffd5d224 */ /* 0x000fe200078e0ad5 */
[----:B------:R-:W-:Y:S01]  /*aa60*/  ISETP.GT.U32.AND P5, PT, R249, R218, PT ;  /* 0x000000daf900720c */ /* 0x000fe20003fa4070 */
[----:B------:R-:W-:-:S04]  /*aa70*/  IMAD.HI.U32 R226, R2, R227, RZ ;  /* 0x000000e302e27227 */ /* 0x000fc800078e00ff */
[--C-:B------:R-:W-:Y:S01]  /*aa80*/  @!P0 IMAD.IADD R215, R215, 0x1, -R249.reuse ;  /* 0x00000001d7d78824 */ /* 0x100fe200078e0af9 */
[----:B------:R-:W-:Y:S01]  /*aa90*/  ISETP.GE.AND P0, PT, R225, RZ, PT ;  /* 0x000000ffe100720c */ /* 0x000fe20003f06270 */
[--C-:B------:R-:W-:Y:S01]  /*aaa0*/  @!P1 IMAD.IADD R217, R217, 0x1, -R249.reuse ;  /* 0x00000001d9d99824 */ /* 0x100fe200078e0af9 */
[----:B------:R-:W-:Y:S01]  /*aab0*/  ISETP.GE.AND P1, PT, R222, RZ, PT ;  /* 0x000000ffde00720c */ /* 0x000fe20003f26270 */
[----:B------:R-:W-:Y:S01]  /*aac0*/  IMAD.MOV R226, RZ, RZ, -R226 ;  /* 0x000000ffffe27224 */ /* 0x000fe200078e0ae2 */
[----:B------:R-:W-:Y:S01]  /*aad0*/  LOP3.LUT R225, R244, 0x1c8, RZ, 0xfc, !PT ;  /* 0x000001c8f4e17812 */ /* 0x000fe200078efcff */
[--C-:B------:R-:W-:Y:S02]  /*aae0*/  @!P3 IMAD.IADD R220, R220, 0x1, -R249.reuse ;  /* 0x00000001dcdcb824 */ /* 0x100fe400078e0af9 */
[--C-:B------:R-:W-:Y:S01]  /*aaf0*/  @!P4 IMAD.IADD R219, R219, 0x1, -R249.reuse ;  /* 0x00000001dbdbc824 */ /* 0x100fe200078e0af9 */
[----:B------:R-:W-:Y:S01]  /*ab00*/  IABS R222, R225 ;  /* 0x000000e100de7213 */ /* 0x000fe20000000000 */
[----:B------:R-:W-:Y:S01]  /*ab10*/  @!P6 IMAD.MOV R214, RZ, RZ, -R214 ;  /* 0x000000ffffd6e224 */ /* 0x000fe200078e0ad6 */
[----:B------:R-:W-:Y:S01]  /*ab20*/  ISETP.GE.AND P4, PT, R221, RZ, PT ;  /* 0x000000ffdd00720c */ /* 0x000fe20003f86270 */
[----:B------:R-:W-:Y:S01]  /*ab30*/  @!P5 IMAD.IADD R218, R218, 0x1, -R249 ;  /* 0x00000001dadad824 */ /* 0x000fe200078e0af9 */
[C---:B------:R-:W-:Y:S01]  /*ab40*/  ISETP.GT.U32.AND P6, PT, R249.reuse, R220, PT ;  /* 0x000000dcf900720c */ /* 0x040fe20003fc4070 */
[C---:B------:R-:W-:Y:S01]  /*ab50*/  IMAD R221, R249.reuse, R226, R227 ;  /* 0x000000e2f9dd7224 */ /* 0x040fe200078e02e3 */
[----:B------:R-:W-:Y:S01]  /*ab60*/  ISETP.GE.AND P5, PT, R224, RZ, PT ;  /* 0x000000ffe000720c */ /* 0x000fe20003fa6270 */
[----:B------:R-:W-:Y:S01]  /*ab70*/  IMAD.HI.U32 R226, R2, R222, RZ ;  /* 0x000000de02e27227 */ /* 0x000fe200078e00ff */
[----:B------:R-:W-:-:S02]  /*ab80*/  ISETP.GT.U32.AND P3, PT, R249, R218, PT ;  /* 0x000000daf900720c */ /* 0x000fc40003f64070 */
[----:B------:R-:W-:Y:S01]  /*ab90*/  LOP3.LUT R224, R244, 0x1ca, RZ, 0xfc, !PT ;  /* 0x000001caf4e07812 */ /* 0x000fe200078efcff */
[----:B------:R-:W-:Y:S01]  /*aba0*/  @!P1 IMAD.MOV R217, RZ, RZ, -R217 ;  /* 0x000000ffffd99224 */ /* 0x000fe200078e0ad9 */
[C---:B------:R-:W-:Y:S01]  /*abb0*/  ISETP.GT.U32.AND P1, PT, R249.reuse, R221, PT ;  /* 0x000000ddf900720c */ /* 0x040fe20003f24070 */
[----:B------:R-:W-:Y:S01]  /*abc0*/  IMAD.MOV R226, RZ, RZ, -R226 ;  /* 0x000000ffffe27224 */ /* 0x000fe200078e0ae2 */
[----:B------:R-:W-:Y:S01]  /*abd0*/  IABS R227, R228 ;  /* 0x000000e400e37213 */ /* 0x000fe20000000000 */
[----:B------:R-:W-:Y:S01]  /*abe0*/  @!P2 IMAD.MOV R215, RZ, RZ, -R215 ;  /* 0x000000ffffd7a224 */ /* 0x000fe200078e0ad7 */
[C---:B------:R-:W-:Y:S01]  /*abf0*/  ISETP.GT.U32.AND P2, PT, R249.reuse, R219, PT ;  /* 0x000000dbf900720c */ /* 0x040fe20003f44070 */
[C---:B------:R-:W-:Y:S01]  /*ac00*/  IMAD R222, R249.reuse, R226, R222 ;  /* 0x000000e2f9de7224 */ /* 0x040fe200078e02de */
[----:B------:R-:W-:Y:S01]  /*ac10*/  IABS R226, R229 ;  /* 0x000000e500e27213 */ /* 0x000fe20000000000 */
[--C-:B------:R-:W-:Y:S02]  /*ac20*/  @!P6 IMAD.IADD R220, R220, 0x1, -R249.reuse ;  /* 0x00000001dcdce824 */ /* 0x100fe400078e0af9 */
[----:B------:R-:W-:Y:S01]  /*ac30*/  @!P0 IMAD.MOV R216, RZ, RZ, -R216 ;  /* 0x000000ffffd88224 */ /* 0x000fe200078e0ad8 */
[----:B------:R-:W-:Y:S01]  /*ac40*/  ISETP.GT.U32.AND P6, PT, R249, R222, PT ;  /* 0x000000def900720c */ /* 0x000fe20003fc4070 */
[--C-:B------:R-:W-:Y:S01]  /*ac50*/  @!P3 IMAD.IADD R218, R218, 0x1, -R249.reuse ;  /* 0x00000001dadab824 */ /* 0x100fe200078e0af9 */
[----:B------:R-:W-:Y:S01]  /*ac60*/  ISETP.GE.AND P0, PT, R0, RZ, PT ;  /* 0x000000ff0000720c */ /* 0x000fe20003f06270 */
[--C-:B------:R-:W-:Y:S01]  /*ac70*/  @!P1 IMAD.IADD R221, R221, 0x1, -R249.reuse ;  /* 0x00000001dddd9824 */ /* 0x100fe200078e0af9 */
[----:B------:R-:W-:Y:S01]  /*ac80*/  IABS R0, R224 ;  /* 0x000000e000007213 */ /* 0x000fe20000000000 */
[----:B------:R-:W-:Y:S01]  /*ac90*/  @!P5 IMAD.MOV R218, RZ, RZ, -R218 ;  /* 0x000000ffffdad224 */ /* 0x000fe200078e0ada */
[----:B------:R-:W-:Y:S01]  /*aca0*/  ISETP.GE.AND P3, PT, R223, RZ, PT ;  /* 0x000000ffdf00720c */ /* 0x000fe20003f66270 */
[----:B------:R-:W-:Y:S01]  /*acb0*/  @!P2 IMAD.IADD R219, R219, 0x1, -R249 ;  /* 0x00000001dbdba824 */ /* 0x000fe200078e0af9 */
[----:B------:R-:W-:Y:S01]  /*acc0*/  ISETP.GE.AND P2, PT, R225, RZ, PT ;  /* 0x000000ffe100720c */ /* 0x000fe20003f46270 */
[----:B------:R-:W-:Y:S01]  /*acd0*/  IMAD.HI.U32 R223, R2, R0, RZ ;  /* 0x0000000002df7227 */ /* 0x000fe200078e00ff */
[----:B------:R-:W-:-:S02]  /*ace0*/  ISETP.GT.U32.AND P5, PT, R249, R221, PT ;  /* 0x000000ddf900720c */ /* 0x000fc40003fa4070 */
[----:B------:R-:W-:Y:S01]  /*acf0*/  LOP3.LUT R225, R244, 0x1cc, RZ, 0xfc, !PT ;  /* 0x000001ccf4e17812 */ /* 0x000fe200078efcff */
[----:B------:R-:W-:Y:S01]  /*ad00*/  @!P6 IMAD.IADD R222, R222, 0x1, -R249 ;  /* 0x00000001dedee824 */ /* 0x000fe200078e0af9 */
[----:B------:R-:W-:Y:S01]  /*ad10*/  ISETP.GE.AND P1, PT, R224, RZ, PT ;  /* 0x000000ffe000720c */ /* 0x000fe20003f26270 */
[----:B------:R-:W-:Y:S01]  /*ad20*/  IMAD.MOV R223, RZ, RZ, -R223 ;  /* 0x000000ffffdf7224 */ /* 0x000fe200078e0adf */
[----:B------:R-:W-:Y:S01]  /*ad30*/  IABS R224, R225 ;  /* 0x000000e100e07213 */ /* 0x000fe20000000000 */
[----:B------:R-:W-:Y:S01]  /*ad40*/  IMAD.HI.U32 R233, R2, R226, RZ ;  /* 0x000000e202e97227 */ /* 0x000fe200078e00ff */
[----:B------:R-:W-:-:S03]  /*ad50*/  ISETP.GT.U32.AND P6, PT, R249, R222, PT ;  /* 0x000000def900720c */ /* 0x000fc60003fc4070 */
[----:B------:R-:W-:Y:S01]  /*ad60*/  IMAD R223, R249, R223, R0 ;  /* 0x000000dff9df7224 */ /* 0x000fe200078e0200 */
[----:B------:R-:W-:Y:S01]  /*ad70*/  LOP3.LUT R0, R244, 0x1ce, RZ, 0xfc, !PT ;  /* 0x000001cef4007812 */ /* 0x000fe200078efcff */
[----:B------:R-:W-:-:S03]  /*ad80*/  IMAD.HI.U32 R231, R2, R224, RZ ;  /* 0x000000e002e77227 */ /* 0x000fc600078e00ff */
[----:B------:R-:W-:Y:S01]  /*ad90*/  IABS R230, R0 ;  /* 0x0000000000e67213 */ /* 0x000fe20000000000 */
[----:B------:R-:W-:Y:S01]  /*ada0*/  @!P5 IMAD.IADD R221, R221, 0x1, -R249 ;  /* 0x00000001ddddd824 */ /* 0x000fe200078e0af9 */
[C---:B------:R-:W-:Y:S01]  /*adb0*/  ISETP.GT.U32.AND P5, PT, R249.reuse, R223, PT ;  /* 0x000000dff900720c */ /* 0x040fe20003fa4070 */
[----:B------:R-:W-:Y:S02]  /*adc0*/  IMAD.MOV R231, RZ, RZ, -R231 ;  /* 0x000000ffffe77224 */ /* 0x000fe400078e0ae7 */
[----:B------:R-:W-:Y:S02]  /*add0*/  @!P6 IMAD.IADD R222, R222, 0x1, -R249 ;  /* 0x00000001dedee824 */ /* 0x000fe400078e0af9 */
[----:B------:R-:W-:Y:S02]  /*ade0*/  IMAD R224, R249, R231, R224 ;  /* 0x000000e7f9e07224 */ /* 0x000fe400078e02e0 */
[----:B------:R-:W-:-:S03]  /*adf0*/  IMAD.HI.U32 R234, R2, R230, RZ ;  /* 0x000000e602ea7227 */ /* 0x000fc600078e00ff */
[----:B------:R-:W-:Y:S01]  /*ae00*/  ISETP.GT.U32.AND P6, PT, R249, R224, PT ;  /* 0x000000e0f900720c */ /* 0x000fe20003fc4070 */
[----:B------:R-:W-:Y:S02]  /*ae10*/  IMAD.MOV R234, RZ, RZ, -R234 ;  /* 0x000000ffffea7224 */ /* 0x000fe400078e0aea */
[----:B------:R-:W-:Y:S01]  /*ae20*/  @!P5 IMAD.IADD R223, R223, 0x1, -R249 ;  /* 0x00000001dfdfd824 */ /* 0x000fe200078e0af9 */
[----:B------:R-:W-:Y:S01]  /*ae30*/  ISETP.GE.AND P5, PT, R225, RZ, PT ;  /* 0x000000ffe100720c */ /* 0x000fe20003fa6270 */
[----:B------:R-:W-:Y:S02]  /*ae40*/  @!P4 IMAD.MOV R219, RZ, RZ, -R219 ;  /* 0x000000ffffdbc224 */ /* 0x000fe400078e0adb */
[----:B------:R-:W-:Y:S01]  /*ae50*/  IMAD.HI.U32 R231, R2, R227, RZ ;  /* 0x000000e302e77227 */ /* 0x000fe200078e00ff */
[----:B------:R-:W-:-:S03]  /*ae60*/  ISETP.GT.U32.AND P4, PT, R249, R223, PT ;  /* 0x000000dff900720c */ /* 0x000fc60003f84070 */
[----:B------:R-:W-:Y:S02]  /*ae70*/  IMAD.MOV R233, RZ, RZ, -R233 ;  /* 0x000000ffffe97224 */ /* 0x000fe400078e0ae9 */
[C---:B------:R-:W-:Y:S01]  /*ae80*/  IMAD R225, R249.reuse, R234, R230 ;  /* 0x000000eaf9e17224 */ /* 0x040fe200078e02e6 */
[----:B------:R-:W-:Y:S01]  /*ae90*/  IABS R230, R232 ;  /* 0x000000e800e67213 */ /* 0x000fe20000000000 */
[----:B------:R-:W-:Y:S01]  /*aea0*/  @!P6 IMAD.IADD R224, R224, 0x1, -R249 ;  /* 0x00000001e0e0e824 */ /* 0x000fe200078e0af9 */
[----:B------:R-:W-:Y:S01]  /*aeb0*/  IABS R234, R237 ;  /* 0x000000ed00ea7213 */ /* 0x000fe20000000000 */
[----:B------:R-:W-:Y:S02]  /*aec0*/  IMAD.MOV R231, RZ, RZ, -R231 ;  /* 0x000000ffffe77224 */ /* 0x000fe400078e0ae7 */
[C---:B------:R-:W-:Y:S01]  /*aed0*/  IMAD R226, R249.reuse, R233, R226 ;  /* 0x000000e9f9e27224 */ /* 0x040fe200078e02e2 */
[C---:B------:R-:W-:Y:S01]  /*aee0*/  ISETP.GT.U32.AND P6, PT, R249.reuse, R224, PT ;  /* 0x000000e0f900720c */ /* 0x040fe20003fc4070 */
[----:B------:R-:W-:Y:S01]  /*aef0*/  @!P0 IMAD.MOV R220, RZ, RZ, -R220 ;  /* 0x000000ffffdc8224 */ /* 0x000fe200078e0adc */
[C---:B------:R-:W-:Y:S01]  /*af00*/  ISETP.GT.U32.AND P0, PT, R249.reuse, R225, PT ;  /* 0x000000e1f900720c */ /* 0x040fe20003f04070 */
[----:B------:R-:W-:-:S02]  /*af10*/  IMAD R227, R249, R231, R227 ;  /* 0x000000e7f9e37224 */ /* 0x000fc400078e02e3 */
[----:B------:R-:W-:Y:S01]  /*af20*/  @!P3 IMAD.MOV R221, RZ, RZ, -R221 ;  /* 0x000000ffffddb224 */ /* 0x000fe200078e0add */
[----:B------:R-:W-:Y:S01]  /*af30*/  ISETP.GT.U32.AND P3, PT, R249, R226, PT ;  /* 0x000000e2f900720c */ /* 0x000fe20003f64070 */
[----:B------:R-:W-:Y:S01]  /*af40*/  @!P4 IMAD.IADD R223, R223, 0x1, -R249 ;  /* 0x00000001dfdfc824 */ /* 0x000fe200078e0af9 */
[----:B------:R-:W-:Y:S01]  /*af50*/  ISETP.GT.U32.AND P4, PT, R249, R227, PT ;  /* 0x000000e3f900720c */ /* 0x000fe20003f84070 */
[----:B------:R-:W-:Y:S01]  /*af60*/  @!P2 IMAD.MOV R222, RZ, RZ, -R222 ;  /* 0x000000ffffdea224 */ /* 0x000fe200078e0ade */
[----:B------:R-:W-:Y:S01]  /*af70*/  ISETP.GE.AND P2, PT, R0, RZ, PT ;  /* 0x000000ff0000720c */ /* 0x000fe20003f46270 */
[----:B------:R-:W-:Y:S01]  /*af80*/  IMAD.HI.U32 R231, R2, R230, RZ ;  /* 0x000000e602e77227 */ /* 0x000fe200078e00ff */
[----:B------:R-:W-:-:S03]  /*af90*/  LOP3.LUT R0, R244, 0x1d6, RZ, 0xfc, !PT ;  /* 0x000001d6f4007812 */ /* 0x000fc600078efcff */
[--C-:B------:R-:W-:Y:S01]  /*afa0*/  @!P0 IMAD.IADD R225, R225, 0x1, -R249.reuse ;  /* 0x00000001e1e18824 */ /* 0x100fe200078e0af9 */
[----:B------:R-:W-:Y:S01]  /*afb0*/  ISETP.GE.AND P0, PT, R228, RZ, PT ;  /* 0x000000ffe400720c */ /* 0x000fe20003f06270 */
[--C-:B------:R-:W-:Y:S01]  /*afc0*/  @!P6 IMAD.IADD R224, R224, 0x1, -R249.reuse ;  /* 0x00000001e0e0e824 */ /* 0x100fe200078e0af9 */
[----:B------:R-:W-:Y:S01]  /*afd0*/  ISETP.GE.AND P6, PT, R229, RZ, PT ;  /* 0x000000ffe500720c */ /* 0x000fe20003fc6270 */
[--C-:B------:R-:W-:Y:S01]  /*afe0*/  @!P3 IMAD.IADD R226, R226, 0x1, -R249.reuse ;  /* 0x00000001e2e2b824 */ /* 0x100fe200078e0af9 */
[----:B------:R-:W-:Y:S01]  /*aff0*/  IABS R229, R0 ;  /* 0x0000000000e57213 */ /* 0x000fe20000000000 */
[----:B------:R-:W-:Y:S01]  /*b000*/  @!P4 IMAD.IADD R227, R227, 0x1, -R249 ;  /* 0x00000001e3e3c824 */ /* 0x000fe200078e0af9 */
[C---:B------:R-:W-:Y:S01]  /*b010*/  ISETP.GT.U32.AND P3, PT, R249.reuse, R225, PT ;  /* 0x000000e1f900720c */ /* 0x040fe20003f64070 */
[----:B------:R-:W-:Y:S01]  /*b020*/  IMAD.MOV R231, RZ, RZ, -R231 ;  /* 0x000000ffffe77224 */ /* 0x000fe200078e0ae7 */
[----:B------:R-:W-:Y:S01]  /*b030*/  ISETP.GT.U32.AND P4, PT, R249, R226, PT ;  /* 0x000000e2f900720c */ /* 0x000fe20003f84070 */
[----:B------:R-:W-:-:S04]  /*b040*/  IMAD.HI.U32 R233, R2, R229, RZ ;  /* 0x000000e502e97227 */ /* 0x000fc800078e00ff */
[C---:B------:R-:W-:Y:S01]  /*b050*/  IMAD R228, R249.reuse, R231, R230 ;  /* 0x000000e7f9e47224 */ /* 0x040fe200078e02e6 */
[----:B------:R-:W-:Y:S01]  /*b060*/  LOP3.LUT R231, R244, 0x1d8, RZ, 0xfc, !PT ;  /* 0x000001d8f4e77812 */ /* 0x000fe200078efcff */
[----:B------:R-:W-:Y:S02]  /*b070*/  IMAD.MOV R233, RZ, RZ, -R233 ;  /* 0x000000ffffe97224 */ /* 0x000fe400078e0ae9 */
[----:B------:R-:W-:Y:S01]  /*b080*/  @!P1 IMAD.MOV R223, RZ, RZ, -R223 ;  /* 0x000000ffffdf9224 */ /* 0x000fe200078e0adf */
[----:B------:R-:W-:Y:S01]  /*b090*/  ISETP.GT.U32.AND P1, PT, R249, R227, PT ;  /* 0x000000e3f900720c */ /* 0x000fe20003f24070 */
[----:B------:R-:W-:Y:S01]  /*b0a0*/  @!P3 IMAD.IADD R225, R225, 0x1, -R249 ;  /* 0x00000001e1e1b824 */ /* 0x000fe200078e0af9 */
[C---:B------:R-:W-:Y:S01]  /*b0b0*/  ISETP.GT.U32.AND P3, PT, R249.reuse, R228, PT ;  /* 0x000000e4f900720c */ /* 0x040fe20003f64070 */
[C---:B------:R-:W-:Y:S01]  /*b0c0*/  IMAD R229, R249.reuse, R233, R229 ;  /* 0x000000e9f9e57224 */ /* 0x040fe200078e02e5 */
[----:B------:R-:W-:Y:S01]  /*b0d0*/  IABS R230, R231 ;  /* 0x000000e700e67213 */ /* 0x000fe20000000000 */
[----:B------:R-:W-:Y:S01]  /*b0e0*/  @!P4 IMAD.IADD R226, R226, 0x1, -R249 ;  /* 0x00000001e2e2c824 */ /* 0x000fe200078e0af9 */
[----:B------:R-:W-:Y:S01]  /*b0f0*/  IABS R233, R236 ;  /* 0x000000ec00e97213 */ /* 0x000fe20000000000 */
[----:B------:R-:W-:Y:S01]  /*b100*/  @!P5 IMAD.MOV R224, RZ, RZ, -R224 ;  /* 0x000000ffffe0d224 */ /* 0x000fe200078e0ae0 */
[----:B------:R-:W-:Y:S01]  /*b110*/  ISETP.GT.U32.AND P4, PT, R249, R229, PT ;  /* 0x000000e5f900720c */ /* 0x000fe20003f84070 */
[----:B------:R-:W-:-:S04]  /*b120*/  IMAD.HI.U32 R235, R2, R230, RZ ;  /* 0x000000e602eb7227 */ /* 0x000fc800078e00ff */
[--C-:B------:R-:W-:Y:S01]  /*b130*/  @!P1 IMAD.IADD R227, R227, 0x1, -R249.reuse ;  /* 0x00000001e3e39824 */ /* 0x100fe200078e0af9 */
[----:B------:R-:W-:Y:S01]  /*b140*/  ISETP.GE.AND P1, PT, R232, RZ, PT ;  /* 0x000000ffe800720c */ /* 0x000fe20003f26270 */
[----:B------:R-:W-:Y:S01]  /*b150*/  @!P3 IMAD.IADD R228, R228, 0x1, -R249 ;  /* 0x00000001e4e4b824 */ /* 0x000fe200078e0af9 */
[----:B------:R-:W-:Y:S01]  /*b160*/  ISETP.GE.AND P3, PT, R0, RZ, PT ;  /* 0x000000ff0000720c */ /* 0x000fe20003f66270 */
[----:B------:R-:W-:Y:S02]  /*b170*/  IMAD.MOV.U32 R232, RZ, RZ, R234 ;  /* 0x000000ffffe87224 */ /* 0x000fe400078e00ea */
[----:B------:R-:W-:Y:S02]  /*b180*/  IMAD.MOV R235, RZ, RZ, -R235 ;  /* 0x000000ffffeb7224 */ /* 0x000fe400078e0aeb */
[----:B------:R-:W-:Y:S01]  /*b190*/  @!P4 IMAD.IADD R229, R229, 0x1, -R249 ;  /* 0x00000001e5e5c824 */ /* 0x000fe200078e0af9 */
[----:B------:R-:W-:Y:S01]  /*b1a0*/  ISETP.GT.U32.AND P4, PT, R249, R228, PT ;  /* 0x000000e4f900720c */ /* 0x000fe20003f84070 */
[----:B------:R-:W-:-:S04]  /*b1b0*/  IMAD.HI.U32 R234, R2, R233, RZ ;  /* 0x000000e902ea7227 */ /* 0x000fc800078e00ff */
[----:B------:R-:W-:Y:S01]  /*b1c0*/  IMAD R230, R249, R235, R230 ;  /* 0x000000ebf9e67224 */ /* 0x000fe200078e02e6 */
[----:B------:R-:W-:Y:S01]  /*b1d0*/  IABS R235, R241 ;  /* 0x000000f100eb7213 */ /* 0x000fe20000000000 */
[----:B------:R-:W-:Y:S02]  /*b1e0*/  IMAD.MOV R234, RZ, RZ, -R234 ;  /* 0x000000ffffea7224 */ /* 0x000fe400078e0aea */
[----:B------:R-:W-:Y:S01]  /*b1f0*/  @!P6 IMAD.MOV R226, RZ, RZ, -R226 ;  /* 0x000000ffffe2e224 */ /* 0x000fe200078e0ae2 */
[----:B------:R-:W-:Y:S01]  /*b200*/  ISETP.GE.AND P6, PT, R231, RZ, PT ;  /* 0x000000ffe700720c */ /* 0x000fe20003fc6270 */
[C---:B------:R-:W-:Y:S01]  /*b210*/  IMAD R231, R249.reuse, R234, R233 ;  /* 0x000000eaf9e77224 */ /* 0x040fe200078e02e9 */
[C---:B------:R-:W-:Y:S01]  /*b220*/  ISETP.GT.U32.AND P5, PT, R249.reuse, R230, PT ;  /* 0x000000e6f900720c */ /* 0x040fe20003fa4070 */
[----:B------:R-:W-:Y:S01]  /*b230*/  @!P4 IMAD.IADD R228, R228, 0x1, -R249 ;  /* 0x00000001e4e4c824 */ /* 0x000fe200078e0af9 */
[----:B------:R-:W-:Y:S01]  /*b240*/  IABS R233, R238 ;  /* 0x000000ee00e97213 */ /* 0x000fe20000000000 */
[----:B------:R-:W-:Y:S01]  /*b250*/  IMAD.HI.U32 R0, R2, R232, RZ ;  /* 0x000000e802007227 */ /* 0x000fe200078e00ff */
[----:B------:R-:W-:-:S02]  /*b260*/  ISETP.GT.U32.AND P4, PT, R249, R231, PT ;  /* 0x000000e7f900720c */ /* 0x000fc40003f84070 */
[----:B------:R-:W-:Y:S01]  /*b270*/  IABS R234, R239 ;  /* 0x000000ef00ea7213 */ /* 0x000fe20000000000 */
[----:B------:R-:W-:Y:S02]  /*b280*/  IMAD.MOV R0, RZ, RZ, -R0 ;  /* 0x000000ffff007224 */ /* 0x000fe400078e0a00 */
[----:B------:R-:W-:Y:S01]  /*b290*/  @!P2 IMAD.MOV R225, RZ, RZ, -R225 ;  /* 0x000000ffffe1a224 */ /* 0x000fe200078e0ae1 */
[C---:B------:R-:W-:Y:S01]  /*b2a0*/  ISETP.GT.U32.AND P2, PT, R249.reuse, R229, PT ;  /* 0x000000e5f900720c */ /* 0x040fe20003f44070 */
[C---:B------:R-:W-:Y:S02]  /*b2b0*/  IMAD R232, R249.reuse, R0, R232 ;  /* 0x00000000f9e87224 */ /* 0x040fe400078e02e8 */
[----:B------:R-:W-:Y:S02]  /*b2c0*/  @!P5 IMAD.IADD R230, R230, 0x1, -R249 ;  /* 0x00000001e6e6d824 */ /* 0x000fe400078e0af9 */
[----:B------:R-:W-:Y:S01]  /*b2d0*/  IMAD.HI.U32 R0, R2, R233, RZ ;  /* 0x000000e902007227 */ /* 0x000fe200078e00ff */
[----:B------:R-:W-:-:S03]  /*b2e0*/  ISETP.GT.U32.AND P5, PT, R249, R232, PT ;  /* 0x000000e8f900720c */ /* 0x000fc60003fa4070 */
[----:B------:R-:W-:Y:S01]  /*b2f0*/  @!P4 IMAD.IADD R231, R231, 0x1, -R249 ;  /* 0x00000001e7e7c824 */ /* 0x000fe200078e0af9 */
[C---:B------:R-:W-:Y:S01]  /*b300*/  ISETP.GT.U32.AND P4, PT, R249.reuse, R230, PT ;  /* 0x000000e6f900720c */ /* 0x040fe20003f84070 */
[----:B------:R-:W-:Y:S02]  /*b310*/  IMAD.MOV R0, RZ, RZ, -R0 ;  /* 0x000000ffff007224 */ /* 0x000fe400078e0a00 */
[----:B------:R-:W-:Y:S01]  /*b320*/  @!P1 IMAD.MOV R228, RZ, RZ, -R228 ;  /* 0x000000ffffe49224 */ /* 0x000fe200078e0ae4 */
[C---:B------:R-:W-:Y:S01]  /*b330*/  ISETP.GT.U32.AND P1, PT, R249.reuse, R231, PT ;  /* 0x000000e7f900720c */ /* 0x040fe20003f24070 */
[----:B------:R-:W-:Y:S02]  /*b340*/  IMAD R233, R249, R0, R233 ;  /* 0x00000000f9e97224 */ /* 0x000fe400078e02e9 */
[----:B------:R-:W-:-:S04]  /*b350*/  IMAD.HI.U32 R0, R2, R234, RZ ;  /* 0x000000ea02007227 */ /* 0x000fc800078e00ff */
[----:B------:R-:W-:Y:S02]  /*b360*/  IMAD.MOV R0, RZ, RZ, -R0 ;  /* 0x000000ffff007224 */ /* 0x000fe400078e0a00 */
[----:B------:R-:W-:Y:S01]  /*b370*/  @!P4 IMAD.IADD R230, R230, 0x1, -R249 ;  /* 0x00000001e6e6c824 */ /* 0x000fe200078e0af9 */
[----:B------:R-:W-:Y:S01]  /*b380*/  ISETP.GT.U32.AND P4, PT, R249, R233, PT ;  /* 0x000000e9f900720c */ /* 0x000fe20003f84070 */
[----:B------:R-:W-:Y:S01]  /*b390*/  @!P0 IMAD.MOV R227, RZ, RZ, -R227 ;  /* 0x000000ffffe38224 */ /* 0x000fe200078e0ae3 */
[----:B------:R-:W-:Y:S01]  /*b3a0*/  ISETP.GE.AND P0, PT, R236, RZ, PT ;  /* 0x000000ffec00720c */ /* 0x000fe20003f06270 */
[----:B------:R-:W-:Y:S01]  /*b3b0*/  @!P2 IMAD.IADD R229, R229, 0x1, -R249 ;  /* 0x00000001e5e5a824 */ /* 0x000fe200078e0af9 */
[----:B------:R-:W-:Y:S01]  /*b3c0*/  ISETP.GE.AND P2, PT, R237, RZ, PT ;  /* 0x000000ffed00720c */ /* 0x000fe20003f46270 */
[----:B------:R-:W-:Y:S01]  /*b3d0*/  IMAD R234, R249, R0, R234 ;  /* 0x00000000f9ea7224 */ /* 0x000fe200078e02ea */
[----:B------:R-:W-:Y:S01]  /*b3e0*/  IABS R236, R240 ;  /* 0x000000f000ec7213 */ /* 0x000fe20000000000 */
[----:B------:R-:W-:-:S04]  /*b3f0*/  IMAD.HI.U32 R237, R2, R235, RZ ;  /* 0x000000eb02ed7227 */ /* 0x000fc800078e00ff */
[----:B------:R-:W-:Y:S01]  /*b400*/  @!P3 IMAD.MOV R229, RZ, RZ, -R229 ;  /* 0x000000ffffe5b224 */ /* 0x000fe200078e0ae5 */
[----:B------:R-:W-:Y:S01]  /*b410*/  ISETP.GT.U32.AND P3, PT, R249, R234, PT ;  /* 0x000000eaf900720c */ /* 0x000fe20003f64070 */
[--C-:B------:R-:W-:Y:S02]  /*b420*/  @!P4 IMAD.IADD R233, R233, 0x1, -R249.reuse ;  /* 0x00000001e9e9c824 */ /* 0x100fe400078e0af9 */
[----:B------:R-:W-:Y:S01]  /*b430*/  @!P1 IMAD.IADD R231, R231, 0x1, -R249 ;  /* 0x00000001e7e79824 */ /* 0x000fe200078e0af9 */
[----:B------:R-:W-:Y:S01]  /*b440*/  ISETP.GE.AND P1, PT, R238, RZ, PT ;  /* 0x000000ffee00720c */ /* 0x000fe20003f26270 */
[----:B------:R-:W-:Y:S01]  /*b450*/  IMAD.HI.U32 R238, R2, R236, RZ ;  /* 0x000000ec02ee7227 */ /* 0x000fe200078e00ff */
[----:B------:R-:W-:-:S03]  /*b460*/  ISETP.GT.U32.AND P4, PT, R249, R233, PT ;  /* 0x000000e9f900720c */ /* 0x000fc60003f84070 */
[----:B------:R-:W-:Y:S02]  /*b470*/  IMAD.MOV R237, RZ, RZ, -R237 ;  /* 0x000000ffffed7224 */ /* 0x000fe400078e0aed */
[----:B------:R-:W-:Y:S02]  /*b480*/  IMAD.MOV R0, RZ, RZ, -R238 ;  /* 0x000000ffff007224 */ /* 0x000fe400078e0aee */
[C---:B------:R-:W-:Y:S02]  /*b490*/  IMAD R235, R249.reuse, R237, R235 ;  /* 0x000000edf9eb7224 */ /* 0x040fe400078e02eb */
[--C-:B------:R-:W-:Y:S02]  /*b4a0*/  @!P5 IMAD.IADD R232, R232, 0x1, -R249.reuse ;  /* 0x00000001e8e8d824 */ /* 0x100fe400078e0af9 */
[----:B------:R-:W-:Y:S01]  /*b4b0*/  @!P6 IMAD.MOV R230, RZ, RZ, -R230 ;  /* 0x000000ffffe6e224 */ /* 0x000fe200078e0ae6 */
[C---:B------:R-:W-:Y:S01]  /*b4c0*/  ISETP.GT.U32.AND P6, PT, R249.reuse, R235, PT ;  /* 0x000000ebf900720c */ /* 0x040fe20003fc4070 */
[C---:B------:R-:W-:Y:S01]  /*b4d0*/  IMAD R236, R249.reuse, R0, R236 ;  /* 0x00000000f9ec7224 */ /* 0x040fe200078e02ec */
[----:B------:R-:W-:Y:S01]  /*b4e0*/  ISETP.GT.U32.AND P5, PT, R249, R232, PT ;  /* 0x000000e8f900720c */ /* 0x000fe20003fa4070 */
[--C-:B------:R-:W-:Y:S01]  /*b4f0*/  @!P4 IMAD.IADD R233, R233, 0x1, -R249.reuse ;  /* 0x00000001e9e9c824 */ /* 0x100fe200078e0af9 */
[----:B------:R-:W-:Y:S01]  /*b500*/  LOP3.LUT R0, R244, 0x1e6, RZ, 0xfc, !PT ;  /* 0x000001e6f4007812 */ /* 0x000fe200078efcff */
[----:B------:R-:W-:-:S02]  /*b510*/  @!P3 IMAD.IADD R234, R234, 0x1, -R249 ;  /* 0x00000001eaeab824 */ /* 0x000fc400078e0af9 */
[----:B------:R-:W-:Y:S01]  /*b520*/  @!P1 IMAD.MOV R233, RZ, RZ, -R233 ;  /* 0x000000ffffe99224 */ /* 0x000fe200078e0ae9 */
[C---:B------:R-:W-:Y:S01]  /*b530*/  ISETP.GT.U32.AND P1, PT, R249.reuse, R236, PT ;  /* 0x000000ecf900720c */ /* 0x040fe20003f24070 */
[----:B------:R-:W-:Y:S01]  /*b540*/  @!P0 IMAD.MOV R231, RZ, RZ, -R231 ;  /* 0x000000ffffe78224 */ /* 0x000fe200078e0ae7 */
[----:B------:R-:W-:Y:S02]  /*b550*/  ISETP.GT.U32.AND P3, PT, R249, R234, PT ;  /* 0x000000eaf900720c */ /* 0x000fe40003f64070 */
[----:B------:R-:W-:Y:S01]  /*b560*/  ISETP.GE.AND P4, PT, R0, RZ, PT ;  /* 0x000000ff0000720c */ /* 0x000fe20003f86270 */
[--C-:B------:R-:W-:Y:S01]  /*b570*/  @!P6 IMAD.IADD R235, R235, 0x1, -R249.reuse ;  /* 0x00000001ebebe824 */ /* 0x100fe200078e0af9 */
[----:B------:R-:W-:Y:S01]  /*b580*/  IABS R237, R0 ;  /* 0x0000000000ed7213 */ /* 0x000fe20000000000 */
[--C-:B------:R-:W-:Y:S01]  /*b590*/  @!P5 IMAD.IADD R232, R232, 0x1, -R249.reuse ;  /* 0x00000001e8e8d824 */ /* 0x100fe200078e0af9 */
[----:B------:R-:W-:Y:S02]  /*b5a0*/  ISETP.GE.AND P5, PT, R239, RZ, PT ;  /* 0x000000ffef00720c */ /* 0x000fe40003fa6270 */
[----:B------:R-:W-:Y:S01]  /*b5b0*/  LOP3.LUT R239, R244, 0x1e8, RZ, 0xfc, !PT ;  /* 0x000001e8f4ef7812 */ /* 0x000fe200078efcff */
[----:B------:R-:W-:Y:S01]  /*b5c0*/  @!P2 IMAD.MOV R232, RZ, RZ, -R232 ;  /* 0x000000ffffe8a224 */ /* 0x000fe200078e0ae8 */
[----:B------:R-:W-:Y:S01]  /*b5d0*/  IABS R0, R242 ;  /* 0x000000f200007213 */ /* 0x000fe20000000000 */
[--C-:B------:R-:W-:Y:S01]  /*b5e0*/  @!P1 IMAD.IADD R236, R236, 0x1, -R249.reuse ;  /* 0x00000001ecec9824 */ /* 0x100fe200078e0af9 */
[----:B------:R-:W-:Y:S01]  /*b5f0*/  ISETP.GT.U32.AND P6, PT, R249, R235, PT ;  /* 0x000000ebf900720c */ /* 0x000fe20003fc4070 */
[----:B------:R-:W-:Y:S01]  /*b600*/  @!P3 IMAD.IADD R234, R234, 0x1, -R249 ;  /* 0x00000001eaeab824 */ /* 0x000fe200078e0af9 */
[----:B------:R-:W-:-:S02]  /*b610*/  IABS R238, R239 ;  /* 0x000000ef00ee7213 */ /* 0x000fc40000000000 */
[----:B------:R-:W-:Y:S01]  /*b620*/  ISETP.GE.AND P3, PT, R239, RZ, PT ;  /* 0x000000ffef00720c */ /* 0x000fe20003f66270 */
[----:B------:R-:W-:Y:S01]  /*b630*/  IMAD.MOV.U32 R239, RZ, RZ, R0 ;  /* 0x000000ffffef7224 */ /* 0x000fe200078e0000 */
[----:B------:R-:W-:Y:S01]  /*b640*/  ISETP.GT.U32.AND P1, PT, R249, R236, PT ;  /* 0x000000ecf900720c */ /* 0x000fe20003f24070 */
[----:B------:R-:W-:Y:S01]  /*b650*/  IMAD.HI.U32 R0, R2, R237, RZ ;  /* 0x000000ed02007227 */ /* 0x000fe200078e00ff */
[----:B------:R-:W-:Y:S02]  /*b660*/  ISETP.GE.AND P2, PT, R240, RZ, PT ;  /* 0x000000fff000720c */ /* 0x000fe40003f46270 */
[----:B------:R-:W-:Y:S01]  /*b670*/  ISETP.GE.AND P0, PT, R241, RZ, PT ;  /* 0x000000fff100720c */ /* 0x000fe20003f06270 */
[----:B------:R-:W-:Y:S01]  /*b680*/  IMAD.MOV R0, RZ, RZ, -R0 ;  /* 0x000000ffff007224 */ /* 0x000fe200078e0a00 */
[----:B------:R-:W-:Y:S01]  /*b690*/  IABS R240, R3 ;  /* 0x0000000300f07213 */ /* 0x000fe20000000000 */
[----:B------:R-:W-:Y:S01]  /*b6a0*/  @!P6 IMAD.IADD R235, R235, 0x1, -R249 ;  /* 0x00000001ebebe824 */ /* 0x000fe200078e0af9 */
[----:B------:R-:W-:Y:S01]  /*b6b0*/  ISETP.GE.AND P6, PT, R242, RZ, PT ;  /* 0x000000fff200720c */ /* 0x000fe20003fc6270 */
[----:B------:R-:W-:Y:S01]  /*b6c0*/  IMAD R237, R249, R0, R237 ;  /* 0x00000000f9ed7224 */ /* 0x000fe200078e02ed */
[----:B------:R-:W-:Y:S01]  /*b6d0*/  IABS R0, R8 ;  /* 0x0000000800007213 */ /* 0x000fe20000000000 */
[----:B------:R-:W-:-:S04]  /*b6e0*/  IMAD.HI.U32 R242, R2, R239, RZ ;  /* 0x000000ef02f27227 */ /* 0x000fc800078e00ff */
[----:B------:R-:W-:Y:S01]  /*b6f0*/  @!P1 IMAD.IADD R236, R236, 0x1, -R249 ;  /* 0x00000001ecec9824 */ /* 0x000fe200078e0af9 */
[----:B------:R-:W-:Y:S01]  /*b700*/  ISETP.GT.U32.AND P1, PT, R249, R237, PT ;  /* 0x000000edf900720c */ /* 0x000fe20003f24070 */
[----:B------:R-:W-:-:S04]  /*b710*/  IMAD.HI.U32 R241, R2, R238, RZ ;  /* 0x000000ee02f17227 */ /* 0x000fc800078e00ff */
[----:B------:R-:W-:-:S04]  /*b720*/  IMAD.HI.U32 R243, R2, R240, RZ ;  /* 0x000000f002f37227 */ /* 0x000fc800078e00ff */
[----:B------:R-:W-:Y:S02]  /*b730*/  IMAD.MOV R242, RZ, RZ, -R242 ;  /* 0x000000fffff27224 */ /* 0x000fe400078e0af2 */
[----:B------:R-:W-:Y:S02]  /*b740*/  IMAD.MOV R241, RZ, RZ, -R241 ;  /* 0x000000fffff17224 */ /* 0x000fe400078e0af1 */
[----:B------:R-:W-:Y:S02]  /*b750*/  IMAD.MOV R243, RZ, RZ, -R243 ;  /* 0x000000fffff37224 */ /* 0x000fe400078e0af3 */
[C---:B------:R-:W-:Y:S01]  /*b760*/  IMAD R239, R249.reuse, R242, R239 ;  /* 0x000000f2f9ef7224 */ /* 0x040fe200078e02ef */
[----:B------:R-:W-:Y:S01]  /*b770*/  IABS R242, R10 ;  /* 0x0000000a00f27213 */ /* 0x000fe20000000000 */
        /* <DEDUP_REMOVED lines=12> */
[----:B------:R-:W-:Y:S02]  /*b840*/  @!P5 IMAD.MOV R234, RZ, RZ, -R234 ;  /* 0x000000ffffead224 */ /* 0x000fe400078e0aea */
[--C-:B------:R-:W-:Y:S02]  /*b850*/  @!P0 IMAD.IADD R239, R239, 0x1, -R249.reuse ;  /* 0x00000001efef8824 */ /* 0x100fe400078e0af9 */
[--C-:B------:R-:W-:Y:S01]  /*b860*/  @!P1 IMAD.IADD R238, R238, 0x1, -R249.reuse ;  /* 0x00000001eeee9824 */ /* 0x100fe200078e0af9 */
[C---:B------:R-:W-:Y:S01]  /*b870*/  ISETP.GT.U32.AND P1, PT, R249.reuse, R237, PT ;  /* 0x000000edf900720c */ /* 0x040fe20003f24070 */
[----:B------:R-:W-:Y:S01]  /*b880*/  @!P2 IMAD.IADD R240, R240, 0x1, -R249 ;  /* 0x00000001f0f0a824 */ /* 0x000fe200078e0af9 */
[C---:B------:R-:W-:Y:S01]  /*b890*/  ISETP.GT.U32.AND P2, PT, R249.reuse, R239, PT ;  /* 0x000000eff900720c */ /* 0x040fe20003f44070 */
[C---:B------:R-:W-:Y:S01]  /*b8a0*/  IMAD R241, R249.reuse, R245, R241 ;  /* 0x000000f5f9f17224 */ /* 0x040fe200078e02f1 */
[----:B------:R-:W-:Y:S01]  /*b8b0*/  ISETP.GT.U32.AND P5, PT, R249, R238, PT ;  /* 0x000000eef900720c */ /* 0x000fe20003fa4070 */
[----:B------:R-:W-:-:S04]  /*b8c0*/  IMAD.HI.U32 R247, R2, R242, RZ ;  /* 0x000000f202f77227 */ /* 0x000fc800078e00ff */
[----:B------:R-:W-:Y:S02]  /*b8d0*/  IMAD.MOV R245, RZ, RZ, -R248 ;  /* 0x000000fffff57224 */ /* 0x000fe400078e0af8 */
[----:B------:R-:W-:Y:S02]  /*b8e0*/  IMAD.MOV R247, RZ, RZ, -R247 ;  /* 0x000000fffff77224 */ /* 0x000fe400078e0af7 */
[----:B------:R-:W-:Y:S02]  /*b8f0*/  IMAD R246, R249, R245, R246 ;  /* 0x000000f5f9f67224 */ /* 0x000fe400078e02f6 */
[----:B------:R-:W-:-:S04]  /*b900*/  IMAD.HI.U32 R250, R2, R243, RZ ;  /* 0x000000f302fa7227 */ /* 0x000fc800078e00ff */
[----:B------:R-:W-:Y:S01]  /*b910*/  IMAD R242, R249, R247, R242 ;  /* 0x000000f7f9f27224 */ /* 0x000fe200078e02f2 */
[----:B------:R-:W-:Y:S01]  /*b920*/  IABS R247, R7 ;  /* 0x0000000700f77213 */ /* 0x000fe20000000000 */
[--C-:B------:R-:W-:Y:S01]  /*b930*/  @!P1 IMAD.IADD R237, R237, 0x1, -R249.reuse ;  /* 0x00000001eded9824 */ /* 0x100fe200078e0af9 */
[----:B------:R-:W-:Y:S01]  /*b940*/  ISETP.GT.U32.AND P1, PT, R249, R241, PT ;  /* 0x000000f1f900720c */ /* 0x000fe20003f24070 */
[--C-:B------:R-:W-:Y:S01]  /*b950*/  @!P2 IMAD.IADD R239, R239, 0x1, -R249.reuse ;  /* 0x00000001efefa824 */ /* 0x100fe200078e0af9 */
[C---:B------:R-:W-:Y:S01]  /*b960*/  ISETP.GT.U32.AND P2, PT, R249.reuse, R246, PT ;  /* 0x000000f6f900720c */ /* 0x040fe20003f44070 */
[----:B------:R-:W-:Y:S02]  /*b970*/  IMAD.MOV R250, RZ, RZ, -R250 ;  /* 0x000000fffffa7224 */ /* 0x000fe400078e0afa */
[----:B------:R-:W-:Y:S01]  /*b980*/  @!P5 IMAD.IADD R238, R238, 0x1, -R249 ;  /* 0x00000001eeeed824 */ /* 0x000fe200078e0af9 */
[C---:B------:R-:W-:Y:S01]  /*b990*/  ISETP.GT.U32.AND P5, PT, R249.reuse, R242, PT ;  /* 0x000000f2f900720c */ /* 0x040fe20003fa4070 */
[----:B------:R-:W-:-:S02]  /*b9a0*/  IMAD R243, R249, R250, R243 ;  /* 0x000000faf9f37224 */ /* 0x000fc400078e02f3 */
[----:B------:R-:W-:-:S03]  /*b9b0*/  IMAD.HI.U32 R4, R2, R0, RZ ;  /* 0x0000000002047227 */ /* 0x000fc600078e00ff */
[----:B------:R-:W-:Y:S01]  /*b9c0*/  ISETP.GT.U32.AND P0, PT, R249, R243, PT ;  /* 0x000000f3f900720c */ /* 0x000fe20003f04070 */
[--C-:B------:R-:W-:Y:S01]  /*b9d0*/  @!P1 IMAD.IADD R241, R241, 0x1, -R249.reuse ;  /* 0x00000001f1f19824 */ /* 0x100fe200078e0af9 */
[----:B------:R-:W-:Y:S01]  /*b9e0*/  ISETP.GT.U32.AND P1, PT, R249, R240, PT ;  /* 0x000000f0f900720c */ /* 0x000fe20003f24070 */
[--C-:B------:R-:W-:Y:S01]  /*b9f0*/  @!P2 IMAD.IADD R246, R246, 0x1, -R249.reuse ;  /* 0x00000001f6f6a824 */ /* 0x100fe200078e0af9 */
[----:B------:R-:W-:Y:S01]  /*ba00*/  ISETP.GE.AND P2, PT, R3, RZ, PT ;  /* 0x000000ff0300720c */ /* 0x000fe20003f46270 */
[----:B------:R-:W-:Y:S01]  /*ba10*/  IMAD.MOV R248, RZ, RZ, -R4 ;  /* 0x000000fffff87224 */ /* 0x000fe200078e0a04 */
[----:B------:R-:W-:Y:S01]  /*ba20*/  LOP3.LUT R4, R244, 0x1fa, RZ, 0xfc, !PT ;  /* 0x000001faf4047812 */ /* 0x000fe200078efcff */
[----:B------:R-:W-:Y:S01]  /*ba30*/  IMAD.HI.U32 R245, R2, R247, RZ ;  /* 0x000000f702f57227 */ /* 0x000fe200078e00ff */
[----:B------:R-:W1:Y:S01]  /*ba40*/  S2R R3, SR_TID.X ;  /* 0x0000000000037919 */ /* 0x000e620000002100 */
[----:B------:R-:W-:Y:S02]  /*ba50*/  IABS R244, R6 ;  /* 0x0000000600f47213 */ /* 0x000fe40000000000 */
[----:B------:R-:W-:Y:S01]  /*ba60*/  @!P5 IMAD.IADD R242, R242, 0x1, -R249 ;  /* 0x00000001f2f2d824 */ /* 0x000fe200078e0af9 */
[C---:B------:R-:W-:Y:S01]  /*ba70*/  ISETP.GT.U32.AND P5, PT, R249.reuse, R241, PT ;  /* 0x000000f1f900720c */ /* 0x040fe20003fa4070 */
[----:B------:R-:W-:Y:S01]  /*ba80*/  IMAD R0, R249, R248, R0 ;  /* 0x000000f8f9007224 */ /* 0x000fe200078e0200 */
[----:B------:R-:W-:Y:S01]  /*ba90*/  IABS R248, R4 ;  /* 0x0000000400f87213 */ /* 0x000fe20000000000 */
[----:B------:R-:W-:-:S02]  /*baa0*/  IMAD.MOV R245, RZ, RZ, -R245 ;  /* 0x000000fffff57224 */ /* 0x000fc400078e0af5 */
[----:B------:R-:W-:Y:S02]  /*bab0*/  @!P0 IMAD.IADD R243, R243, 0x1, -R249 ;  /* 0x00000001f3f38824 */ /* 0x000fe400078e0af9 */
[----:B------:R-:W-:Y:S01]  /*bac0*/  @!P4 IMAD.MOV R237, RZ, RZ, -R237 ;  /* 0x000000ffffedc224 */ /* 0x000fe200078e0aed */
[C---:B------:R-:W-:Y:S01]  /*bad0*/  ISETP.GT.U32.AND P4, PT, R249.reuse, R242, PT ;  /* 0x000000f2f900720c */ /* 0x040fe20003f84070 */
[C---:B------:R-:W-:Y:S01]  /*bae0*/  IMAD R247, R249.reuse, R245, R247 ;  /* 0x000000f5f9f77224 */ /* 0x040fe200078e02f7 */
[----:B------:R-:W-:Y:S01]  /*baf0*/  ISETP.GT.U32.AND P0, PT, R249, R243, PT ;  /* 0x000000f3f900720c */ /* 0x000fe20003f04070 */
[----:B------:R-:W-:-:S04]  /*bb00*/  IMAD.HI.U32 R245, R2, R248, RZ ;  /* 0x000000f802f57227 */ /* 0x000fc800078e00ff */
[----:B------:R-:W-:-:S04]  /*bb10*/  IMAD.HI.U32 R2, R2, R244, RZ ;  /* 0x000000f402027227 */ /* 0x000fc800078e00ff */
[----:B------:R-:W-:Y:S02]  /*bb20*/  IMAD.MOV R245, RZ, RZ, -R245 ;  /* 0x000000fffff57224 */ /* 0x000fe400078e0af5 */
[--C-:B------:R-:W-:Y:S01]  /*bb30*/  @!P5 IMAD.IADD R241, R241, 0x1, -R249.reuse ;  /* 0x00000001f1f1d824 */ /* 0x100fe200078e0af9 */
[C---:B------:R-:W-:Y:S01]  /*bb40*/  ISETP.GT.U32.AND P5, PT, R249.reuse, R247, PT ;  /* 0x000000f7f900720c */ /* 0x040fe20003fa4070 */
[----:B------:R-:W-:Y:S02]  /*bb50*/  IMAD.MOV R2, RZ, RZ, -R2 ;  /* 0x000000ffff027224 */ /* 0x000fe400078e0a02 */
[C---:B------:R-:W-:Y:S02]  /*bb60*/  IMAD R248, R249.reuse, R245, R248 ;  /* 0x000000f5f9f87224 */ /* 0x040fe400078e02f8 */
[--C-:B------:R-:W-:Y:S01]  /*bb70*/  @!P1 IMAD.IADD R240, R240, 0x1, -R249.reuse ;  /* 0x00000001f0f09824 */ /* 0x100fe200078e0af9 */
[C---:B------:R-:W-:Y:S01]  /*bb80*/  ISETP.GT.U32.AND P1, PT, R249.reuse, R0, PT ;  /* 0x00000000f900720c */ /* 0x040fe20003f24070 */
[----:B------:R-:W-:Y:S01]  /*bb90*/  IMAD R2, R249, R2, R244 ;  /* 0x00000002f9027224 */ /* 0x000fe200078e02f4 */
[----:B-1----:R-:W-:Y:S01]  /*bba0*/  LOP3.LUT R3, R3, 0x1f, RZ, 0xc0, !PT ;  /* 0x0000001f03037812 */ /* 0x002fe200078ec0ff */
[--C-:B------:R-:W-:Y:S01]  /*bbb0*/  @!P4 IMAD.IADD R242, R242, 0x1, -R249.reuse ;  /* 0x00000001f2f2c824 */ /* 0x100fe200078e0af9 */
[----:B------:R-:W-:Y:S01]  /*bbc0*/  ISETP.GT.U32.AND P4, PT, R249, R248, PT ;  /* 0x000000f8f900720c */ /* 0x000fe20003f84070 */
[--C-:B------:R-:W-:Y:S01]  /*bbd0*/  @!P0 IMAD.IADD R243, R243, 0x1, -R249.reuse ;  /* 0x00000001f3f38824 */ /* 0x100fe200078e0af9 */
[----:B------:R-:W-:Y:S01]  /*bbe0*/  ISETP.GT.U32.AND P0, PT, R249, R2, PT ;  /* 0x00000002f900720c */ /* 0x000fe20003f04070 */
[----:B------:R-:W1:Y:S01]  /*bbf0*/  LDC.64 R244, c[0x0][0x238] ;  /* 0x00008e00fff47b82 */ /* 0x000e620000000a00 */
[----:B------:R-:W-:Y:S01]  /*bc00*/  @!P5 IMAD.IADD R247, R247, 0x1, -R249 ;  /* 0x00000001f7f7d824 */ /* 0x000fe200078e0af9 */
[----:B------:R-:W-:Y:S01]  /*bc10*/  ISETP.GE.AND P5, PT, R10, RZ, PT ;  /* 0x000000ff0a00720c */ /* 0x000fe20003fa6270 */
[----:B------:R-:W-:-:S02]  /*bc20*/  IMAD.U32 R250, RZ, RZ, UR4 ;  /* 0x00000004fffa7e24 */ /* 0x000fc4000f8e00ff */
[----:B------:R-:W-:Y:S01]  /*bc30*/  @!P2 IMAD.MOV R240, RZ, RZ, -R240 ;  /* 0x000000fffff0a224 */ /* 0x000fe200078e0af0 */
[----:B------:R-:W-:Y:S01]  /*bc40*/  ISETP.GT.U32.AND P2, PT, R249, R247, PT ;  /* 0x000000f7f900720c */ /* 0x000fe20003f44070 */
[--C-:B------:R-:W-:Y:S01]  /*bc50*/  @!P1 IMAD.IADD R0, R0, 0x1, -R249.reuse ;  /* 0x0000000100009824 */ /* 0x100fe200078e0af9 */
[----:B------:R-:W-:Y:S02]  /*bc60*/  ISETP.GE.AND P1, PT, R11, RZ, PT ;  /* 0x000000ff0b00720c */ /* 0x000fe40003f26270 */
[--C-:B------:R-:W-:Y:S01]  /*bc70*/  @!P4 IMAD.IADD R248, R248, 0x1, -R249.reuse ;  /* 0x00000001f8f8c824 */ /* 0x100fe200078e0af9 */
[----:B------:R-:W-:Y:S01]  /*bc80*/  ISETP.GE.AND P4, PT, R3, UR5, PT ;  /* 0x0000000503007c0c */ /* 0x000fe2000bf86270 */
[----:B------:R-:W-:Y:S01]  /*bc90*/  @!P0 IMAD.IADD R2, R2, 0x1, -R249 ;  /* 0x0000000102028824 */ /* 0x000fe200078e0af9 */
[----:B------:R-:W-:Y:S01]  /*bca0*/  ISETP.GE.AND P0, PT, R252, RZ, PT ;  /* 0x000000fffc00720c */ /* 0x000fe20003f06270 */
[----:B------:R-:W-:Y:S01]  /*bcb0*/  @!P3 IMAD.MOV R238, RZ, RZ, -R238 ;  /* 0x000000ffffeeb224 */ /* 0x000fe200078e0aee */
[----:B------:R-:W-:Y:S01]  /*bcc0*/  SEL R250, R250, RZ, !P4 ;  /* 0x000000fffafa7207 */ /* 0x000fe20006000000 */
[----:B------:R-:W-:Y:S01]  /*bcd0*/  @!P6 IMAD.MOV R239, RZ, RZ, -R239 ;  /* 0x000000ffffefe224 */ /* 0x000fe200078e0aef */
[C---:B------:R-:W-:Y:S01]  /*bce0*/  ISETP.GT.U32.AND P3, PT, R249.reuse, R246, PT ;  /* 0x000000f6f900720c */ /* 0x040fe20003f64070 */
[----:B------:R-:W-:Y:S01]  /*bcf0*/  @!P5 IMAD.MOV R242, RZ, RZ, -R242 ;  /* 0x000000fffff2d224 */ /* 0x000fe200078e0af2 */
[C---:B------:R-:W-:Y:S01]  /*bd00*/  ISETP.GT.U32.AND P4, PT, R249.reuse, R0, PT ;  /* 0x00000000f900720c */ /* 0x040fe20003f84070 */
[----:B------:R-:W2:Y:S01]  /*bd10*/  LDL R252, [R1+0x1fa8] ;  /* 0x001fa80001fc7983 */ /* 0x000ea20000100800 */
[C---:B------:R-:W-:Y:S01]  /*bd20*/  ISETP.GT.U32.AND P6, PT, R249.reuse, R248, PT ;  /* 0x000000f8f900720c */ /* 0x040fe20003fc4070 */
[----:B------:R-:W-:Y:S01]  /*bd30*/  @!P1 IMAD.MOV R241, RZ, RZ, -R241 ;  /* 0x000000fffff19224 */ /* 0x000fe200078e0af1 */
[----:B------:R-:W-:Y:S01]  /*bd40*/  ISETP.GT.U32.AND P5, PT, R249, R2, PT ;  /* 0x00000002f900720c */ /* 0x000fe20003fa4070 */
[----:B------:R-:W-:Y:S01]  /*bd50*/  @!P2 IMAD.IADD R247, R247, 0x1, -R249 ;  /* 0x00000001f7f7a824 */ /* 0x000fe200078e0af9 */
[----:B-1----:R1:W-:Y:S01]  /*bd60*/  STL [R1+0x200c], R244 ;  /* 0x00200cf401007387 */ /* 0x0023e20000100800 */
[----:B------:R-:W-:Y:S01]  /*bd70*/  ISETP.NE.U32.AND P1, PT, R250, RZ, PT ;  /* 0x000000fffa00720c */ /* 0x000fe20003f25070 */
[----:B------:R-:W-:Y:S01]  /*bd80*/  IMAD R245, R3, R245, RZ ;  /* 0x000000f503f57224 */ /* 0x000fe200078e02ff */
[----:B------:R-:W-:Y:S01]  /*bd90*/  ISETP.GE.AND P2, PT, R4, RZ, PT ;  /* 0x000000ff0400720c */ /* 0x000fe20003f46270 */
[----:B------:R-:W4:Y:S01]  /*bda0*/  LDL R250, [R1+0x1fac] ;  /* 0x001fac0001fa7983 */ /* 0x000f220000100800 */
[----:B------:R-:W-:Y:S01]  /*bdb0*/  @!P0 IMAD.MOV R243, RZ, RZ, -R243 ;  /* 0x000000fffff38224 */ /* 0x000fe200078e0af3 */
[----:B------:R-:W-:Y:S01]  /*bdc0*/  ISETP.GE.AND P0, PT, R9, RZ, PT ;  /* 0x000000ff0900720c */ /* 0x000fe20003f06270 */
[--C-:B------:R-:W-:Y:S01]  /*bdd0*/  @!P3 IMAD.IADD R246, R246, 0x1, -R249.reuse ;  /* 0x00000001f6f6b824 */ /* 0x100fe200078e0af9 */
[----:B------:R-:W2:Y:S01]  /*bde0*/  LDL R4, [R1+0xaac] ;  /* 0x000aac0001047983 */ /* 0x000ea20000100800 */
[----:B------:R-:W-:Y:S01]  /*bdf0*/  @!P4 IMAD.IADD R0, R0, 0x1, -R249 ;  /* 0x000000010000c824 */ /* 0x000fe200078e0af9 */
[----:B------:R-:W-:Y:S01]  /*be00*/  ISETP.GE.AND P3, PT, R8, RZ, PT ;  /* 0x000000ff0800720c */ /* 0x000fe20003f66270 */
[----:B------:R-:W-:Y:S01]  /*be10*/  ULDC.64 UR4, c[0x0][0x218] ;  /* 0x0000860000047ab9 */ /* 0x000fe20000000a00 */
[----:B---3--:R-:W3:Y:S01]  /*be20*/  LDL.LU R12, [R1+0x28] ;  /* 0x00002800010c7983 */ /* 0x008ee20000300800 */
[----:B------:R-:W-:-:S03]  /*be30*/  ISETP.GE.AND P4, PT, R7, RZ, PT ;  /* 0x000000ff0700720c */ /* 0x000fc60003f86270 */
[----:B------:R-:W3:Y:S01]  /*be40*/  LDL.LU R11, [R1+0x24] ;  /* 0x00002400010b7983 */ /* 0x000ee20000300800 */
[----:B------:R-:W-:-:S03]  /*be50*/  @!P6 IMAD.IADD R248, R248, 0x1, -R249 ;  /* 0x00000001f8f8e824 */ /* 0x000fc600078e0af9 */
[----:B------:R-:W3:Y:S01]  /*be60*/  LDL.LU R10, [R1+0x20] ;  /* 0x00002000010a7983 */ /* 0x000ee20000300800 */
[----:B------:R-:W-:-:S03]  /*be70*/  ISETP.GE.AND P6, PT, R6, RZ, PT ;  /* 0x000000ff0600720c */ /* 0x000fc60003fc6270 */
[----:B------:R-:W3:Y:S01]  /*be80*/  LDL.LU R9, [R1+0x1c] ;  /* 0x00001c0001097983 */ /* 0x000ee20000300800 */
[----:B------:R-:W-:-:S03]  /*be90*/  @!P5 IMAD.IADD R2, R2, 0x1, -R249 ;  /* 0x000000010202d824 */ /* 0x000fc600078e0af9 */
[----:B------:R-:W3:Y:S01]  /*bea0*/  LDL.LU R8, [R1+0x18] ;  /* 0x0000180001087983 */ /* 0x000ee20000300800 */
[----:B------:R-:W-:-:S03]  /*beb0*/  IMAD.MOV.U32 R249, RZ, RZ, R0 ;  /* 0x000000fffff97224 */ /* 0x000fc600078e0000 */
[----:B------:R-:W3:Y:S04]  /*bec0*/  LDL.LU R7, [R1+0x14] ;  /* 0x0000140001077983 */ /* 0x000ee80000300800 */
[----:B------:R-:W3:Y:S04]  /*bed0*/  LDL.LU R6, [R1+0x10] ;  /* 0x0000100001067983 */ /* 0x000ee80000300800 */
[----:B-1----:R-:W3:Y:S04]  /*bee0*/  LDL.LU R244, [R1] ;  /* 0x0000000001f47983 */ /* 0x002ee80000300800 */
[----:B------:R-:W3:Y:S01]  /*bef0*/  LDL R0, [R1+0xaa4] ;  /* 0x000aa40001007983 */ /* 0x000ee20000100800 */
[----:B------:R-:W-:-:S02]  /*bf00*/  @!P3 IMAD.MOV R249, RZ, RZ, -R249 ;  /* 0x000000fffff9b224 */ /* 0x000fc400078e0af9 */
[----:B------:R-:W-:Y:S01]  /*bf10*/  @!P4 IMAD.MOV R247, RZ, RZ, -R247 ;  /* 0x000000fffff7c224 */ /* 0x000fe200078e0af7 */
[----:B------:R-:W3:Y:S01]  /*bf20*/  LDL.LU R3, [R1+0x20c4] ;  /* 0x0020c40001037983 */ /* 0x000ee20000300800 */
[----:B------:R-:W-:Y:S01]  /*bf30*/  @!P2 IMAD.MOV R248, RZ, RZ, -R248 ;  /* 0x000000fffff8a224 */ /* 0x000fe200078e0af8 */
[----:B----4-:R-:W-:Y:S02]  /*bf40*/  ISETP.NE.AND P5, PT, R250, RZ, PT ;  /* 0x000000fffa00720c */ /* 0x010fe40003fa5270 */
[----:B------:R-:W-:-:S04]  /*bf50*/  LOP3.LUT R250, RZ, R250, RZ, 0x33, !PT ;  /* 0x000000fafffa7212 */ /* 0x000fc800078e33ff */
[C---:B------:R-:W-:Y:S02]  /*bf60*/  SEL R251, R250.reuse, R251, !P5 ;  /* 0x000000fbfafb7207 */ /* 0x040fe40006800000 */
[----:B------:R-:W-:Y:S02]  /*bf70*/  SEL R5, R250, R5, !P5 ;  /* 0x00000005fa057207 */ /* 0x000fe40006800000 */
[----:B--2---:R-:W-:Y:S02]  /*bf80*/  ISETP.GE.AND P2, PT, R4, RZ, PT ;  /* 0x000000ff0400720c */ /* 0x004fe40003f46270 */
[C---:B---3--:R-:W-:Y:S02]  /*bf90*/  SEL R12, R250.reuse, R12, !P5 ;  /* 0x0000000cfa0c7207 */ /* 0x048fe40006800000 */
[C---:B------:R-:W-:Y:S02]  /*bfa0*/  SEL R11, R250.reuse, R11, !P5 ;  /* 0x0000000bfa0b7207 */ /* 0x040fe40006800000 */
[----:B------:R-:W-:-:S02]  /*bfb0*/  SEL R10, R250, R10, !P5 ;  /* 0x0000000afa0a7207 */ /* 0x000fc40006800000 */
[C---:B------:R-:W-:Y:S02]  /*bfc0*/  SEL R9, R250.reuse, R9, !P5 ;  /* 0x00000009fa097207 */ /* 0x040fe40006800000 */
[----:B------:R-:W-:Y:S02]  /*bfd0*/  SEL R8, R250, R8, !P5 ;  /* 0x00000008fa087207 */ /* 0x000fe40006800000 */
[----:B------:R-:W-:Y:S02]  /*bfe0*/  ISETP.GE.AND P3, PT, R0, RZ, PT ;  /* 0x000000ff0000720c */ /* 0x000fe40003f66270 */
[----:B------:R-:W-:-:S05]  /*bff0*/  LEA R0, P4, R245, UR4, 0x2 ;  /* 0x00000004f5007c11 */ /* 0x000fca000f8810ff */
[----:B------:R1:W-:Y:S04]  /*c000*/  STL [R1+0x2090], R0 ;  /* 0x0020900001007387 */ /* 0x0003e80000100800 */
[----:B-1----:R-:W2:Y:S04]  /*c010*/  LDL.LU R0, [R1+0x4] ;  /* 0x0000040001007983 */ /* 0x002ea80000300800 */
[----:B------:R-:W3:Y:S04]  /*c020*/  LDL.LU R4, [R1+0x20c0] ;  /* 0x0020c00001047983 */ /* 0x000ee80000300800 */
[----:B------:R1:W-:Y:S01]  /*c030*/  STL [R1+0xf8], R251 ;  /* 0x0000f8fb01007387 */ /* 0x0003e20000100800 */
[----:B------:R-:W-:-:S03]  /*c040*/  SEL R7, R250, R7, !P5 ;  /* 0x00000007fa077207 */ /* 0x000fc60006800000 */
[----:B-1----:R-:W4:Y:S04]  /*c050*/  LDL.LU R251, [R1+0x8] ;  /* 0x0000080001fb7983 */ /* 0x002f280000300800 */
[----:B------:R1:W-:Y:S01]  /*c060*/  STL [R1+0x2a0], R5 ;  /* 0x0002a00501007387 */ /* 0x0003e20000100800 */
[----:B------:R-:W-:-:S03]  /*c070*/  SEL R6, R250, R6, !P5 ;  /* 0x00000006fa067207 */ /* 0x000fc60006800000 */
[----:B-1----:R-:W2:Y:S04]  /*c080*/  LDL.LU R5, [R1+0xc] ;  /* 0x00000c0001057983 */ /* 0x002ea80000300800 */
[----:B------:R1:W-:Y:S04]  /*c090*/  STL [R1+0xf4], R12 ;  /* 0x0000f40c01007387 */ /* 0x0003e80000100800 */
[----:B-1----:R-:W3:Y:S04]  /*c0a0*/  LDL.LU R12, [R1+0x20bc] ;  /* 0x0020bc00010c7983 */ /* 0x002ee80000300800 */
        /* <DEDUP_REMOVED lines=11> */
[----:B-1----:R-:W3:Y:S01]  /*c160*/  LDL.LU R6, [R1+0x20a4] ;  /* 0x0020a40001067983 */ /* 0x002ee20000300800 */
[----:B------:R-:W-:Y:S01]  /*c170*/  @!P0 IMAD.MOV R246, RZ, RZ, -R246 ;  /* 0x000000fffff68224 */ /* 0x000fe200078e0af6 */
[----:B------:R-:W-:-:S02]  /*c180*/  ISETP.NE.AND P0, PT, R252, RZ, PT ;  /* 0x000000fffc00720c */ /* 0x000fc40003f05270 */
[----:B------:R-:W-:Y:S02]  /*c190*/  LOP3.LUT R252, RZ, R252, RZ, 0x33, !PT ;  /* 0x000000fcfffc7212 */ /* 0x000fe400078e33ff */
[C---:B------:R-:W-:Y:S02]  /*c1a0*/  SEL R76, R250.reuse, R76, !P5 ;  /* 0x0000004cfa4c7207 */ /* 0x040fe40006800000 */
[C---:B----4-:R-:W-:Y:S02]  /*c1b0*/  SEL R251, R250.reuse, R251, !P5 ;  /* 0x000000fbfafb7207 */ /* 0x050fe40006800000 */
[----:B--2---:R-:W-:-:S05]  /*c1c0*/  SEL R5, R250, R5, !P5 ;  /* 0x00000005fa057207 */ /* 0x004fca0006800000 */
[----:B------:R1:W-:Y:S04]  /*c1d0*/  STL [R1+0xd8], R5 ;  /* 0x0000d80501007387 */ /* 0x0003e80000100800 */
[----:B------:R-:W-:Y:S01]  /*c1e0*/  STL [R1+0xd4], R251 ;  /* 0x0000d4fb01007387 */ /* 0x000fe20000100800 */
[C---:B-1----:R-:W-:Y:S02]  /*c1f0*/  SEL R5, R250.reuse, R0, !P5 ;  /* 0x00000000fa057207 */ /* 0x042fe40006800000 */
[----:B------:R-:W-:-:S03]  /*c200*/  SEL R0, R250, R244, !P5 ;  /* 0x000000f4fa007207 */ /* 0x000fc60006800000 */
[----:B------:R-:W-:Y:S04]  /*c210*/  STL [R1+0xd0], R5 ;  /* 0x0000d00501007387 */ /* 0x000fe80000100800 */
[----:B------:R3:W-:Y:S02]  /*c220*/  STL [R1+0xcc], R0 ;  /* 0x0000cc0001007387 */ /* 0x0007e40000100800 */
[C---:B---3--:R-:W-:Y:S02]  /*c230*/  SEL R0, R250.reuse, R8, !P5 ;  /* 0x00000008fa007207 */ /* 0x048fe40006800000 */
[C---:B------:R-:W-:Y:S02]  /*c240*/  SEL R5, R250.reuse, R7, !P5 ;  /* 0x00000007fa057207 */ /* 0x040fe40006800000 */
[----:B------:R-:W-:-:S05]  /*c250*/  SEL R6, R250, R6, !P5 ;  /* 0x00000006fa067207 */ /* 0x000fca0006800000 */
[----:B------:R1:W-:Y:S04]  /*c260*/  STL [R1+0xc8], R6 ;  /* 0x0000c80601007387 */ /* 0x0003e80000100800 */
[----:B------:R2:W-:Y:S04]  /*c270*/  STL [R1+0xc4], R5 ;  /* 0x0000c40501007387 */ /* 0x0005e80000100800 */
[----:B------:R3:W-:Y:S01]  /*c280*/  STL [R1+0xc0], R0 ;  /* 0x0000c00001007387 */ /* 0x0007e20000100800 */
[C---:B-1----:R-:W-:Y:S02]  /*c290*/  SEL R6, R250.reuse, R9, !P5 ;  /* 0x00000009fa067207 */ /* 0x042fe40006800000 */
[----:B--2---:R-:W-:-:S03]  /*c2a0*/  SEL R5, R250, R10, !P5 ;  /* 0x0000000afa057207 */ /* 0x004fc60006800000 */
[----:B------:R1:W-:Y:S01]  /*c2b0*/  STL [R1+0xbc], R6 ;  /* 0x0000bc0601007387 */ /* 0x0003e20000100800 */
[----:B---3--:R-:W-:-:S03]  /*c2c0*/  SEL R0, R250, R11, !P5 ;  /* 0x0000000bfa007207 */ /* 0x008fc60006800000 */
        /* <DEDUP_REMOVED lines=10> */
[----:B------:R-:W-:Y:S01]  /*c370*/  STL [R1+0xa4], R6 ;  /* 0x0000a40601007387 */ /* 0x000fe20000100800 */
[----:B---3--:R-:W-:-:S03]  /*c380*/  SEL R0, R250, R17, !P5 ;  /* 0x00000011fa007207 */ /* 0x008fc60006800000 */
[----:B------:R-:W-:Y:S04]  /*c390*/  STL [R1+0xa0], R5 ;  /* 0x0000a00501007387 */ /* 0x000fe80000100800 */
[----:B------:R1:W-:Y:S02]  /*c3a0*/  STL [R1+0x9c], R0 ;  /* 0x00009c0001007387 */ /* 0x0003e40000100800 */
[----:B-1----:R-:W-:-:S05]  /*c3b0*/  SEL R0, R250, R20, !P5 ;  /* 0x00000014fa007207 */ /* 0x002fca0006800000 */
[----:B------:R1:W-:Y:S01]  /*c3c0*/  STL [R1+0x98], R0 ;  /* 0x0000980001007387 */ /* 0x0003e20000100800 */
[C---:B------:R-:W-:Y:S02]  /*c3d0*/  SEL R6, R250.reuse, R39, !P5 ;  /* 0x00000027fa067207 */ /* 0x040fe40006800000 */
[C---:B------:R-:W-:Y:S02]  /*c3e0*/  SEL R5, R250.reuse, R40, !P5 ;  /* 0x00000028fa057207 */ /* 0x040fe40006800000 */
[----:B-1----:R-:W-:-:S05]  /*c3f0*/  SEL R0, R250, R38, !P5 ;  /* 0x00000026fa007207 */ /* 0x002fca0006800000 */
[----:B------:R1:W-:Y:S04]  /*c400*/  STL [R1+0x94], R0 ;  /* 0x0000940001007387 */ /* 0x0003e80000100800 */
[----:B------:R2:W-:Y:S01]  /*c410*/  STL [R1+0x90], R6 ;  /* 0x0000900601007387 */ /* 0x0005e20000100800 */
[----:B-1----:R-:W-:-:S03]  /*c420*/  SEL R0, R250, R41, !P5 ;  /* 0x00000029fa007207 */ /* 0x002fc60006800000 */
[----:B------:R1:W-:Y:S01]  /*c430*/  STL [R1+0x8c], R5 ;  /* 0x00008c0501007387 */ /* 0x0003e20000100800 */
[----:B--2---:R-:W-:-:S03]  /*c440*/  SEL R6, R250, R42, !P5 ;  /* 0x0000002afa067207 */ /* 0x004fc60006800000 */
[----:B------:R2:W-:Y:S01]  /*c450*/  STL [R1+0x88], R0 ;  /* 0x0000880001007387 */ /* 0x0005e20000100800 */
[----:B-1----:R-:W-:-:S03]  /*c460*/  SEL R5, R250, R43, !P5 ;  /* 0x0000002bfa057207 */ /* 0x002fc60006800000 */
[----:B------:R1:W-:Y:S01]  /*c470*/  STL [R1+0x84], R6 ;  /* 0x0000840601007387 */ /* 0x0003e20000100800 */
[----:B--2---:R-:W-:-:S03]  /*c480*/  SEL R0, R250, R44, !P5 ;  /* 0x0000002cfa007207 */ /* 0x004fc60006800000 */
        /* <DEDUP_REMOVED lines=54> */
[----:B------:R2:W-:Y:S01]  /*c7f0*/  STL [R1+0x10], R5 ;  /* 0x0000100501007387 */ /* 0x0005e20000100800 */
[----:B------:R-:W-:-:S03]  /*c800*/  @!P3 IMAD.MOV R4, RZ, RZ, -R4 ;  /* 0x000000ffff04b224 */ /* 0x000fc600078e0a04 */
[----:B------:R3:W-:Y:S01]  /*c810*/  STL [R1+0xc], R0 ;  /* 0x00000c0001007387 */ /* 0x0007e20000100800 */
[C---:B-1----:R-:W-:Y:S02]  /*c820*/  SEL R6, R250.reuse, R72, !P5 ;  /* 0x00000048fa067207 */ /* 0x042fe40006800000 */
[C---:B------:R-:W-:Y:S02]  /*c830*/  SEL R251, R250.reuse, R75, !P5 ;  /* 0x0000004bfafb7207 */ /* 0x040fe40006800000 */
[C---:B--2---:R-:W-:Y:S02]  /*c840*/  SEL R5, R250.reuse, R73, !P5 ;  /* 0x00000049fa057207 */ /* 0x044fe40006800000 */
[C---:B---3--:R-:W-:Y:S01]  /*c850*/  SEL R0, R250.reuse, R74, !P5 ;  /* 0x0000004afa007207 */ /* 0x048fe20006800000 */
[----:B------:R-:W-:Y:S01]  /*c860*/  STL [R1+0x8], R6 ;  /* 0x0000080601007387 */ /* 0x000fe20000100800 */
[----:B------:R-:W-:Y:S02]  /*c870*/  SEL R74, R250, R77, !P5 ;  /* 0x0000004dfa4a7207 */ /* 0x000fe40006800000 */
[----:B------:R-:W-:Y:S01]  /*c880*/  SEL R244, R252, R4, !P0 ;  /* 0x00000004fcf47207 */ /* 0x000fe20004000000 */
[----:B------:R-:W-:Y:S04]  /*c890*/  STL [R1+0x2094], R0 ;  /* 0x0020940001007387 */ /* 0x000fe80000100800 */
[----:B------:R1:W-:Y:S04]  /*c8a0*/  STL [R1+0x4], R5 ;  /* 0x0000040501007387 */ /* 0x0003e80000100800 */
[----:B------:R-:W-:Y:S04]  /*c8b0*/  STL [R1+0x2098], R251 ;  /* 0x002098fb01007387 */ /* 0x000fe80000100800 */
[----:B------:R-:W-:Y:S04]  /*c8c0*/  STL [R1+0x209c], R76 ;  /* 0x00209c4c01007387 */ /* 0x000fe80000100800 */
[----:B------:R2:W-:Y:S04]  /*c8d0*/  STL [R1+0x20a0], R74 ;  /* 0x0020a04a01007387 */ /* 0x0005e80000100800 */
[----:B------:R-:W-:Y:S04]  /*c8e0*/  STL [R1+0x2010], R244 ;  /* 0x002010f401007387 */ /* 0x000fe80000100800 */
[----:B------:R-:W3:Y:S04]  /*c8f0*/  LDL.LU R49, [R1+0xf8] ;  /* 0x0000f80001317983 */ /* 0x000ee80000300800 */
[----:B------:R-:W4:Y:S04]  /*c900*/  LDL.LU R54, [R1+0xf4] ;  /* 0x0000f40001367983 */ /* 0x000f280000300800 */
[----:B------:R-:W2:Y:S04]  /*c910*/  LDL.LU R52, [R1+0xf0] ;  /* 0x0000f00001347983 */ /* 0x000ea80000300800 */
[----:B------:R-:W2:Y:S04]  /*c920*/  LDL.LU R50, [R1+0xec] ;  /* 0x0000ec0001327983 */ /* 0x000ea80000300800 */
[----:B------:R-:W2:Y:S01]  /*c930*/  LDL.LU R48, [R1+0xe8] ;  /* 0x0000e80001307983 */ /* 0x000ea20000300800 */
[----:B------:R-:W-:-:S03]  /*c940*/  @!P2 IMAD.MOV R3, RZ, RZ, -R3 ;  /* 0x000000ffff03a224 */ /* 0x000fc600078e0a03 */
[----:B------:R-:W2:Y:S04]  /*c950*/  LDL.LU R47, [R1+0xe4] ;  /* 0x0000e400012f7983 */ /* 0x000ea80000300800 */
[----:B------:R-:W2:Y:S01]  /*c960*/  LDL.LU R46, [R1+0xe0] ;  /* 0x0000e000012e7983 */ /* 0x000ea20000300800 */
[----:B------:R-:W-:-:S03]  /*c970*/  SEL R16, R250, R21, !P5 ;  /* 0x00000015fa107207 */ /* 0x000fc60006800000 */
        /* <DEDUP_REMOVED lines=11> */
[C---:B------:R-:W-:Y:S02]  /*ca30*/  SEL R25, R250.reuse, R31, !P5 ;  /* 0x0000001ffa197207 */ /* 0x040fe40006800000 */
[C---:B------:R-:W-:Y:S01]  /*ca40*/  SEL R35, R250.reuse, R36, !P5 ;  /* 0x00000024fa237207 */ /* 0x040fe20006800000 */
[----:B------:R-:W2:Y:S01]  /*ca50*/  LDL.LU R39, [R1+0xc4] ;  /* 0x0000c40001277983 */ /* 0x000ea20000300800 */
[C---:B------:R-:W-:Y:S02]  /*ca60*/  SEL R17, R250.reuse, R27, !P5 ;  /* 0x0000001bfa117207 */ /* 0x040fe40006800000 */
[C---:B------:R-:W-:Y:S01]  /*ca70*/  SEL R31, R250.reuse, R34, !P5 ;  /* 0x00000022fa1f7207 */ /* 0x040fe20006800000 */
        /* <DEDUP_REMOVED lines=8> */
[----:B------:R-:W-:-:S03]  /*cb00*/  SEL R19, R250, R28, !P5 ;  /* 0x0000001cfa137207 */ /* 0x000fc60006800000 */
[----:B------:R1:W-:Y:S01]  /*cb10*/  STL [R1+0x2014], R252 ;  /* 0x002014fc01007387 */ /* 0x0003e20000100800 */
[----:B------:R-:W-:-:S03]  /*cb20*/  SEL R66, R250, R240, !P5 ;  /* 0x000000f0fa427207 */ /* 0x000fc60006800000 */
[----:B------:R-:W2:Y:S01]  /*cb30*/  LDL.LU R30, [R1+0xb0] ;  /* 0x0000b000011e7983 */ /* 0x000ea20000300800 */
[C---:B------:R-:W-:Y:S02]  /*cb40*/  SEL R14, R250.reuse, R18, !P5 ;  /* 0x00000012fa0e7207 */ /* 0x040fe40006800000 */
[----:B------:R-:W-:Y:S01]  /*cb50*/  LEA.HI.X.SX32 R240, R245, UR5, 0x2, P4 ;  /* 0x00000005f5f07c11 */ /* 0x000fe2000a0f16ff */
[----:B------:R-:W2:Y:S01]  /*cb60*/  LDL.LU R28, [R1+0xac] ;  /* 0x0000ac00011c7983 */ /* 0x000ea20000300800 */
[C---:B------:R-:W-:Y:S01]  /*cb70*/  SEL R18, R250.reuse, R22, !P5 ;  /* 0x00000016fa127207 */ /* 0x040fe20006800000 */
[----:B------:R-:W-:Y:S01]  /*cb80*/  ULDC UR5, c[0x0][0x240] ;  /* 0x0000900000057ab9 */ /* 0x000fe20000000800 */
[C---:B------:R-:W-:Y:S01]  /*cb90*/  SEL R15, R250.reuse, R26, !P5 ;  /* 0x0000001afa0f7207 */ /* 0x040fe20006800000 */
[----:B------:R-:W2:Y:S01]  /*cba0*/  LDL.LU R53, [R1+0xa8] ;  /* 0x0000a80001357983 */ /* 0x000ea20000300800 */
[----:B------:R-:W-:-:S03]  /*cbb0*/  SEL R22, R250, R24, !P5 ;  /* 0x00000018fa167207 */ /* 0x000fc60006800000 */
[----:B------:R-:W2:Y:S04]  /*cbc0*/  LDL.LU R51, [R1+0xa4] ;  /* 0x0000a40001337983 */ /* 0x000ea80000300800 */
[----:B------:R-:W2:Y:S04]  /*cbd0*/  LDL.LU R26, [R1+0xa0] ;  /* 0x0000a000011a7983 */ /* 0x000ea80000300800 */
[----:B------:R-:W2:Y:S01]  /*cbe0*/  LDL.LU R24, [R1+0x9c] ;  /* 0x00009c0001187983 */ /* 0x000ea20000300800 */
[----:B---3--:R-:W-:-:S03]  /*cbf0*/  IMAD R72, R49, UR5, RZ ;  /* 0x0000000531487c24 */ /* 0x008fc6000f8e02ff */
[----:B------:R-:W3:Y:S01]  /*cc00*/  LDL.LU R49, [R1+0x98] ;  /* 0x0000980001317983 */ /* 0x000ee20000300800 */
[----:B----4-:R-:W-:Y:S02]  /*cc10*/  IMAD R64, R54, UR5, RZ ;  /* 0x0000000536407c24 */ /* 0x010fe4000f8e02ff */
[----:B------:R-:W-:Y:S02]  /*cc20*/  @!P6 IMAD.MOV R2, RZ, RZ, -R2 ;  /* 0x000000ffff02e224 */ /* 0x000fe400078e0a02 */
[----:B--2---:R-:W-:Y:S02]  /*cc30*/  IMAD R62, R52, UR5, RZ ;  /* 0x00000005343e7c24 */ /* 0x004fe4000f8e02ff */
[----:B------:R-:W-:Y:S02]  /*cc40*/  IMAD R60, R50, UR5, RZ ;  /* 0x00000005323c7c24 */ /* 0x000fe4000f8e02ff */
[----:B------:R-:W-:Y:S02]  /*cc50*/  IMAD R58, R48, UR5, RZ ;  /* 0x00000005303a7c24 */ /* 0x000fe4000f8e02ff */
[----:B------:R-:W-:Y:S01]  /*cc60*/  IMAD R54, R46, UR5, RZ ;  /* 0x000000052e367c24 */ /* 0x000fe2000f8e02ff */
[----:B------:R-:W-:Y:S01]  /*cc70*/  SEL R37, R250, R37, !P5 ;  /* 0x00000025fa257207 */ /* 0x000fe20006800000 */
[----:B------:R-:W-:-:S02]  /*cc80*/  IMAD R56, R47, UR5, RZ ;  /* 0x000000052f387c24 */ /* 0x000fc4000f8e02ff */
[----:B------:R-:W-:Y:S02]  /*cc90*/  IMAD R52, R45, UR5, RZ ;  /* 0x000000052d347c24 */ /* 0x000fe4000f8e02ff */
[----:B------:R-:W-:Y:S01]  /*cca0*/  IMAD R50, R44, UR5, RZ ;  /* 0x000000052c327c24 */ /* 0x000fe2000f8e02ff */
[----:B------:R-:W-:Y:S01]  /*ccb0*/  SEL R78, R250, R78, !P5 ;  /* 0x0000004efa4e7207 */ /* 0x000fe20006800000 */
[----:B------:R-:W-:Y:S02]  /*ccc0*/  IMAD R48, R43, UR5, RZ ;  /* 0x000000052b307c24 */ /* 0x000fe4000f8e02ff */
[----:B------:R-:W-:Y:S02]  /*ccd0*/  IMAD R46, R42, UR5, RZ ;  /* 0x000000052a2e7c24 */ /* 0x000fe4000f8e02ff */
[----:B------:R-:W-:Y:S02]  /*cce0*/  IMAD R44, R41, UR5, RZ ;  /* 0x00000005292c7c24 */ /* 0x000fe4000f8e02ff */
[----:B------:R-:W-:-:S02]  /*ccf0*/  IMAD R42, R40, UR5, RZ ;  /* 0x00000005282a7c24 */ /* 0x000fc4000f8e02ff */
[----:B------:R-:W-:Y:S02]  /*cd00*/  IMAD R40, R39, UR5, RZ ;  /* 0x0000000527287c24 */ /* 0x000fe4000f8e02ff */
[----:B------:R-:W2:Y:S01]  /*cd10*/  LDL.LU R39, [R1+0x94] ;  /* 0x0000940001277983 */ /* 0x000ea20000300800 */
[----:B------:R-:W-:-:S03]  /*cd20*/  SEL R70, R250, R79, !P5 ;  /* 0x0000004ffa467207 */ /* 0x000fc60006800000 */
[----:B------:R-:W4:Y:S01]  /*cd30*/  LDL.LU R41, [R1+0x90] ;  /* 0x0000900001297983 */ /* 0x000f220000300800 */
[----:B------:R-:W-:-:S03]  /*cd40*/  SEL R80, R250, R80, !P5 ;  /* 0x00000050fa507207 */ /* 0x000fc60006800000 */
[----:B------:R-:W4:Y:S01]  /*cd50*/  LDL.LU R43, [R1+0x8c] ;  /* 0x00008c00012b7983 */ /* 0x000f220000300800 */
[C---:B------:R-:W-:Y:S02]  /*cd60*/  SEL R68, R250.reuse, R81, !P5 ;  /* 0x00000051fa447207 */ /* 0x040fe40006800000 */
[C---:B------:R-:W-:Y:S01]  /*cd70*/  SEL R82, R250.reuse, R82, !P5 ;  /* 0x00000052fa527207 */ /* 0x040fe20006800000 */
[----:B------:R-:W4:Y:S01]  /*cd80*/  LDL.LU R45, [R1+0x88] ;  /* 0x00008800012d7983 */ /* 0x000f220000300800 */
[C---:B------:R-:W-:Y:S02]  /*cd90*/  SEL R83, R250.reuse, R83, !P5 ;  /* 0x00000053fa537207 */ /* 0x040fe40006800000 */
[C---:B------:R-:W-:Y:S01]  /*cda0*/  SEL R84, R250.reuse, R84, !P5 ;  /* 0x00000054fa547207 */ /* 0x040fe20006800000 */
[----:B------:R-:W2:Y:S01]  /*cdb0*/  LDL.LU R47, [R1+0x84] ;  /* 0x00008400012f7983 */ /* 0x000ea20000300800 */
[C---:B------:R-:W-:Y:S02]  /*cdc0*/  SEL R85, R250.reuse, R85, !P5 ;  /* 0x00000055fa557207 */ /* 0x040fe40006800000 */
[----:B------:R-:W-:-:S02]  /*cdd0*/  SEL R86, R250, R86, !P5 ;  /* 0x00000056fa567207 */ /* 0x000fc40006800000 */
[C---:B------:R-:W-:Y:S02]  /*cde0*/  SEL R87, R250.reuse, R87, !P5 ;  /* 0x00000057fa577207 */ /* 0x040fe40006800000 */
[C---:B------:R-:W-:Y:S02]  /*cdf0*/  SEL R88, R250.reuse, R88, !P5 ;  /* 0x00000058fa587207 */ /* 0x040fe40006800000 */
[C---:B------:R-:W-:Y:S02]  /*ce00*/  SEL R89, R250.reuse, R89, !P5 ;  /* 0x00000059fa597207 */ /* 0x040fe40006800000 */
[C---:B------:R-:W-:Y:S02]  /*ce10*/  SEL R90, R250.reuse, R90, !P5 ;  /* 0x0000005afa5a7207 */ /* 0x040fe40006800000 */
[C---:B------:R-:W-:Y:S02]  /*ce20*/  SEL R91, R250.reuse, R91, !P5 ;  /* 0x0000005bfa5b7207 */ /* 0x040fe40006800000 */
[----:B------:R-:W-:-:S02]  /*ce30*/  SEL R92, R250, R92, !P5 ;  /* 0x0000005cfa5c7207 */ /* 0x000fc40006800000 */
[C---:B------:R-:W-:Y:S01]  /*ce40*/  SEL R93, R250.reuse, R93, !P5 ;  /* 0x0000005dfa5d7207 */ /* 0x040fe20006800000 */
[----:B------:R-:W-:Y:S01]  /*ce50*/  IMAD R4, R51, UR5, RZ ;  /* 0x0000000533047c24 */ /* 0x000fe2000f8e02ff */
[C---:B------:R-:W-:Y:S02]  /*ce60*/  SEL R94, R250.reuse, R94, !P5 ;  /* 0x0000005efa5e7207 */ /* 0x040fe40006800000 */
[C---:B------:R-:W-:Y:S02]  /*ce70*/  SEL R95, R250.reuse, R95, !P5 ;  /* 0x0000005ffa5f7207 */ /* 0x040fe40006800000 */
[C---:B------:R-:W-:Y:S02]  /*ce80*/  SEL R96, R250.reuse, R96, !P5 ;  /* 0x00000060fa607207 */ /* 0x040fe40006800000 */
[C---:B-1----:R-:W-:Y:S02]  /*ce90*/  SEL R5, R250.reuse, R97, !P5 ;  /* 0x00000061fa057207 */ /* 0x042fe40006800000 */
[----:B------:R-:W-:-:S02]  /*cea0*/  SEL R98, R250, R98, !P5 ;  /* 0x00000062fa627207 */ /* 0x000fc40006800000 */
[C---:B------:R-:W-:Y:S02]  /*ceb0*/  SEL R6, R250.reuse, R99, !P5 ;  /* 0x00000063fa067207 */ /* 0x040fe40006800000 */
[C---:B------:R-:W-:Y:S02]  /*cec0*/  SEL R100, R250.reuse, R100, !P5 ;  /* 0x00000064fa647207 */ /* 0x040fe40006800000 */
[C---:B------:R-:W-:Y:S02]  /*ced0*/  SEL R7, R250.reuse, R101, !P5 ;  /* 0x00000065fa077207 */ /* 0x040fe40006800000 */
[C---:B------:R-:W-:Y:S02]  /*cee0*/  SEL R8, R250.reuse, R102, !P5 ;  /* 0x00000066fa087207 */ /* 0x040fe40006800000 */
        /* <DEDUP_REMOVED lines=97> */
[C---:B------:R-:W-:Y:S01]  /*d500*/  SEL R200, R250.reuse, R200, !P5 ;  /* 0x000000c8fac87207 */ /* 0x040fe20006800000 */
[----:B---3--:R-:W-:Y:S01]  /*d510*/  IMAD R3, R49, UR5, RZ ;  /* 0x0000000531037c24 */ /* 0x008fe2000f8e02ff */
[C---:B------:R-:W-:Y:S01]  /*d520*/  SEL R201, R250.reuse, R201, !P5 ;  /* 0x000000c9fac97207 */ /* 0x040fe20006800000 */
[----:B------:R-:W3:Y:S01]  /*d530*/  LDL.LU R49, [R1+0x80] ;  /* 0x0000800001317983 */ /* 0x000ee20000300800 */
[----:B------:R-:W-:-:S02]  /*d540*/  SEL R202, R250, R202, !P5 ;  /* 0x000000cafaca7207 */ /* 0x000fc40006800000 */
[C---:B------:R-:W-:Y:S01]  /*d550*/  SEL R203, R250.reuse, R203, !P5 ;  /* 0x000000cbfacb7207 */ /* 0x040fe20006800000 */
[----:B------:R-:W4:Y:S01]  /*d560*/  LDL.LU R51, [R1+0x7c] ;  /* 0x00007c0001337983 */ /* 0x000f220000300800 */
        /* <DEDUP_REMOVED lines=43> */
[----:B------:R-:W-:Y:S01]  /*d820*/  SEL R250, R250, R2, !P5 ;  /* 0x00000002fafa7207 */ /* 0x000fe20006800000 */
[----:B------:R-:W-:Y:S02]  /*d830*/  IMAD R2, R53, UR5, RZ ;  /* 0x0000000535027c24 */ /* 0x000fe4000f8e02ff */
[----:B------:R-:W4:Y:S04]  /*d840*/  LDL.LU R53, [R1+0x78] ;  /* 0x0000780001357983 */ /* 0x000f280000300800 */
        /* <DEDUP_REMOVED lines=22> */
[----:B------:R-:W2:Y:S04]  /*d9b0*/  LDL.LU R74, [R1+0x18] ;  /* 0x00001800014a7983 */ /* 0x000ea80000300800 */
[----:B------:R-:W3:Y:S04]  /*d9c0*/  LDL.LU R76, [R1+0x14] ;  /* 0x00001400014c7983 */ /* 0x000ee80000300800 */
[----:B------:R-:W4:Y:S04]  /*d9d0*/  LDL.LU R251, [R1+0x10] ;  /* 0x0000100001fb7983 */ /* 0x000f280000300800 */
[----:B------:R-:W4:Y:S04]  /*d9e0*/  LDL.LU R0, [R1+0xc] ;  /* 0x00000c0001007983 */ /* 0x000f280000300800 */
[----:B------:R-:W4:Y:S04]  /*d9f0*/  LDL.LU R252, [R1+0x8] ;  /* 0x0000080001fc7983 */ /* 0x000f280000300800 */
[----:B------:R-:W4:Y:S01]  /*da00*/  LDL.LU R244, [R1+0x4] ;  /* 0x0000040001f47983 */ /* 0x000f220000300800 */
[----:B--2---:R-:W-:-:S02]  /*da10*/  IMAD R74, R74, UR5, RZ ;  /* 0x000000054a4a7c24 */ /* 0x004fc4000f8e02ff */
[----:B---3--:R-:W-:-:S03]  /*da20*/  IMAD R76, R76, UR5, RZ ;  /* 0x000000054c4c7c24 */ /* 0x008fc6000f8e02ff */
[----:B------:R1:W-:Y:S01]  /*da30*/  STL [R1+0xb8], R74 ;  /* 0x0000b84a01007387 */ /* 0x0003e20000100800 */
[----:B----4-:R-:W-:Y:S02]  /*da40*/  IMAD R251, R251, UR5, RZ ;  /* 0x00000005fbfb7c24 */ /* 0x010fe4000f8e02ff */
[----:B------:R-:W-:Y:S01]  /*da50*/  IMAD R0, R0, UR5, RZ ;  /* 0x0000000500007c24 */ /* 0x000fe2000f8e02ff */
[----:B-1----:R-:W2:Y:S04]  /*da60*/  LDL.LU R74, [R1+0x20a0] ;  /* 0x0020a000014a7983 */ /* 0x002ea80000300800 */
[----:B------:R1:W-:Y:S04]  /*da70*/  STL [R1+0xbc], R76 ;  /* 0x0000bc4c01007387 */ /* 0x0003e80000100800 */
[----:B-1----:R-:W3:Y:S04]  /*da80*/  LDL.LU R76, [R1+0x209c] ;  /* 0x00209c00014c7983 */ /* 0x002ee80000300800 */
[----:B------:R1:W-:Y:S04]  /*da90*/  STL [R1+0xc0], R251 ;  /* 0x0000c0fb01007387 */ /* 0x0003e80000100800 */
[----:B-1----:R-:W4:Y:S04]  /*daa0*/  LDL.LU R251, [R1+0x2098] ;  /* 0x0020980001fb7983 */ /* 0x002f280000300800 */
[----:B------:R1:W-:Y:S04]  /*dab0*/  STL [R1+0xc4], R0 ;  /* 0x0000c40001007387 */ /* 0x0003e80000100800 */
[----:B-1----:R-:W2:Y:S01]  /*dac0*/  LDL.LU R0, [R1+0x2094] ;  /* 0x0020940001007983 */ /* 0x002ea20000300800 */
[----:B------:R-:W-:-:S05]  /*dad0*/  IMAD R252, R252, UR5, RZ ;  /* 0x00000005fcfc7c24 */ /* 0x000fca000f8e02ff */
[----:B------:R1:W-:Y:S02]  /*dae0*/  STL [R1+0xc8], R252 ;  /* 0x0000c8fc01007387 */ /* 0x0003e40000100800 */
[----:B-1----:R-:W-:Y:S02]  /*daf0*/  IMAD R252, R244, UR5, RZ ;  /* 0x00000005f4fc7c24 */ /* 0x002fe4000f8e02ff */
[----:B---3--:R-:W-:Y:S02]  /*db00*/  IMAD R76, R76, UR5, RZ ;  /* 0x000000054c4c7c24 */ /* 0x008fe4000f8e02ff */
[----:B----4-:R-:W-:Y:S02]  /*db10*/  IMAD R251, R251, UR5, RZ ;  /* 0x00000005fbfb7c24 */ /* 0x010fe4000f8e02ff */
[----:B--2---:R-:W-:Y:S02]  /*db20*/  IMAD R244, R0, UR5, RZ ;  /* 0x0000000500f47c24 */ /* 0x004fe4000f8e02ff */
[----:B------:R-:W2:Y:S04]  /*db30*/  LDL.LU R0, [R1+0x2090] ;  /* 0x0020900001007983 */ /* 0x000ea80000300800 */
[----:B------:R-:W-:Y:S04]  /*db40*/  STL [R1+0xcc], R252 ;  /* 0x0000ccfc01007387 */ /* 0x000fe80000100800 */
[----:B------:R1:W-:Y:S04]  /*db50*/  STL [R1+0xd0], R244 ;  /* 0x0000d0f401007387 */ /* 0x0003e80000100800 */
[----:B------:R-:W-:Y:S04]  /*db60*/  STL [R1+0xd4], R251 ;  /* 0x0000d4fb01007387 */ /* 0x000fe80000100800 */
[----:B------:R3:W-:Y:S01]  /*db70*/  STL [R1+0xd8], R76 ;  /* 0x0000d84c01007387 */ /* 0x0007e20000100800 */
[----:B-1----:R-:W-:-:S02]  /*db80*/  IMAD R244, R74, UR5, RZ ;  /* 0x000000054af47c24 */ /* 0x002fc4000f8e02ff */
[----:B------:R-:W-:-:S03]  /*db90*/  IMAD R74, R78, UR5, RZ ;  /* 0x000000054e4a7c24 */ /* 0x000fc6000f8e02ff */
[----:B------:R-:W-:Y:S01]  /*dba0*/  STL [R1+0xdc], R244 ;  /* 0x0000dcf401007387 */ /* 0x000fe20000100800 */
[----:B---3--:R-:W-:Y:S02]  /*dbb0*/  IMAD R76, R70, UR5, RZ ;  /* 0x00000005464c7c24 */ /* 0x008fe4000f8e02ff */
[----:B------:R-:W-:Y:S01]  /*dbc0*/  IMAD R70, R80, UR5, RZ ;  /* 0x0000000550467c24 */ /* 0x000fe2000f8e02ff */
[----:B------:R1:W-:Y:S04]  /*dbd0*/  STL [R1+0xe0], R74 ;  /* 0x0000e04a01007387 */ /* 0x0003e80000100800 */
[----:B------:R-:W-:Y:S04]  /*dbe0*/  STL [R1+0xe4], R76 ;  /* 0x0000e44c01007387 */ /* 0x000fe80000100800 */
[----:B------:R3:W-:Y:S01]  /*dbf0*/  STL [R1+0xe8], R70 ;  /* 0x0000e84601007387 */ /* 0x0007e20000100800 */
[----:B-1----:R-:W-:-:S02]  /*dc00*/  IMAD R74, R68, UR5, RZ ;  /* 0x00000005444a7c24 */ /* 0x002fc4000f8e02ff */
[----:B------:R-:W-:-:S03]  /*dc10*/  IMAD R68, R82, UR5, RZ ;  /* 0x0000000552447c24 */ /* 0x000fc6000f8e02ff */
[----:B------:R1:W-:Y:S01]  /*dc20*/  STL [R1+0xec], R74 ;  /* 0x0000ec4a01007387 */ /* 0x0003e20000100800 */
[----:B---3--:R-:W-:-:S03]  /*dc30*/  IMAD R70, R83, UR5, RZ ;  /* 0x0000000553467c24 */ /* 0x008fc6000f8e02ff */
[----:B------:R3:W-:Y:S04]  /*dc40*/  STL [R1+0xf0], R68 ;  /* 0x0000f04401007387 */ /* 0x0007e80000100800 */
[----:B------:R4:W-:Y:S01]  /*dc50*/  STL [R1+0xf4], R70 ;  /* 0x0000f44601007387 */ /* 0x0009e20000100800 */
[----:B-1----:R-:W-:Y:S02]  /*dc60*/  IMAD R74, R84, UR5, RZ ;  /* 0x00000005544a7c24 */ /* 0x002fe4000f8e02ff */
[----:B---3--:R-:W-:-:S03]  /*dc70*/  IMAD R68, R85, UR5, RZ ;  /* 0x0000000555447c24 */ /* 0x008fc6000f8e02ff */
[----:B------:R1:W-:Y:S01]  /*dc80*/  STL [R1+0xf8], R74 ;  /* 0x0000f84a01007387 */ /* 0x0003e20000100800 */
[----:B----4-:R-:W-:-:S03]  /*dc90*/  IMAD R70, R86, UR5, RZ ;  /* 0x0000000556467c24 */ /* 0x010fc6000f8e02ff */
        /* <DEDUP_REMOVED lines=22> */
[----:B------:R-:W-:Y:S01]  /*de00*/  STL [R1+0x128], R74 ;  /* 0x0001284a01007387 */ /* 0x000fe20000100800 */
[----:B------:R-:W-:Y:S02]  /*de10*/  IMAD R5, R6, UR5, RZ ;  /* 0x0000000506057c24 */ /* 0x000fe4000f8e02ff */
[----:B----4-:R-:W-:Y:S01]  /*de20*/  IMAD R70, R98, UR5, RZ ;  /* 0x0000000562467c24 */ /* 0x010fe2000f8e02ff */
[----:B------:R1:W-:Y:S01]  /*de30*/  STL [R1+0x12c], R68 ;  /* 0x00012c4401007387 */ /* 0x0003e20000100800 */
[----:B------:R-:W-:-:S03]  /*de40*/  IMAD R6, R7, UR5, RZ ;  /* 0x0000000507067c24 */ /* 0x000fc6000f8e02ff */
[----:B------:R-:W-:Y:S04]  /*de50*/  STL [R1+0x130], R70 ;  /* 0x0001304601007387 */ /* 0x000fe80000100800 */
[----:B------:R3:W-:Y:S01]  /*de60*/  STL [R1+0x134], R5 ;  /* 0x0001340501007387 */ /* 0x0007e20000100800 */
[----:B-1----:R-:W-:Y:S02]  /*de70*/  IMAD R68, R100, UR5, RZ ;  /* 0x0000000564447c24 */ /* 0x002fe4000f8e02ff */
[----:B------:R-:W-:-:S03]  /*de80*/  IMAD R7, R103, UR5, RZ ;  /* 0x0000000567077c24 */ /* 0x000fc6000f8e02ff */
[----:B------:R-:W-:Y:S01]  /*de90*/  STL [R1+0x138], R68 ;  /* 0x0001384401007387 */ /* 0x000fe20000100800 */
[----:B---3--:R-:W-:-:S03]  /*dea0*/  IMAD R5, R8, UR5, RZ ;  /* 0x0000000508057c24 */ /* 0x008fc6000f8e02ff */
[----:B------:R1:W-:Y:S04]  /*deb0*/  STL [R1+0x13c], R6 ;  /* 0x00013c0601007387 */ /* 0x0003e80000100800 */
[----:B------:R3:W-:Y:S01]  /*dec0*/  STL [R1+0x140], R5 ;  /* 0x0001400501007387 */ /* 0x0007e20000100800 */
[----:B-1----:R-:W-:-:S03]  /*ded0*/  IMAD R6, R9, UR5, RZ ;  /* 0x0000000509067c24 */ /* 0x002fc6000f8e02ff */
        /* <DEDUP_REMOVED lines=71> */
[----:B---3--:R-:W-:Y:S02]  /*e350*/  IMAD R6, R141, UR5, RZ ;  /* 0x000000058d067c24 */ /* 0x008fe4000f8e02ff */
[----:B----4-:R-:W-:-:S03]  /*e360*/  IMAD R5, R143, UR5, RZ ;  /* 0x000000058f057c24 */ /* 0x010fc6000f8e02ff */
[----:B------:R1:W-:Y:S04]  /*e370*/  STL [R1+0x1dc], R6 ;  /* 0x0001dc0601007387 */ /* 0x0003e80000100800 */
[----:B------:R3:W-:Y:S04]  /*e380*/  STL [R1+0x1e0], R7 ;  /* 0x0001e00701007387 */ /* 0x0007e80000100800 */
[----:B------:R4:W-:Y:S01]  /*e390*/  STL [R1+0x1e4], R5 ;  /* 0x0001e40501007387 */ /* 0x0009e20000100800 */
[----:B-1----:R-:W-:Y:S02]  /*e3a0*/  IMAD R6, R144, UR5, RZ ;  /* 0x0000000590067c24 */ /* 0x002fe4000f8e02ff */
[----:B---3--:R-:W-:-:S02]  /*e3b0*/  IMAD R7, R147, UR5, RZ ;  /* 0x0000000593077c24 */ /* 0x008fc4000f8e02ff */
[----:B----4-:R-:W-:Y:S01]  /*e3c0*/  IMAD R5, R146, UR5, RZ ;  /* 0x0000000592057c24 */ /* 0x010fe2000f8e02ff */
[----:B------:R1:W-:Y:S04]  /*e3d0*/  STL [R1+0x1e8], R6 ;  /* 0x0001e80601007387 */ /* 0x0003e80000100800 */
[----:B------:R3:W-:Y:S01]  /*e3e0*/  STL [R1+0x1f0], R5 ;  /* 0x0001f00501007387 */ /* 0x0007e20000100800 */
[----:B-1----:R-:W-:-:S03]  /*e3f0*/  IMAD R6, R148, UR5, RZ ;  /* 0x0000000594067c24 */ /* 0x002fc6000f8e02ff */
[----:B------:R-:W-:Y:S01]  /*e400*/  STL [R1+0x1f4], R7 ;  /* 0x0001f40701007387 */ /* 0x000fe20000100800 */
[----:B---3--:R-:W-:-:S03]  /*e410*/  IMAD R5, R149, UR5, RZ ;  /* 0x0000000595057c24 */ /* 0x008fc6000f8e02ff */
[----:B------:R1:W-:Y:S04]  /*e420*/  STL [R1+0x1f8], R6 ;  /* 0x0001f80601007387 */ /* 0x0003e80000100800 */
[----:B------:R3:W-:Y:S01]  /*e430*/  STL [R1+0x1fc], R5 ;  /* 0x0001fc0501007387 */ /* 0x0007e20000100800 */
[----:B-1----:R-:W-:Y:S02]  /*e440*/  IMAD R6, R152, UR5, RZ ;  /* 0x0000000598067c24 */ /* 0x002fe4000f8e02ff */
[----:B---3--:R-:W-:-:S03]  /*e450*/  IMAD R5, R153, UR5, RZ ;  /* 0x0000000599057c24 */ /* 0x008fc6000f8e02ff */
[----:B------:R-:W-:Y:S04]  /*e460*/  STL [R1+0x208], R6 ;  /* 0x0002080601007387 */ /* 0x000fe80000100800 */
[----:B------:R1:W-:Y:S01]  /*e470*/  STL [R1+0x20c], R5 ;  /* 0x00020c0501007387 */ /* 0x0003e20000100800 */
[----:B------:R-:W-:Y:S02]  /*e480*/  IMAD R7, R158, UR5, RZ ;  /* 0x000000059e077c24 */ /* 0x000fe4000f8e02ff */
[----:B-1----:R-:W-:Y:S02]  /*e490*/  IMAD R5, R157, UR5, RZ ;  /* 0x000000059d057c24 */ /* 0x002fe4000f8e02ff */
[----:B------:R-:W-:-:S03]  /*e4a0*/  IMAD R6, R159, UR5, RZ ;  /* 0x000000059f067c24 */ /* 0x000fc6000f8e02ff */
[----:B------:R1:W-:Y:S04]  /*e4b0*/  STL [R1+0x21c], R5 ;  /* 0x00021c0501007387 */ /* 0x0003e80000100800 */
[----:B------:R3:W-:Y:S01]  /*e4c0*/  STL [R1+0x220], R7 ;  /* 0x0002200701007387 */ /* 0x0007e20000100800 */
[----:B-1----:R-:W-:-:S03]  /*e4d0*/  IMAD R5, R160, UR5, RZ ;  /* 0x00000005a0057c24 */ /* 0x002fc6000f8e02ff */
[----:B------:R1:W-:Y:S01]  /*e4e0*/  STL [R1+0x224], R6 ;  /* 0x0002240601007387 */ /* 0x0003e20000100800 */
[----:B---3--:R-:W-:-:S03]  /*e4f0*/  IMAD R7, R161, UR5, RZ ;  /* 0x00000005a1077c24 */ /* 0x008fc6000f8e02ff */
        /* <DEDUP_REMOVED lines=8> */
[----:B------:R-:W-:Y:S01]  /*e580*/  STL [R1+0x238], R7 ;  /* 0x0002380701007387 */ /* 0x000fe20000100800 */
[----:B----4-:R-:W-:-:S03]  /*e590*/  IMAD R5, R166, UR5, RZ ;  /* 0x00000005a6057c24 */ /* 0x010fc6000f8e02ff */
[----:B------:R1:W-:Y:S04]  /*e5a0*/  STL [R1+0x23c], R6 ;  /* 0x00023c0601007387 */ /* 0x0003e80000100800 */
[----:B------:R3:W-:Y:S01]  /*e5b0*/  STL [R1+0x240], R5 ;  /* 0x0002400501007387 */ /* 0x0007e20000100800 */
[----:B-1----:R-:W-:Y:S02]  /*e5c0*/  IMAD R6, R168, UR5, RZ ;  /* 0x00000005a8067c24 */ /* 0x002fe4000f8e02ff */
[----:B---3--:R-:W-:-:S03]  /*e5d0*/  IMAD R5, R169, UR5, RZ ;  /* 0x00000005a9057c24 */ /* 0x008fc6000f8e02ff */
[----:B------:R1:W-:Y:S04]  /*e5e0*/  STL [R1+0x248], R6 ;  /* 0x0002480601007387 */ /* 0x0003e80000100800 */
[----:B------:R3:W-:Y:S01]  /*e5f0*/  STL [R1+0x24c], R5 ;  /* 0x00024c0501007387 */ /* 0x0007e20000100800 */
[----:B------:R-:W-:Y:S02]  /*e600*/  IMAD R7, R174, UR5, RZ ;  /* 0x00000005ae077c24 */ /* 0x000fe4000f8e02ff */
[----:B-1----:R-:W-:Y:S02]  /*e610*/  IMAD R6, R172, UR5, RZ ;  /* 0x00000005ac067c24 */ /* 0x002fe4000f8e02ff */
        /* <DEDUP_REMOVED lines=44> */
[----:B------:R3:W-:Y:S01]  /*e8e0*/  STL [R1+0x2cc], R6 ;  /* 0x0002cc0601007387 */ /* 0x0007e20000100800 */
[----:B------:R-:W-:Y:S02]  /*e8f0*/  IMAD R252, R246, UR52, RZ ;  /* 0x00000034f6fc7c24 */ /* 0x000fe4000f8e02ff */
[----:B------:R-:W-:Y:S01]  /*e900*/  IMAD R244, R249, UR53, RZ ;  /* 0x00000035f9f47c24 */ /* 0x000fe2000f8e02ff */
[----:B------:R4:W-:Y:S01]  /*e910*/  STL [R1+0x2d8], R5 ;  /* 0x0002d80501007387 */ /* 0x0009e20000100800 */
[-C--:B--2---:R-:W-:Y:S01]  /*e920*/  LEA R82, P3, R64, R0.reuse, 0x2 ;  /* 0x0000000040527211 */ /* 0x084fe200078610ff */
[----:B-1----:R-:W-:Y:S01]  /*e930*/  IMAD R7, R201, UR8, RZ ;  /* 0x00000008c9077c24 */ /* 0x002fe2000f8e02ff */
[-C--:B------:R-:W-:Y:S02]  /*e940*/  LEA R10, P4, R62, R0.reuse, 0x2 ;  /* 0x000000003e0a7211 */ /* 0x080fe400078810ff */
[----:B------:R-:W-:Y:S01]  /*e950*/  LEA R8, P5, R60, R0, 0x2 ;  /* 0x000000003c087211 */ /* 0x000fe200078a10ff */
[----:B---3--:R-:W-:Y:S01]  /*e960*/  IMAD R6, R202, UR10, RZ ;  /* 0x0000000aca067c24 */ /* 0x008fe2000f8e02ff */
[----:B------:R1:W-:Y:S01]  /*e970*/  STL [R1+0x2dc], R7 ;  /* 0x0002dc0701007387 */ /* 0x0003e20000100800 */
[----:B------:R-:W-:Y:S01]  /*e980*/  IMAD R38, R38, UR5, RZ ;  /* 0x0000000526267c24 */ /* 0x000fe2000f8e02ff */
[----:B------:R-:W2:Y:S01]  /*e990*/  S2UR UR4, SR_CgaCtaId ;  /* 0x00000000000479c3 */ /* 0x000ea20000008800 */
[----:B----4-:R-:W-:Y:S01]  /*e9a0*/  IMAD R5, R203, UR11, RZ ;  /* 0x0000000bcb057c24 */ /* 0x010fe2000f8e02ff */
[----:B------:R3:W-:Y:S01]  /*e9b0*/  STL [R1+0x2e0], R6 ;  /* 0x0002e00601007387 */ /* 0x0007e20000100800 */
[-C--:B------:R-:W-:Y:S01]  /*e9c0*/  LEA.HI.X.SX32 R83, R64, R240.reuse, 0x2, P3 ;  /* 0x000000f040537211 */ /* 0x080fe200018f16ff */
[----:B------:R-:W-:Y:S01]  /*e9d0*/  IMAD R36, R36, UR5, RZ ;  /* 0x0000000524247c24 */ /* 0x000fe2000f8e02ff */
[-C--:B------:R-:W-:Y:S01]  /*e9e0*/  LEA.HI.X.SX32 R11, R62, R240.reuse, 0x2, P4 ;  /* 0x000000f03e0b7211 */ /* 0x080fe200020f16ff */
[----:B------:R4:W-:Y:S01]  /*e9f0*/  STL [R1+0x2e4], R5 ;  /* 0x0002e40501007387 */ /* 0x0009e20000100800 */
[----:B------:R-:W-:Y:S01]  /*ea00*/  LEA.HI.X.SX32 R9, R60, R240, 0x2, P5 ;  /* 0x000000f03c097211 */ /* 0x000fe200028f16ff */
[----:B-1----:R-:W-:Y:S01]  /*ea10*/  IMAD R7, R209, UR17, RZ ;  /* 0x00000011d1077c24 */ /* 0x002fe2000f8e02ff */
[----:B------:R-:W-:Y:S01]  /*ea20*/  ULDC.64 UR6, c[0x0][0x210] ;  /* 0x0000840000067ab9 */ /* 0x000fe20000000a00 */
[----:B------:R-:W-:Y:S01]  /*ea30*/  IMAD R34, R34, UR5, RZ ;  /* 0x0000000522227c24 */ /* 0x000fe2000f8e02ff */
[----:B------:R-:W-:Y:S01]  /*ea40*/  ULDC.64 UR10, c[0x0][0x238] ;  /* 0x00008e00000a7ab9 */ /* 0x000fe20000000a00 */
[----:B---3--:R-:W-:-:S02]  /*ea50*/  IMAD R6, R205, UR13, RZ ;  /* 0x0000000dcd067c24 */ /* 0x008fc4000f8e02ff */
[----:B----4-:R-:W-:-:S03]  /*ea60*/  IMAD R5, R206, UR14, RZ ;  /* 0x0000000ece057c24 */ /* 0x010fc6000f8e02ff */
[----:B------:R1:W-:Y:S04]  /*ea70*/  STL [R1+0x2ec], R6 ;  /* 0x0002ec0601007387 */ /* 0x0003e80000100800 */
        /* <DEDUP_REMOVED lines=13> */
[----:B------:R4:W-:Y:S04]  /*eb50*/  STL [R1+0x31c], R7 ;  /* 0x00031c0701007387 */ /* 0x0009e80000100800 */
[----:B------:R-:W2:Y:S01]  /*eb60*/  LDL.LU R251, [R1+0x2a0] ;  /* 0x0002a00001fb7983 */ /* 0x000ea20000300800 */
[----:B-1----:R-:W-:Y:S02]  /*eb70*/  IMAD R6, R216, UR24, RZ ;  /* 0x00000018d8067c24 */ /* 0x002fe4000f8e02ff */
[----:B---3--:R-:W-:-:S03]  /*eb80*/  IMAD R5, R217, UR25, RZ ;  /* 0x00000019d9057c24 */ /* 0x008fc6000f8e02ff */
[----:B------:R1:W-:Y:S04]  /*eb90*/  STL [R1+0x320], R6 ;  /* 0x0003200601007387 */ /* 0x0003e80000100800 */
[----:B------:R3:W-:Y:S01]  /*eba0*/  STL [R1+0x324], R5 ;  /* 0x0003240501007387 */ /* 0x0007e20000100800 */
[----:B----4-:R-:W-:Y:S02]  /*ebb0*/  IMAD R7, R220, UR28, RZ ;  /* 0x0000001cdc077c24 */ /* 0x010fe4000f8e02ff */
        /* <DEDUP_REMOVED lines=10> */
[----:B---3--:R-:W-:Y:S02]  /*ec60*/  IMAD R6, R230, UR38, RZ ;  /* 0x00000026e6067c24 */ /* 0x008fe4000f8e02ff */
[----:B----4-:R-:W-:-:S05]  /*ec70*/  IMAD R5, R228, UR36, RZ ;  /* 0x00000024e4057c24 */ /* 0x010fca000f8e02ff */
        /* <DEDUP_REMOVED lines=28> */
[----:B------:R-:W-:Y:S04]  /*ee40*/  STL [R1+0x2024], R252 ;  /* 0x002024fc01007387 */ /* 0x000fe80000100800 */
[----:B------:R-:W-:Y:S01]  /*ee50*/  STL [R1+0x4fc], R5 ;  /* 0x0004fc0501007387 */ /* 0x000fe20000100800 */
[----:B-1----:R-:W-:Y:S01]  /*ee60*/  LEA R6, P0, R72, R0, 0x2 ;  /* 0x0000000048067211 */ /* 0x002fe200078010ff */
[----:B------:R-:W-:-:S02]  /*ee70*/  IMAD R243, R247, UR54, RZ ;  /* 0x00000036f7f37c24 */ /* 0x000fc4000f8e02ff */
[----:B------:R-:W-:Y:S01]  /*ee80*/  IMAD R242, R248, UR55, RZ ;  /* 0x00000037f8f27c24 */ /* 0x000fe2000f8e02ff */
[----:B------:R-:W-:Y:S01]  /*ee90*/  LEA.HI.X.SX32 R7, R72, R240, 0x2, P0 ;  /* 0x000000f048077211 */ /* 0x000fe200000f16ff */
[----:B------:R-:W-:Y:S01]  /*eea0*/  IMAD R241, R250, UR56, RZ ;  /* 0x00000038faf17c24 */ /* 0x000fe2000f8e02ff */
[----:B------:R-:W-:Y:S04]  /*eeb0*/  STL [R1+0x2020], R244 ;  /* 0x002020f401007387 */ /* 0x000fe80000100800 */
[----:B------:R-:W-:Y:S04]  /*eec0*/  STL [R1+0x201c], R243 ;  /* 0x00201cf301007387 */ /* 0x000fe80000100800 */
[----:B------:R-:W-:Y:S04]  /*eed0*/  STL [R1+0x2018], R242 ;  /* 0x002018f201007387 */ /* 0x000fe80000100800 */
[----:B------:R-:W-:Y:S04]  /*eee0*/  STL [R1+0x2028], R241 ;  /* 0x002028f101007387 */ /* 0x000fe80000100800 */
[----:B------:R1:W-:Y:S02]  /*eef0*/  STL.64 [R1+0xb0], R6 ;  /* 0x0000b00601007387 */ /* 0x0003e40000100a00 */
[----:B-1----:R-:W-:-:S04]  /*ef00*/  LEA R6, P6, R58, R0, 0x2 ;  /* 0x000000003a067211 */ /* 0x002fc800078c10ff */
[----:B------:R-:W-:Y:S01]  /*ef10*/  LEA.HI.X.SX32 R7, R58, R240, 0x2, P6 ;  /* 0x000000f03a077211 */ /* 0x000fe200030f16ff */
[----:B------:R-:W-:Y:S02]  /*ef20*/  IMAD R32, R32, UR5, RZ ;  /* 0x0000000520207c24 */ /* 0x000fe4000f8e02ff */
[----:B------:R-:W-:Y:S02]  /*ef30*/  IMAD R30, R30, UR5, RZ ;  /* 0x000000051e1e7c24 */ /* 0x000fe4000f8e02ff */
[----:B------:R-:W-:Y:S02]  /*ef40*/  IMAD R28, R28, UR5, RZ ;  /* 0x000000051c1c7c24 */ /* 0x000fe4000f8e02ff */
[----:B------:R-:W-:Y:S02]  /*ef50*/  IMAD R26, R26, UR5, RZ ;  /* 0x000000051a1a7c24 */ /* 0x000fe4000f8e02ff */
[----:B------:R-:W-:Y:S02]  /*ef60*/  IMAD R24, R24, UR5, RZ ;  /* 0x0000000518187c24 */ /* 0x000fe4000f8e02ff */
[----:B------:R-:W-:-:S02]  /*ef70*/  IMAD R14, R14, UR5, RZ ;  /* 0x000000050e0e7c24 */ /* 0x000fc4000f8e02ff */
        /* <DEDUP_REMOVED lines=18> */
[----:B--2---:R-:W-:-:S05]  /*f0a0*/  IMAD R5, R251, UR57, RZ ;  /* 0x00000039fb057c24 */ /* 0x004fca000f8e02ff */
[----:B------:R-:W-:-:S04]  /*f0b0*/  LEA R84, P0, R5, R0, 0x2 ;  /* 0x0000000005547211 */ /* 0x000fc800078010ff */
[----:B------:R-:W-:Y:S02]  /*f0c0*/  LEA.HI.X.SX32 R85, R5, R240, 0x2, P0 ;  /* 0x000000f005557211 */ /* 0x000fe400000f16ff */
[----:B------:R-:W-:-:S03]  /*f0d0*/  LEA R86, P0, R56, R0, 0x2 ;  /* 0x0000000038567211 */ /* 0x000fc600078010ff */
[----:B------:R1:W-:Y:S01]  /*f0e0*/  STL.64 [R1+0x528], R84 ;  /* 0x0005285401007387 */ /* 0x0003e20000100a00 */
[----:B------:R-:W-:-:S03]  /*f0f0*/  LEA.HI.X.SX32 R87, R56, R240, 0x2, P0 ;  /* 0x000000f038577211 */ /* 0x000fc600000f16ff */
[----:B------:R2:W-:Y:S04]  /*f100*/  STL.64 [R1+0xa8], R82 ;  /* 0x0000a85201007387 */ /* 0x0005e80000100a00 */
[----:B------:R3:W-:Y:S01]  /*f110*/  STL.64 [R1+0xa0], R10 ;  /* 0x0000a00a01007387 */ /* 0x0007e20000100a00 */
[----:B-1----:R-:W-:-:S03]  /*f120*/  LEA R84, P2, R54, R0, 0x2 ;  /* 0x0000000036547211 */ /* 0x002fc600078410ff */
[----:B------:R1:W-:Y:S01]  /*f130*/  STL.64 [R1+0x98], R8 ;  /* 0x0000980801007387 */ /* 0x0003e20000100a00 */
[----:B--2---:R-:W-:Y:S02]  /*f140*/  LEA R82, P3, R52, R0, 0x2 ;  /* 0x0000000034527211 */ /* 0x004fe400078610ff */
[----:B------:R-:W-:Y:S02]  /*f150*/  LEA.HI.X.SX32 R85, R54, R240, 0x2, P2 ;  /* 0x000000f036557211 */ /* 0x000fe400010f16ff */
[----:B---3--:R-:W-:Y:S01]  /*f160*/  LEA R10, P4, R50, R0, 0x2 ;  /* 0x00000000320a7211 */ /* 0x008fe200078810ff */
[----:B------:R2:W-:Y:S01]  /*f170*/  STL.64 [R1+0x90], R6 ;  /* 0x0000900601007387 */ /* 0x0005e20000100a00 */
[----:B------:R-:W-:Y:S02]  /*f180*/  LEA.HI.X.SX32 R83, R52, R240, 0x2, P3 ;  /* 0x000000f034537211 */ /* 0x000fe400018f16ff */
[----:B-1----:R-:W-:Y:S02]  /*f190*/  LEA R8, P5, R48, R0, 0x2 ;  /* 0x0000000030087211 */ /* 0x002fe400078a10ff */
[-C--:B------:R-:W-:Y:S01]  /*f1a0*/  LEA.HI.X.SX32 R11, R50, R240.reuse, 0x2, P4 ;  /* 0x000000f0320b7211 */ /* 0x080fe200020f16ff */
[----:B------:R1:W-:Y:S01]  /*f1b0*/  STL.64 [R1+0x88], R86 ;  /* 0x0000885601007387 */ /* 0x0003e20000100a00 */
[----:B------:R-:W-:-:S02]  /*f1c0*/  LEA.HI.X.SX32 R9, R48, R240, 0x2, P5 ;  /* 0x000000f030097211 */ /* 0x000fc400028f16ff */
[C---:B--2---:R-:W-:Y:S01]  /*f1d0*/  LEA R6, P6, R46.reuse, R0, 0x2 ;  /* 0x000000002e067211 */ /* 0x044fe200078c10ff */
[----:B------:R2:W-:Y:S03]  /*f1e0*/  STL.64 [R1+0x80], R84 ;  /* 0x0000805401007387 */ /* 0x0005e60000100a00 */
[----:B------:R-:W-:Y:S01]  /*f1f0*/  LEA.HI.X.SX32 R7, R46, R240, 0x2, P6 ;  /* 0x000000f02e077211 */ /* 0x000fe200030f16ff */
[----:B------:R3:W-:Y:S01]  /*f200*/  STL.64 [R1+0x78], R82 ;  /* 0x0000785201007387 */ /* 0x0007e20000100a00 */
[----:B-1----:R-:W-:-:S03]  /*f210*/  LEA R86, P0, R44, R0, 0x2 ;  /* 0x000000002c567211 */ /* 0x002fc600078010ff */
[----:B------:R1:W-:Y:S01]  /*f220*/  STL.64 [R1+0x70], R10 ;  /* 0x0000700a01007387 */ /* 0x0003e20000100a00 */
[----:B--2---:R-:W-:-:S03]  /*f230*/  LEA R84, P2, R42, R0, 0x2 ;  /* 0x000000002a547211 */ /* 0x004fc600078410ff */
[----:B------:R2:W-:Y:S01]  /*f240*/  STL.64 [R1+0x68], R8 ;  /* 0x0000680801007387 */ /* 0x0005e20000100a00 */
[----:B------:R-:W-:Y:S02]  /*f250*/  LEA.HI.X.SX32 R87, R44, R240, 0x2, P0 ;  /* 0x000000f02c577211 */ /* 0x000fe400000f16ff */
[----:B---3--:R-:W-:Y:S02]  /*f260*/  LEA R82, P3, R40, R0, 0x2 ;  /* 0x0000000028527211 */ /* 0x008fe400078610ff */
[----:B------:R-:W-:Y:S02]  /*f270*/  LEA.HI.X.SX32 R85, R42, R240, 0x2, P2 ;  /* 0x000000f02a557211 */ /* 0x000fe400010f16ff */
[----:B-1----:R-:W-:Y:S01]  /*f280*/  LEA R10, P4, R38, R0, 0x2 ;  /* 0x00000000260a7211 */ /* 0x002fe200078810ff */
[----:B------:R1:W-:Y:S01]  /*f290*/  STL.64 [R1+0x60], R6 ;  /* 0x0000600601007387 */ /* 0x0003e20000100a00 */
[----:B------:R-:W-:Y:S02]  /*f2a0*/  LEA.HI.X.SX32 R83, R40, R240, 0x2, P3 ;  /* 0x000000f028537211 */ /* 0x000fe400018f16ff */
[----:B--2---:R-:W-:-:S02]  /*f2b0*/  LEA R8, P5, R36, R0, 0x2 ;  /* 0x0000000024087211 */ /* 0x004fc400078a10ff */
[-C--:B------:R-:W-:Y:S01]  /*f2c0*/  LEA.HI.X.SX32 R11, R38, R240.reuse, 0x2, P4 ;  /* 0x000000f0260b7211 */ /* 0x080fe200020f16ff */
[----:B------:R2:W-:Y:S01]  /*f2d0*/  STL.64 [R1+0x58], R86 ;  /* 0x0000585601007387 */ /* 0x0005e20000100a00 */
[----:B------:R-:W-:Y:S02]  /*f2e0*/  LEA.HI.X.SX32 R9, R36, R240, 0x2, P5 ;  /* 0x000000f024097211 */ /* 0x000fe400028f16ff */
[C---:B-1----:R-:W-:Y:S01]  /*f2f0*/  LEA R6, P6, R34.reuse, R0, 0x2 ;  /* 0x0000000022067211 */ /* 0x042fe200078c10ff */
[----:B------:R1:W-:Y:S03]  /*f300*/  STL.64 [R1+0x50], R84 ;  /* 0x0000505401007387 */ /* 0x0003e60000100a00 */
[----:B------:R-:W-:Y:S01]  /*f310*/  LEA.HI.X.SX32 R7, R34, R240, 0x2, P6 ;  /* 0x000000f022077211 */ /* 0x000fe200030f16ff */
[----:B------:R3:W-:Y:S01]  /*f320*/  STL.64 [R1+0x48], R82 ;  /* 0x0000485201007387 */ /* 0x0007e20000100a00 */
[----:B--2---:R-:W-:-:S03]  /*f330*/  LEA R86, P0, R32, R0, 0x2 ;  /* 0x0000000020567211 */ /* 0x004fc600078010ff */
[----:B------:R2:W-:Y:S01]  /*f340*/  STL.64 [R1+0x40], R10 ;  /* 0x0000400a01007387 */ /* 0x0005e20000100a00 */
[----:B-1----:R-:W-:-:S03]  /*f350*/  LEA R84, P2, R30, R0, 0x2 ;  /* 0x000000001e547211 */ /* 0x002fc600078410ff */
[----:B------:R1:W-:Y:S01]  /*f360*/  STL.64 [R1+0x38], R8 ;  /* 0x0000380801007387 */ /* 0x0003e20000100a00 */
[----:B------:R-:W-:Y:S02]  /*f370*/  LEA.HI.X.SX32 R87, R32, R240, 0x2, P0 ;  /* 0x000000f020577211 */ /* 0x000fe400000f16ff */
[----:B---3--:R-:W-:Y:S02]  /*f380*/  LEA R82, P3, R28, R0, 0x2 ;  /* 0x000000001c527211 */ /* 0x008fe400078610ff */
[----:B------:R-:W-:Y:S02]  /*f390*/  LEA.HI.X.SX32 R85, R30, R240, 0x2, P2 ;  /* 0x000000f01e557211 */ /* 0x000fe400010f16ff */
[----:B--2---:R-:W-:Y:S01]  /*f3a0*/  LEA R10, P4, R2, R0, 0x2 ;  /* 0x00000000020a7211 */ /* 0x004fe200078810ff */
[----:B------:R2:W-:Y:S01]  /*f3b0*/  STL.64 [R1+0x30], R6 ;  /* 0x0000300601007387 */ /* 0x0005e20000100a00 */
[----:B------:R-:W-:Y:S02]  /*f3c0*/  LEA.HI.X.SX32 R83, R28, R240, 0x2, P3 ;  /* 0x000000f01c537211 */ /* 0x000fe400018f16ff */
[----:B-1----:R-:W-:-:S02]  /*f3d0*/  LEA R8, P5, R4, R0, 0x2 ;  /* 0x0000000004087211 */ /* 0x002fc400078a10ff */
[-C--:B------:R-:W-:Y:S01]  /*f3e0*/  LEA.HI.X.SX32 R11, R2, R240.reuse, 0x2, P4 ;  /* 0x000000f0020b7211 */ /* 0x080fe200020f16ff */
[----:B------:R-:W-:Y:S01]  /*f3f0*/  STL.64 [R1+0x28], R86 ;  /* 0x0000285601007387 */ /* 0x000fe20000100a00 */
[----:B------:R-:W-:Y:S02]  /*f400*/  LEA.HI.X.SX32 R9, R4, R240, 0x2, P5 ;  /* 0x000000f004097211 */ /* 0x000fe400028f16ff */
[C---:B--2---:R-:W-:Y:S01]  /*f410*/  LEA R6, P6, R26.reuse, R0, 0x2 ;  /* 0x000000001a067211 */ /* 0x044fe200078c10ff */
[----:B------:R-:W-:Y:S03]  /*f420*/  STL.64 [R1+0x20], R84 ;  /* 0x0000205401007387 */ /* 0x000fe60000100a00 */
[----:B------:R-:W-:Y:S01]  /*f430*/  LEA.HI.X.SX32 R7, R26, R240, 0x2, P6 ;  /* 0x000000f01a077211 */ /* 0x000fe200030f16ff */
[----:B------:R-:W-:Y:S04]  /*f440*/  STL.64 [R1+0x18], R82 ;  /* 0x0000185201007387 */ /* 0x000fe80000100a00 */
[----:B------:R-:W-:Y:S04]  /*f450*/  STL.64 [R1+0x10], R10 ;  /* 0x0000100a01007387 */ /* 0x000fe80000100a00 */
[----:B------:R-:W2:Y:S04]  /*f460*/  LDL.LU R110, [R1+0xb8] ;  /* 0x0000b800016e7983 */ /* 0x000ea80000300800 */
[----:B------:R-:W-:Y:S04]  /*f470*/  STL.64 [R1+0x8], R8 ;  /* 0x0000080801007387 */ /* 0x000fe80000100a00 */
[----:B------:R-:W3:Y:S04]  /*f480*/  LDL.LU R112, [R1+0xbc] ;  /* 0x0000bc0001707983 */ /* 0x000ee80000300800 */
[----:B------:R-:W4:Y:S04]  /*f490*/  LDL.LU R114, [R1+0xc0] ;  /* 0x0000c00001727983 */ /* 0x000f280000300800 */
[----:B------:R1:W-:Y:S04]  /*f4a0*/  STL.64 [R1], R6 ;  /* 0x0000000601007387 */ /* 0x0003e80000100a00 */
[----:B------:R-:W4:Y:S04]  /*f4b0*/  LDL.LU R116, [R1+0xc4] ;  /* 0x0000c40001747983 */ /* 0x000f280000300800 */
[----:B------:R-:W4:Y:S01]  /*f4c0*/  LDL.LU R118, [R1+0xc8] ;  /* 0x0000c80001767983 */ /* 0x000f220000300800 */
[----:B------:R-:W-:-:S03]  /*f4d0*/  LEA R250, P0, R24, R0, 0x2 ;  /* 0x0000000018fa7211 */ /* 0x000fc600078010ff */
        /* <DEDUP_REMOVED lines=9> */
[----:B------:R-:W-:-:S03]  /*f570*/  LEA.HI.X.SX32 R251, R24, R240, 0x2, P0 ;  /* 0x000000f018fb7211 */ /* 0x000fc600000f16ff */
[----:B------:R-:W4:Y:S01]  /*f580*/  LDL.LU R130, [R1+0xe0] ;  /* 0x0000e00001827983 */ /* 0x000f220000300800 */
[----:B-1----:R-:W-:-:S03]  /*f590*/  LEA R6, P6, R18, R0, 0x2 ;  /* 0x0000000012067211 */ /* 0x002fc600078c10ff */
[----:B------:R-:W4:Y:S01]  /*f5a0*/  LDL.LU R133, [R1+0xe4] ;  /* 0x0000e40001857983 */ /* 0x000f220000300800 */
[----:B------:R-:W-:-:S03]  /*f5b0*/  LEA.HI.X.SX32 R249, R14, R240, 0x2, P2 ;  /* 0x000000f00ef97211 */ /* 0x000fc600010f16ff */
[----:B------:R-:W4:Y:S01]  /*f5c0*/  LDL.LU R143, [R1+0xe8] ;  /* 0x0000e800018f7983 */ /* 0x000f220000300800 */
[----:B------:R-:W-:Y:S02]  /*f5d0*/  LEA R8, P0, R20, R0, 0x2 ;  /* 0x0000000014087211 */ /* 0x000fe400078010ff */
[----:B------:R-:W-:Y:S01]  /*f5e0*/  LEA.HI.X.SX32 R247, R12, R240, 0x2, P3 ;  /* 0x000000f00cf77211 */ /* 0x000fe200018f16ff */
[----:B------:R-:W4:Y:S01]  /*f5f0*/  LDL.LU R141, [R1+0xec] ;  /* 0x0000ec00018d7983 */ /* 0x000f220000300800 */
[----:B------:R-:W-:Y:S02]  /*f600*/  LEA R10, P2, R22, R0, 0x2 ;  /* 0x00000000160a7211 */ /* 0x000fe400078410ff */
[-C--:B------:R-:W-:Y:S01]  /*f610*/  LEA.HI.X.SX32 R3, R3, R240.reuse, 0x2, P4 ;  /* 0x000000f003037211 */ /* 0x080fe200020f16ff */
[----:B------:R-:W4:Y:S01]  /*f620*/  LDL.LU R138, [R1+0xf0] ;  /* 0x0000f000018a7983 */ /* 0x000f220000300800 */
[----:B------:R-:W-:-:S03]  /*f630*/  LEA.HI.X.SX32 R5, R16, R240, 0x2, P5 ;  /* 0x000000f010057211 */ /* 0x000fc600028f16ff */
[----:B------:R-:W4:Y:S01]  /*f640*/  LDL.LU R140, [R1+0xf4] ;  /* 0x0000f400018c7983 */ /* 0x000f220000300800 */
[----:B------:R-:W-:Y:S02]  /*f650*/  LEA R12, P3, R13, R0, 0x2 ;  /* 0x000000000d0c7211 */ /* 0x000fe400078610ff */
[-C--:B------:R-:W-:Y:S01]  /*f660*/  LEA.HI.X.SX32 R7, R18, R240.reuse, 0x2, P6 ;  /* 0x000000f012077211 */ /* 0x080fe200030f16ff */
[----:B------:R-:W4:Y:S01]  /*f670*/  LDL.LU R142, [R1+0xf8] ;  /* 0x0000f800018e7983 */ /* 0x000f220000300800 */
[----:B------:R-:W-:-:S03]  /*f680*/  LEA.HI.X.SX32 R9, R20, R240, 0x2, P0 ;  /* 0x000000f014097211 */ /* 0x000fc600000f16ff */
[----:B------:R-:W-:Y:S01]  /*f690*/  STL.64 [R1+0x1fc8], R250 ;  /* 0x001fc8fa01007387 */ /* 0x000fe20000100a00 */
[----:B------:R-:W-:Y:S02]  /*f6a0*/  LEA R14, P4, R15, R0, 0x2 ;  /* 0x000000000f0e7211 */ /* 0x000fe400078810ff */
[----:B------:R-:W-:Y:S01]  /*f6b0*/  LEA.HI.X.SX32 R11, R22, R240, 0x2, P2 ;  /* 0x000000f0160b7211 */ /* 0x000fe200010f16ff */
[----:B------:R-:W-:Y:S01]  /*f6c0*/  STL.64 [R1+0x1fd0], R248 ;  /* 0x001fd0f801007387 */ /* 0x000fe20000100a00 */
[----:B------:R-:W-:-:S03]  /*f6d0*/  LEA R16, P5, R17, R0, 0x2 ;  /* 0x0000000011107211 */ /* 0x000fc600078a10ff */
[----:B------:R1:W-:Y:S01]  /*f6e0*/  STL.64 [R1+0x1fd8], R246 ;  /* 0x001fd8f601007387 */ /* 0x0003e20000100a00 */
[----:B------:R-:W-:-:S03]  /*f6f0*/  LEA.HI.X.SX32 R13, R13, R240, 0x2, P3 ;  /* 0x000000f00d0d7211 */ /* 0x000fc600018f16ff */
[----:B------:R1:W-:Y:S01]  /*f700*/  STL.64 [R1+0x1fe0], R2 ;  /* 0x001fe00201007387 */ /* 0x0003e20000100a00 */
[----:B------:R-:W-:-:S03]  /*f710*/  LEA R18, P6, R19, R0, 0x2 ;  /* 0x0000000013127211 */ /* 0x000fc600078c10ff */
[----:B------:R-:W-:Y:S01]  /*f720*/  STL.64 [R1+0x1fe8], R4 ;  /* 0x001fe80401007387 */ /* 0x000fe20000100a00 */
[----:B------:R-:W-:-:S03]  /*f730*/  LEA.HI.X.SX32 R15, R15, R240, 0x2, P4 ;  /* 0x000000f00f0f7211 */ /* 0x000fc600020f16ff */
[----:B------:R1:W-:Y:S01]  /*f740*/  STL.64 [R1+0x1ff0], R6 ;  /* 0x001ff00601007387 */ /* 0x0003e20000100a00 */
[----:B------:R-:W-:-:S03]  /*f750*/  LEA R20, P0, R21, R0, 0x2 ;  /* 0x0000000015147211 */ /* 0x000fc600078010ff */
[----:B------:R-:W-:Y:S01]  /*f760*/  STL.64 [R1+0x1ff8], R8 ;  /* 0x001ff80801007387 */ /* 0x000fe20000100a00 */
[----:B------:R-:W-:Y:S02]  /*f770*/  LEA R22, P2, R23, R0, 0x2 ;  /* 0x0000000017167211 */ /* 0x000fe400078410ff */
[----:B------:R-:W-:Y:S01]  /*f780*/  LEA.HI.X.SX32 R17, R17, R240, 0x2, P5 ;  /* 0x000000f011117211 */ /* 0x000fe200028f16ff */
[----:B------:R-:W-:Y:S01]  /*f790*/  STL.64 [R1+0x2000], R10 ;  /* 0x0020000a01007387 */ /* 0x000fe20000100a00 */
[----:B------:R-:W-:Y:S02]  /*f7a0*/  LEA R24, P3, R25, R0, 0x2 ;  /* 0x0000000019187211 */ /* 0x000fe400078610ff */
[----:B------:R-:W-:Y:S01]  /*f7b0*/  LEA.HI.X.SX32 R19, R19, R240, 0x2, P6 ;  /* 0x000000f013137211 */ /* 0x000fe200030f16ff */
[----:B------:R-:W-:Y:S01]  /*f7c0*/  STL [R1+0x2030], R12 ;  /* 0x0020300c01007387 */ /* 0x000fe20000100800 */
[----:B------:R-:W-:-:S03]  /*f7d0*/  LEA R26, P4, R27, R0, 0x2 ;  /* 0x000000001b1a7211 */ /* 0x000fc600078810ff */
[----:B------:R-:W-:Y:S01]  /*f7e0*/  STL [R1+0x202c], R13 ;  /* 0x00202c0d01007387 */ /* 0x000fe20000100800 */
[----:B------:R-:W-:Y:S02]  /*f7f0*/  LEA R28, P5, R29, R0, 0x2 ;  /* 0x000000001d1c7211 */ /* 0x000fe400078a10ff */
[-C--:B------:R-:W-:Y:S01]  /*f800*/  LEA.HI.X.SX32 R21, R21, R240.reuse, 0x2, P0 ;  /* 0x000000f015157211 */ /* 0x080fe200000f16ff */
[----:B------:R1:W-:Y:S01]  /*f810*/  STL [R1+0x2038], R14 ;  /* 0x0020380e01007387 */ /* 0x0003e20000100800 */
[----:B------:R-:W-:-:S03]  /*f820*/  LEA.HI.X.SX32 R23, R23, R240, 0x2, P2 ;  /* 0x000000f017177211 */ /* 0x000fc600010f16ff */
[----:B------:R-:W-:Y:S01]  /*f830*/  STL [R1+0x2034], R15 ;  /* 0x0020340f01007387 */ /* 0x000fe20000100800 */
[----:B------:R-:W-:Y:S02]  /*f840*/  LEA R30, P6, R31, R0, 0x2 ;  /* 0x000000001f1e7211 */ /* 0x000fe400078c10ff */
[----:B------:R-:W-:Y:S01]  /*f850*/  LEA.HI.X.SX32 R25, R25, R240, 0x2, P3 ;  /* 0x000000f019197211 */ /* 0x000fe200018f16ff */
[----:B------:R-:W-:Y:S01]  /*f860*/  STL [R1+0x2040], R16 ;  /* 0x0020401001007387 */ /* 0x000fe20000100800 */
[----:B------:R-:W-:Y:S02]  /*f870*/  LEA R32, P0, R33, R0, 0x2 ;  /* 0x0000000021207211 */ /* 0x000fe400078010ff */
[-C--:B------:R-:W-:Y:S01]  /*f880*/  LEA.HI.X.SX32 R27, R27, R240.reuse, 0x2, P4 ;  /* 0x000000f01b1b7211 */ /* 0x080fe200020f16ff */
[----:B------:R-:W-:Y:S01]  /*f890*/  STL [R1+0x203c], R17 ;  /* 0x00203c1101007387 */ /* 0x000fe20000100800 */
[----:B------:R-:W-:-:S03]  /*f8a0*/  LEA.HI.X.SX32 R29, R29, R240, 0x2, P5 ;  /* 0x000000f01d1d7211 */ /* 0x000fc600028f16ff */
[----:B------:R-:W-:Y:S01]  /*f8b0*/  STL.64 [R1+0x2048], R18 ;  /* 0x0020481201007387 */ /* 0x000fe20000100a00 */
[----:B------:R-:W-:-:S03]  /*f8c0*/  LEA.HI.X.SX32 R31, R31, R240, 0x2, P6 ;  /* 0x000000f01f1f7211 */ /* 0x000fc600030f16ff */
[----:B------:R-:W-:Y:S01]  /*f8d0*/  STL [R1+0x2060], R20 ;  /* 0x0020601401007387 */ /* 0x000fe20000100800 */
[----:B------:R-:W-:-:S03]  /*f8e0*/  LEA.HI.X.SX32 R33, R33, R240, 0x2, P0 ;  /* 0x000000f021217211 */ /* 0x000fc600000f16ff */
[----:B------:R-:W-:Y:S04]  /*f8f0*/  STL [R1+0x2050], R21 ;  /* 0x0020501501007387 */ /* 0x000fe80000100800 */
[----:B------:R1:W-:Y:S04]  /*f900*/  STL.64 [R1+0x2058], R22 ;  /* 0x0020581601007387 */ /* 0x0003e80000100a00 */
[----:B------:R1:W-:Y:S04]  /*f910*/  STL.64 [R1+0x2068], R24 ;  /* 0x0020681801007387 */ /* 0x0003e80000100a00 */
[----:B------:R-:W-:Y:S04]  /*f920*/  STL.64 [R1+0x2070], R26 ;  /* 0x0020701a01007387 */ /* 0x000fe80000100a00 */
[----:B------:R-:W-:Y:S04]  /*f930*/  STL.64 [R1+0x2078], R28 ;  /* 0x0020781c01007387 */ /* 0x000fe80000100a00 */
[----:B------:R1:W-:Y:S04]  /*f940*/  STL [R1+0x2084], R30 ;  /* 0x0020841e01007387 */ /* 0x0003e80000100800 */
[----:B------:R4:W-:Y:S04]  /*f950*/  STL [R1+0x2080], R31 ;  /* 0x0020801f01007387 */ /* 0x0009e80000100800 */
[----:B------:R4:W-:Y:S04]  /*f960*/  STL.64 [R1+0x2088], R32 ;  /* 0x0020882001007387 */ /* 0x0009e80000100a00 */
[----:B------:R-:W4:Y:S01]  /*f970*/  LDL.LU R144, [R1+0xfc] ;  /* 0x0000fc0001907983 */ /* 0x000f220000300800 */
[----:B------:R-:W-:-:S03]  /*f980*/  IMAD R135, R154, UR5, RZ ;  /* 0x000000059a877c24 */ /* 0x000fc6000f8e02ff */
[----:B------:R-:W4:Y:S01]  /*f990*/  LDL.LU R146, [R1+0x100] ;  /* 0x0001000001927983 */ /* 0x000f220000300800 */
[----:B------:R-:W-:-:S03]  /*f9a0*/  IMAD R134, R156, UR5, RZ ;  /* 0x000000059c867c24 */ /* 0x000fc6000f8e02ff */
[----:B------:R-:W4:Y:S04]  /*f9b0*/  LDL.LU R162, [R1+0x104] ;  /* 0x0001040001a27983 */ /* 0x000f280000300800 */
[----:B------:R-:W4:Y:S04]  /*f9c0*/  LDL.LU R164, [R1+0x108] ;  /* 0x0001080001a47983 */ /* 0x000f280000300800 */
[----:B------:R-:W4:Y:S04]  /*f9d0*/  LDL.LU R152, [R1+0x10c] ;  /* 0x00010c0001987983 */ /* 0x000f280000300800 */
[----:B------:R-:W4:Y:S04]  /*f9e0*/  LDL.LU R154, [R1+0x110] ;  /* 0x00011000019a7983 */ /* 0x000f280000300800 */
[----:B------:R-:W4:Y:S01]  /*f9f0*/  LDL.LU R156, [R1+0x114] ;  /* 0x00011400019c7983 */ /* 0x000f220000300800 */
[----:B------:R-:W-:-:S03]  /*fa00*/  IMAD R180, R186, UR5, RZ ;  /* 0x00000005bab47c24 */ /* 0x000fc6000f8e02ff */
[----:B------:R-:W4:Y:S04]  /*fa10*/  LDL.LU R158, [R1+0x118] ;  /* 0x00011800019e7983 */ /* 0x000f280000300800 */
[----:B------:R-:W4:Y:S01]  /*fa20*/  LDL.LU R160, [R1+0x11c] ;  /* 0x00011c0001a07983 */ /* 0x000f220000300800 */
[----:B------:R-:W-:-:S03]  /*fa30*/  IMAD R159, R170, UR5, RZ ;  /* 0x00000005aa9f7c24 */ /* 0x000fc6000f8e02ff */
        /* <DEDUP_REMOVED lines=16> */
[----:B------:R-:W4:Y:S01]  /*fb40*/  LDL.LU R192, [R1+0x15c] ;  /* 0x00015c0001c07983 */ /* 0x000f220000300800 */
[----:B------:R-:W-:-:S03]  /*fb50*/  IMAD R213, R226, UR34, RZ ;  /* 0x00000022e2d57c24 */ /* 0x000fc6000f8e02ff */
[----:B------:R-:W4:Y:S01]  /*fb60*/  LDL.LU R201, [R1+0x160] ;  /* 0x0001600001c97983 */ /* 0x000f220000300800 */
[----:B------:R-:W-:-:S03]  /*fb70*/  IMAD R198, R204, UR12, RZ ;  /* 0x0000000cccc67c24 */ /* 0x000fc6000f8e02ff */
[----:B------:R-:W4:Y:S04]  /*fb80*/  LDL.LU R222, [R1+0x164] ;  /* 0x0001640001de7983 */ /* 0x000f280000300800 */
[----:B------:R-:W4:Y:S01]  /*fb90*/  LDL.LU R228, [R1+0x168] ;  /* 0x0001680001e47983 */ /* 0x000f220000300800 */
[----:B------:R-:W-:-:S03]  /*fba0*/  IMAD R35, R35, UR5, RZ ;  /* 0x0000000523237c24 */ /* 0x000fc6000f8e02ff */
[----:B------:R-:W4:Y:S01]  /*fbb0*/  LDL.LU R209, [R1+0x16c] ;  /* 0x00016c0001d17983 */ /* 0x000f220000300800 */
[----:B------:R-:W-:-:S03]  /*fbc0*/  IMAD R37, R37, UR5, RZ ;  /* 0x0000000525257c24 */ /* 0x000fc6000f8e02ff */
[----:B------:R-:W4:Y:S04]  /*fbd0*/  LDL.LU R226, [R1+0x170] ;  /* 0x0001700001e27983 */ /* 0x000f280000300800 */
[----:B------:R-:W4:Y:S04]  /*fbe0*/  LDL.LU R204, [R1+0x174] ;  /* 0x0001740001cc7983 */ /* 0x000f280000300800 */
[----:B------:R-:W4:Y:S01]  /*fbf0*/  LDL.LU R235, [R1+0x178] ;  /* 0x0001780001eb7983 */ /* 0x000f220000300800 */
[----:B------:R-:W-:-:S03]  /*fc00*/  IMAD R47, R47, UR5, RZ ;  /* 0x000000052f2f7c24 */ /* 0x000fc6000f8e02ff */
[----:B------:R-:W4:Y:S01]  /*fc10*/  LDL.LU R215, [R1+0x17c] ;  /* 0x00017c0001d77983 */ /* 0x000f220000300800 */
[----:B------:R-:W-:-:S03]  /*fc20*/  LEA R34, P2, R35, R0, 0x2 ;  /* 0x0000000023227211 */ /* 0x000fc600078410ff */
[----:B------:R-:W4:Y:S01]  /*fc30*/  LDL.LU R233, [R1+0x180] ;  /* 0x0001800001e97983 */ /* 0x000f220000300800 */
[----:B------:R-:W-:Y:S01]  /*fc40*/  IMAD R49, R49, UR5, RZ ;  /* 0x0000000531317c24 */ /* 0x000fe2000f8e02ff */
[----:B------:R-:W-:Y:S02]  /*fc50*/  LEA R36, P3, R37, R0, 0x2 ;  /* 0x0000000025247211 */ /* 0x000fe400078610ff */
[----:B------:R-:W4:Y:S01]  /*fc60*/  LDL.LU R244, [R1+0x184] ;  /* 0x0001840001f47983 */ /* 0x000f220000300800 */
[----:B------:R-:W-:-:S03]  /*fc70*/  LEA.HI.X.SX32 R35, R35, R240, 0x2, P2 ;  /* 0x000000f023237211 */ /* 0x000fc600010f16ff */
[----:B------:R-:W4:Y:S01]  /*fc80*/  LDL.LU R219, [R1+0x188] ;  /* 0x0001880001db7983 */ /* 0x000f220000300800 */
[----:B------:R-:W-:Y:S01]  /*fc90*/  IMAD R59, R59, UR5, RZ ;  /* 0x000000053b3b7c24 */ /* 0x000fe2000f8e02ff */
[----:B------:R-:W-:Y:S02]  /*fca0*/  LEA R46, P2, R47, R0, 0x2 ;  /* 0x000000002f2e7211 */ /* 0x000fe400078410ff */
[----:B------:R-:W4:Y:S01]  /*fcb0*/  LDL.LU R239, [R1+0x18c] ;  /* 0x00018c0001ef7983 */ /* 0x000f220000300800 */
[----:B------:R-:W-:Y:S01]  /*fcc0*/  LEA.HI.X.SX32 R37, R37, R240, 0x2, P3 ;  /* 0x000000f025257211 */ /* 0x000fe200018f16ff */
[----:B------:R-:W-:Y:S02]  /*fcd0*/  IMAD R61, R61, UR5, RZ ;  /* 0x000000053d3d7c24 */ /* 0x000fe4000f8e02ff */
[----:B------:R-:W4:Y:S01]  /*fce0*/  LDL.LU R241, [R1+0x190] ;  /* 0x0001900001f17983 */ /* 0x000f220000300800 */
[----:B------:R-:W-:-:S03]  /*fcf0*/  LEA R48, P3, R49, R0, 0x2 ;  /* 0x0000000031307211 */ /* 0x000fc600078610ff */
[----:B------:R-:W4:Y:S01]  /*fd00*/  LDL.LU R220, [R1+0x194] ;  /* 0x0001940001dc7983 */ /* 0x000f220000300800 */
[----:B------:R-:W-:-:S03]  /*fd10*/  LEA.HI.X.SX32 R47, R47, R240, 0x2, P2 ;  /* 0x000000f02f2f7211 */ /* 0x000fc600010f16ff */
[----:B-1----:R-:W4:Y:S01]  /*fd20*/  LDL.LU R246, [R1+0x198] ;  /* 0x0001980001f67983 */ /* 0x002f220000300800 */
[----:B------:R-:W-:-:S03]  /*fd30*/  IMAD R71, R71, UR5, RZ ;  /* 0x0000000547477c24 */ /* 0x000fc6000f8e02ff */
[----:B------:R-:W4:Y:S01]  /*fd40*/  LDL.LU R249, [R1+0x19c] ;  /* 0x00019c0001f97983 */ /* 0x000f220000300800 */
[----:B------:R-:W-:Y:S01]  /*fd50*/  LEA R58, P2, R59, R0, 0x2 ;  /* 0x000000003b3a7211 */ /* 0x000fe200078410ff */
[----:B------:R-:W-:Y:S01]  /*fd60*/  IMAD R73, R73, UR5, RZ ;  /* 0x0000000549497c24 */ /* 0x000fe2000f8e02ff */
[----:B------:R-:W-:Y:S01]  /*fd70*/  LEA.HI.X.SX32 R49, R49, R240, 0x2, P3 ;  /* 0x000000f031317211 */ /* 0x000fe200018f16ff */
[----:B------:R-:W4:Y:S01]  /*fd80*/  LDL.LU R2, [R1+0x1a0] ;  /* 0x0001a00001027983 */ /* 0x000f220000300800 */
[----:B------:R-:W-:Y:S01]  /*fd90*/  LEA R60, P3, R61, R0, 0x2 ;  /* 0x000000003d3c7211 */ /* 0x000fe200078610ff */
[----:B------:R-:W-:Y:S01]  /*fda0*/  IMAD R108, R108, UR5, RZ ;  /* 0x000000056c6c7c24 */ /* 0x000fe2000f8e02ff */
[----:B------:R-:W-:Y:S01]  /*fdb0*/  LEA.HI.X.SX32 R59, R59, R240, 0x2, P2 ;  /* 0x000000f03b3b7211 */ /* 0x000fe200010f16ff */
[----:B------:R-:W-:Y:S01]  /*fdc0*/  IMAD R106, R106, UR5, RZ ;  /* 0x000000056a6a7c24 */ /* 0x000fe2000f8e02ff */
[----:B------:R-:W-:Y:S01]  /*fdd0*/  LEA R70, P2, R71, R0, 0x2 ;  /* 0x0000000047467211 */ /* 0x000fe200078410ff */
[----:B------:R-:W4:Y:S01]  /*fde0*/  LDL.LU R248, [R1+0x1a4] ;  /* 0x0001a40001f87983 */ /* 0x000f220000300800 */
[----:B------:R-:W-:-:S02]  /*fdf0*/  LEA.HI.X.SX32 R61, R61, R240, 0x2, P3 ;  /* 0x000000f03d3d7211 */ /* 0x000fc400018f16ff */
[----:B------:R-:W-:Y:S01]  /*fe00*/  LEA R72, P3, R73, R0, 0x2 ;  /* 0x0000000049487211 */ /* 0x000fe200078610ff */
[----:B------:R-:W4:Y:S01]  /*fe10*/  LDL.LU R231, [R1+0x1a8] ;  /* 0x0001a80001e77983 */ /* 0x000f220000300800 */
[----:B------:R-:W-:Y:S01]  /*fe20*/  LEA.HI.X.SX32 R71, R71, R240, 0x2, P2 ;  /* 0x000000f047477211 */ /* 0x000fe200010f16ff */
[----:B------:R-:W-:Y:S01]  /*fe30*/  IMAD R97, R97, UR5, RZ ;  /* 0x0000000561617c24 */ /* 0x000fe2000f8e02ff */
[----:B------:R-:W-:Y:S01]  /*fe40*/  LEA R82, P2, R108, R0, 0x2 ;  /* 0x000000006c527211 */ /* 0x000fe200078410ff */
[----:B------:R-:W4:Y:S01]  /*fe50*/  LDL.LU R6, [R1+0x1ac] ;  /* 0x0001ac0001067983 */ /* 0x000f220000300800 */
[----:B------:R-:W-:Y:S01]  /*fe60*/  LEA.HI.X.SX32 R73, R73, R240, 0x2, P3 ;  /* 0x000000f049497211 */ /* 0x000fe200018f16ff */
[----:B------:R-:W-:Y:S01]  /*fe70*/  IMAD R245, R245, UR5, RZ ;  /* 0x00000005f5f57c24 */ /* 0x000fe2000f8e02ff */
[----:B------:R-:W-:Y:S01]  /*fe80*/  LEA R84, P3, R106, R0, 0x2 ;  /* 0x000000006a547211 */ /* 0x000fe200078610ff */
[----:B------:R-:W4:Y:S01]  /*fe90*/  LDL.LU R7, [R1+0x1b0] ;  /* 0x0001b00001077983 */ /* 0x000f220000300800 */
[----:B------:R-:W-:-:S03]  /*fea0*/  LEA.HI.X.SX32 R83, R108, R240, 0x2, P2 ;  /* 0x000000f06c537211 */ /* 0x000fc600010f16ff */
[----:B------:R-:W4:Y:S01]  /*feb0*/  LDL.LU R237, [R1+0x1b4] ;  /* 0x0001b40001ed7983 */ /* 0x000f220000300800 */
[----:B------:R-:W-:-:S03]  /*fec0*/  LEA R94, P2, R97, R0, 0x2 ;  /* 0x00000000615e7211 */ /* 0x000fc600078410ff */
[----:B------:R-:W4:Y:S01]  /*fed0*/  LDL.LU R14, [R1+0x1b8] ;  /* 0x0001b800010e7983 */ /* 0x000f220000300800 */
[----:B------:R-:W-:-:S03]  /*fee0*/  LEA.HI.X.SX32 R85, R106, R240, 0x2, P3 ;  /* 0x000000f06a557211 */ /* 0x000fc600018f16ff */
[----:B------:R-:W4:Y:S01]  /*fef0*/  LDL.LU R22, [R1+0x1bc] ;  /* 0x0001bc0001167983 */ /* 0x000f220000300800 */
[----:B------:R-:W-:-:S03]  /*ff00*/  LEA R96, P3, R245, R0, 0x2 ;  /* 0x00000000f5607211 */ /* 0x000fc600078610ff */
[----:B------:R-:W4:Y:S01]  /*ff10*/  LDL.LU R23, [R1+0x1c0] ;  /* 0x0001c00001177983 */ /* 0x000f220000300800 */
[----:B------:R-:W-:-:S03]  /*ff20*/  LEA.HI.X.SX32 R95, R97, R240, 0x2, P2 ;  /* 0x000000f0615f7211 */ /* 0x000fc600010f16ff */
[----:B------:R-:W4:Y:S01]  /*ff30*/  LDL.LU R18, [R1+0x1c4] ;  /* 0x0001c40001127983 */ /* 0x000f220000300800 */
[----:B------:R-:W-:-:S03]  /*ff40*/  LEA.HI.X.SX32 R97, R245, R240, 0x2, P3 ;  /* 0x000000f0f5617211 */ /* 0x000fc600018f16ff */
        /* <DEDUP_REMOVED lines=9> */
[----:B------:R-:W-:-:S02]  /*ffe0*/  IMAD R39, R39, UR5, RZ ;  /* 0x0000000527277c24 */ /* 0x000fc4000f8e02ff */
[----:B------:R-:W-:Y:S02]  /*fff0*/  IMAD R41, R41, UR5, RZ ;  /* 0x0000000529297c24 */ /* 0x000fe4000f8e02ff */
[----:B------:R-:W-:Y:S02]  /*10000*/  IMAD R43, R43, UR5, RZ ;  /* 0x000000052b2b7c24 */ /* 0x000fe4000f8e02ff */
[----:B------:R-:W-:Y:S01]  /*10010*/  IMAD R45, R45, UR5, RZ ;  /* 0x000000052d2d7c24 */ /* 0x000fe2000f8e02ff */
[-C--:B------:R-:W-:Y:S01]  /*10020*/  LEA R38, P4, R39, R0.reuse, 0x2 ;  /* 0x0000000027267211 */ /* 0x080fe200078810ff */
[----:B------:R-:W-:Y:S01]  /*10030*/  IMAD R51, R51, UR5, RZ ;  /* 0x0000000533337c24 */ /* 0x000fe2000f8e02ff */
[-C--:B------:R-:W-:Y:S01]  /*10040*/  LEA R40, P5, R41, R0.reuse, 0x2 ;  /* 0x0000000029287211 */ /* 0x080fe200078a10ff */
[----:B------:R-:W-:Y:S01]  /*10050*/  IMAD R53, R53, UR5, RZ ;  /* 0x0000000535357c24 */ /* 0x000fe2000f8e02ff */
[-C--:B------:R-:W-:Y:S01]  /*10060*/  LEA R42, P6, R43, R0.reuse, 0x2 ;  /* 0x000000002b2a7211 */ /* 0x080fe200078c10ff */
[----:B------:R-:W-:Y:S01]  /*10070*/  IMAD R55, R55, UR5, RZ ;  /* 0x0000000537377c24 */ /* 0x000fe2000f8e02ff */
[----:B------:R-:W-:Y:S01]  /*10080*/  LEA R44, P0, R45, R0, 0x2 ;  /* 0x000000002d2c7211 */ /* 0x000fe200078010ff */
[----:B------:R-:W-:Y:S01]  /*10090*/  IMAD R57, R57, UR5, RZ ;  /* 0x0000000539397c24 */ /* 0x000fe2000f8e02ff */
[-C--:B------:R-:W-:Y:S01]  /*100a0*/  LEA.HI.X.SX32 R39, R39, R240.reuse, 0x2, P4 ;  /* 0x000000f027277211 */ /* 0x080fe200020f16ff */
[----:B------:R-:W-:Y:S01]  /*100b0*/  IMAD R63, R63, UR5, RZ ;  /* 0x000000053f3f7c24 */ /* 0x000fe2000f8e02ff */
[-C--:B------:R-:W-:Y:S01]  /*100c0*/  LEA.HI.X.SX32 R41, R41, R240.reuse, 0x2, P5 ;  /* 0x000000f029297211 */ /* 0x080fe200028f16ff */
[----:B------:R-:W-:Y:S01]  /*100d0*/  IMAD R65, R65, UR5, RZ ;  /* 0x0000000541417c24 */ /* 0x000fe2000f8e02ff */
[----:B------:R-:W-:Y:S01]  /*100e0*/  LEA.HI.X.SX32 R43, R43, R240, 0x2, P6 ;  /* 0x000000f02b2b7211 */ /* 0x000fe200030f16ff */
[----:B------:R-:W-:Y:S01]  /*100f0*/  IMAD R67, R67, UR5, RZ ;  /* 0x0000000543437c24 */ /* 0x000fe2000f8e02ff */
[-C--:B------:R-:W-:Y:S01]  /*10100*/  LEA R50, P4, R51, R0.reuse, 0x2 ;  /* 0x0000000033327211 */ /* 0x080fe200078810ff */
[----:B------:R-:W-:Y:S01]  /*10110*/  IMAD R69, R69, UR5, RZ ;  /* 0x0000000545457c24 */ /* 0x000fe2000f8e02ff */
[----:B------:R-:W-:-:S02]  /*10120*/  LEA R52, P5, R53, R0, 0x2 ;  /* 0x0000000035347211 */ /* 0x000fc400078a10ff */
[----:B------:R-:W-:Y:S02]  /*10130*/  LEA R54, P6, R55, R0, 0x2 ;  /* 0x0000000037367211 */ /* 0x000fe400078c10ff */
[----:B------:R-:W-:Y:S02]  /*10140*/  LEA.HI.X.SX32 R45, R45, R240, 0x2, P0 ;  /* 0x000000f02d2d7211 */ /* 0x000fe400000f16ff */
        /* <DEDUP_REMOVED lines=8> */
[----:B------:R-:W-:-:S02]  /*101d0*/  LEA R62, P4, R63, R0, 0x2 ;  /* 0x000000003f3e7211 */ /* 0x000fc400078810ff */
[-C--:B------:R-:W-:Y:S02]  /*101e0*/  LEA R64, P5, R65, R0.reuse, 0x2 ;  /* 0x0000000041407211 */ /* 0x080fe400078a10ff */
        /* <DEDUP_REMOVED lines=14> */
[----:B------:R-:W-:Y:S02]  /*102d0*/  LEA R80, P0, R81, R0, 0x2 ;  /* 0x0000000051507211 */ /* 0x000fe400078010ff */
[-C--:B------:R-:W-:Y:S02]  /*102e0*/  LEA.HI.X.SX32 R75, R75, R240.reuse, 0x2, P4 ;  /* 0x000000f04b4b7211 */ /* 0x080fe400020f16ff */
[----:B------:R-:W-:-:S02]  /*102f0*/  LEA.HI.X.SX32 R77, R77, R240, 0x2, P5 ;  /* 0x000000f04d4d7211 */ /* 0x000fc400028f16ff */
[----:B------:R-:W-:Y:S02]  /*10300*/  LEA.HI.X.SX32 R79, R79, R240, 0x2, P6 ;  /* 0x000000f04f4f7211 */ /* 0x000fe400030f16ff */
[-C--:B------:R-:W-:Y:S02]  /*10310*/  LEA R86, P4, R104, R0.reuse, 0x2 ;  /* 0x0000000068567211 */ /* 0x080fe400078810ff */
[-C--:B------:R-:W-:Y:S02]  /*10320*/  LEA R88, P5, R102, R0.reuse, 0x2 ;  /* 0x0000000066587211 */ /* 0x080fe400078a10ff */
[----:B------:R-:W-:Y:S02]  /*10330*/  LEA R90, P6, R101, R0, 0x2 ;  /* 0x00000000655a7211 */ /* 0x000fe400078c10ff */
[----:B------:R-:W-:Y:S02]  /*10340*/  LEA.HI.X.SX32 R81, R81, R240, 0x2, P0 ;  /* 0x000000f051517211 */ /* 0x000fe400000f16ff */
[----:B------:R-:W-:-:S02]  /*10350*/  LEA R92, P0, R99, R0, 0x2 ;  /* 0x00000000635c7211 */ /* 0x000fc400078010ff */
[-C--:B------:R-:W-:Y:S02]  /*10360*/  LEA.HI.X.SX32 R87, R104, R240.reuse, 0x2, P4 ;  /* 0x000000f068577211 */ /* 0x080fe400020f16ff */
[-C--:B------:R-:W-:Y:S02]  /*10370*/  LEA.HI.X.SX32 R89, R102, R240.reuse, 0x2, P5 ;  /* 0x000000f066597211 */ /* 0x080fe400028f16ff */
[----:B------:R-:W-:Y:S02]  /*10380*/  LEA.HI.X.SX32 R91, R101, R240, 0x2, P6 ;  /* 0x000000f0655b7211 */ /* 0x000fe400030f16ff */
[-C--:B--2---:R-:W-:Y:S02]  /*10390*/  LEA R98, P4, R110, R0.reuse, 0x2 ;  /* 0x000000006e627211 */ /* 0x084fe400078810ff */
[-C--:B---3--:R-:W-:Y:S02]  /*103a0*/  LEA R100, P5, R112, R0.reuse, 0x2 ;  /* 0x0000000070647211 */ /* 0x088fe400078a10ff */
[----:B----4-:R-:W-:-:S02]  /*103b0*/  LEA R102, P6, R114, R0, 0x2 ;  /* 0x0000000072667211 */ /* 0x010fc400078c10ff */
[----:B------:R-:W-:Y:S02]  /*103c0*/  LEA.HI.X.SX32 R93, R99, R240, 0x2, P0 ;  /* 0x000000f0635d7211 */ /* 0x000fe400000f16ff */
[-C--:B------:R-:W-:Y:S02]  /*103d0*/  LEA R104, P0, R116, R0.reuse, 0x2 ;  /* 0x0000000074687211 */ /* 0x080fe400078010ff */
[-C--:B------:R-:W-:Y:S02]  /*103e0*/  LEA R106, P2, R118, R0.reuse, 0x2 ;  /* 0x00000000766a7211 */ /* 0x080fe400078410ff */
        /* <DEDUP_REMOVED lines=10> */
[----:B------:R-:W-:Y:S02]  /*10490*/  LEA.HI.X.SX32 R109, R120, R240, 0x2, P3 ;  /* 0x000000f0786d7211 */ /* 0x000fe400018f16ff */
[-C--:B------:R-:W-:Y:S02]  /*104a0*/  LEA R118, P2, R130, R0.reuse, 0x2 ;  /* 0x0000000082767211 */ /* 0x080fe400078410ff */
[----:B------:R-:W-:Y:S01]  /*104b0*/  LEA R120, P3, R133, R0, 0x2 ;  /* 0x0000000085787211 */ /* 0x000fe200078610ff */
[----:B------:R-:W-:Y:S01]  /*104c0*/  IMAD R136, R145, UR5, RZ ;  /* 0x0000000591887c24 */ /* 0x000fe2000f8e02ff */
[-C--:B------:R-:W-:Y:S02]  /*104d0*/  LEA.HI.X.SX32 R111, R122, R240.reuse, 0x2, P4 ;  /* 0x000000f07a6f7211 */ /* 0x080fe400020f16ff */
[----:B------:R-:W-:-:S02]  /*104e0*/  LEA.HI.X.SX32 R113, R124, R240, 0x2, P5 ;  /* 0x000000f07c717211 */ /* 0x000fc400028f16ff */
[----:B------:R-:W-:Y:S02]  /*104f0*/  LEA.HI.X.SX32 R115, R126, R240, 0x2, P6 ;  /* 0x000000f07e737211 */ /* 0x000fe400030f16ff */
[-C--:B------:R-:W-:Y:S02]  /*10500*/  LEA R122, P4, R143, R0.reuse, 0x2 ;  /* 0x000000008f7a7211 */ /* 0x080fe400078810ff */
[-C--:B------:R-:W-:Y:S02]  /*10510*/  LEA R124, P5, R141, R0.reuse, 0x2 ;  /* 0x000000008d7c7211 */ /* 0x080fe400078a10ff */
[----:B------:R-:W-:Y:S02]  /*10520*/  LEA R126, P6, R138, R0, 0x2 ;  /* 0x000000008a7e7211 */ /* 0x000fe400078c10ff */
[----:B------:R-:W-:Y:S01]  /*10530*/  LEA.HI.X.SX32 R117, R128, R240, 0x2, P0 ;  /* 0x000000f080757211 */ /* 0x000fe200000f16ff */
[----:B------:R-:W-:Y:S01]  /*10540*/  IMAD.MOV.U32 R148, RZ, RZ, R132 ;  /* 0x000000ffff947224 */ /* 0x000fe200078e0084 */
[----:B------:R-:W-:Y:S01]  /*10550*/  LEA R128, P0, R140, R0, 0x2 ;  /* 0x000000008c807211 */ /* 0x000fe200078010ff */
[----:B------:R-:W-:Y:S01]  /*10560*/  IMAD R137, R150, UR5, RZ ;  /* 0x0000000596897c24 */ /* 0x000fe2000f8e02ff */
[----:B------:R-:W-:-:S02]  /*10570*/  LEA.HI.X.SX32 R119, R130, R240, 0x2, P2 ;  /* 0x000000f082777211 */ /* 0x000fc400010f16ff */
[----:B------:R-:W-:Y:S01]  /*10580*/  LEA.HI.X.SX32 R121, R133, R240, 0x2, P3 ;  /* 0x000000f085797211 */ /* 0x000fe200018f16ff */
[----:B------:R-:W-:Y:S01]  /*10590*/  IMAD.MOV.U32 R161, RZ, RZ, R134 ;  /* 0x000000ffffa17224 */ /* 0x000fe200078e0086 */
[-C--:B------:R-:W-:Y:S01]  /*105a0*/  LEA R130, P2, R142, R0.reuse, 0x2 ;  /* 0x000000008e827211 */ /* 0x080fe200078410ff */
[----:B------:R-:W-:Y:S01]  /*105b0*/  IMAD.MOV.U32 R150, RZ, RZ, R136 ;  /* 0x000000ffff967224 */ /* 0x000fe200078e0088 */
[----:B------:R-:W-:Y:S02]  /*105c0*/  LEA R132, P3, R144, R0, 0x2 ;  /* 0x0000000090847211 */ /* 0x000fe400078610ff */
[-C--:B------:R-:W-:Y:S02]  /*105d0*/  LEA.HI.X.SX32 R123, R143, R240.reuse, 0x2, P4 ;  /* 0x000000f08f7b7211 */ /* 0x080fe400020f16ff */
[-C--:B------:R-:W-:Y:S02]  /*105e0*/  LEA.HI.X.SX32 R125, R141, R240.reuse, 0x2, P5 ;  /* 0x000000f08d7d7211 */ /* 0x080fe400028f16ff */
[----:B------:R-:W-:-:S02]  /*105f0*/  LEA.HI.X.SX32 R127, R138, R240, 0x2, P6 ;  /* 0x000000f08a7f7211 */ /* 0x000fc400030f16ff */
[-C--:B------:R-:W-:Y:S02]  /*10600*/  LEA R134, P4, R146, R0.reuse, 0x2 ;  /* 0x0000000092867211 */ /* 0x080fe400078810ff */
[-C--:B------:R-:W-:Y:S02]  /*10610*/  LEA R136, P5, R162, R0.reuse, 0x2 ;  /* 0x00000000a2887211 */ /* 0x080fe400078a10ff */
[----:B------:R-:W-:Y:S02]  /*10620*/  LEA R138, P6, R164, R0, 0x2 ;  /* 0x00000000a48a7211 */ /* 0x000fe400078c10ff */
[----:B------:R-:W-:Y:S01]  /*10630*/  LEA.HI.X.SX32 R129, R140, R240, 0x2, P0 ;  /* 0x000000f08c817211 */ /* 0x000fe200000f16ff */
[----:B------:R-:W-:Y:S01]  /*10640*/  IMAD R149, R151, UR5, RZ ;  /* 0x0000000597957c24 */ /* 0x000fe2000f8e02ff */
[----:B------:R-:W-:Y:S01]  /*10650*/  LEA R140, P0, R152, R0, 0x2 ;  /* 0x00000000988c7211 */ /* 0x000fe200078010ff */
[----:B------:R-:W-:Y:S01]  /*10660*/  IMAD R155, R155, UR5, RZ ;  /* 0x000000059b9b7c24 */ /* 0x000fe2000f8e02ff */
[-C--:B------:R-:W-:Y:S01]  /*10670*/  LEA.HI.X.SX32 R131, R142, R240.reuse, 0x2, P2 ;  /* 0x000000f08e837211 */ /* 0x080fe200010f16ff */
[----:B------:R-:W-:Y:S01]  /*10680*/  IMAD R165, R167, UR5, RZ ;  /* 0x00000005a7a57c24 */ /* 0x000fe2000f8e02ff */
[----:B------:R-:W-:Y:S01]  /*10690*/  LEA.HI.X.SX32 R133, R144, R240, 0x2, P3 ;  /* 0x000000f090857211 */ /* 0x000fe200018f16ff */
[----:B------:R-:W-:Y:S01]  /*106a0*/  IMAD.MOV.U32 R157, RZ, RZ, R135 ;  /* 0x000000ffff9d7224 */ /* 0x000fe200078e0087 */
[-C--:B------:R-:W-:Y:S01]  /*106b0*/  LEA R142, P2, R154, R0.reuse, 0x2 ;  /* 0x000000009a8e7211 */ /* 0x080fe200078410ff */
[----:B------:R-:W-:Y:S01]  /*106c0*/  IMAD.MOV.U32 R153, RZ, RZ, R139 ;  /* 0x000000ffff997224 */ /* 0x000fe200078e008b */
[----:B------:R-:W-:Y:S01]  /*106d0*/  LEA R144, P3, R156, R0, 0x2 ;  /* 0x000000009c907211 */ /* 0x000fe200078610ff */
[----:B------:R-:W-:Y:S01]  /*106e0*/  IMAD.MOV.U32 R151, RZ, RZ, R137 ;  /* 0x000000ffff977224 */ /* 0x000fe200078e0089 */
[-C--:B------:R-:W-:Y:S01]  /*106f0*/  LEA.HI.X.SX32 R135, R146, R240.reuse, 0x2, P4 ;  /* 0x000000f092877211 */ /* 0x080fe200020f16ff */
[----:B------:R-:W-:Y:S01]  /*10700*/  IMAD.MOV.U32 R167, RZ, RZ, R150 ;  /* 0x000000ffffa77224 */ /* 0x000fe200078e0096 */
[-C--:B------:R-:W-:Y:S01]  /*10710*/  LEA.HI.X.SX32 R137, R162, R240.reuse, 0x2, P5 ;  /* 0x000000f0a2897211 */ /* 0x080fe200028f16ff */
[----:B------:R-:W-:Y:S01]  /*10720*/  IMAD.MOV.U32 R162, RZ, RZ, R148 ;  /* 0x000000ffffa27224 */ /* 0x000fe200078e0094 */
[----:B------:R-:W-:Y:S01]  /*10730*/  LEA.HI.X.SX32 R139, R164, R240, 0x2, P6 ;  /* 0x000000f0a48b7211 */ /* 0x000fe200030f16ff */
[----:B------:R-:W-:Y:S01]  /*10740*/  IMAD.MOV.U32 R176, RZ, RZ, R155 ;  /* 0x000000ffffb07224 */ /* 0x000fe200078e009b */
[----:B------:R-:W-:-:S02]  /*10750*/  LEA R146, P4, R158, R0, 0x2 ;  /* 0x000000009e927211 */ /* 0x000fc400078810ff */
[----:B------:R-:W-:Y:S02]  /*10760*/  LEA R150, P6, R174, R0, 0x2 ;  /* 0x00000000ae967211 */ /* 0x000fe400078c10ff */
[----:B------:R-:W-:Y:S01]  /*10770*/  LEA.HI.X.SX32 R141, R152, R240, 0x2, P0 ;  /* 0x000000f0988d7211 */ /* 0x000fe200000f16ff */
[----:B------:R-:W-:Y:S01]  /*10780*/  IMAD R168, R171, UR5, RZ ;  /* 0x00000005aba87c24 */ /* 0x000fe2000f8e02ff */
[-C--:B------:R-:W-:Y:S01]  /*10790*/  LEA R148, P5, R160, R0.reuse, 0x2 ;  /* 0x00000000a0947211 */ /* 0x080fe200078a10ff */
[----:B------:R-:W-:Y:S01]  /*107a0*/  IMAD.MOV.U32 R181, RZ, RZ, R161 ;  /* 0x000000ffffb57224 */ /* 0x000fe200078e00a1 */
[----:B------:R-:W-:Y:S01]  /*107b0*/  LEA R152, P0, R186, R0, 0x2 ;  /* 0x00000000ba987211 */ /* 0x000fe200078010ff */
[----:B------:R-:W-:Y:S01]  /*107c0*/  IMAD.MOV.U32 R164, RZ, RZ, R157 ;  /* 0x000000ffffa47224 */ /* 0x000fe200078e009d */
[-C--:B------:R-:W-:Y:S01]  /*107d0*/  LEA.HI.X.SX32 R143, R154, R240.reuse, 0x2, P2 ;  /* 0x000000f09a8f7211 */ /* 0x080fe200010f16ff */
[----:B------:R-:W-:Y:S01]  /*107e0*/  IMAD.MOV.U32 R179, RZ, RZ, R159 ;  /* 0x000000ffffb37224 */ /* 0x000fe200078e009f */
[----:B------:R-:W-:Y:S01]  /*107f0*/  LEA.HI.X.SX32 R145, R156, R240, 0x2, P3 ;  /* 0x000000f09c917211 */ /* 0x000fe200018f16ff */
[----:B------:R-:W-:Y:S01]  /*10800*/  IMAD.MOV.U32 R171, RZ, RZ, R151 ;  /* 0x000000ffffab7224 */ /* 0x000fe200078e0097 */
[-C--:B------:R-:W-:Y:S01]  /*10810*/  LEA R154, P2, R166, R0.reuse, 0x2 ;  /* 0x00000000a69a7211 */ /* 0x080fe200078410ff */
[----:B------:R-:W-:Y:S01]  /*10820*/  IMAD R177, R183, UR5, RZ ;  /* 0x00000005b7b17c24 */ /* 0x000fe2000f8e02ff */
[----:B------:R-:W-:Y:S01]  /*10830*/  LEA R156, P3, R169, R0, 0x2 ;  /* 0x00000000a99c7211 */ /* 0x000fe200078610ff */
[----:B------:R-:W-:Y:S01]  /*10840*/  IMAD.MOV.U32 R163, RZ, RZ, R149 ;  /* 0x000000ffffa37224 */ /* 0x000fe200078e0095 */
[-C--:B------:R-:W-:Y:S01]  /*10850*/  LEA.HI.X.SX32 R147, R158, R240.reuse, 0x2, P4 ;  /* 0x000000f09e937211 */ /* 0x080fe200020f16ff */
[----:B------:R-:W-:Y:S01]  /*10860*/  IMAD.MOV.U32 R173, RZ, RZ, R153 ;  /* 0x000000ffffad7224 */ /* 0x000fe200078e0099 */
[----:B------:R-:W-:Y:S01]  /*10870*/  LEA.HI.X.SX32 R151, R174, R240, 0x2, P6 ;  /* 0x000000f0ae977211 */ /* 0x000fe200030f16ff */
[----:B------:R-:W-:Y:S01]  /*10880*/  IMAD R184, R187, UR5, RZ ;  /* 0x00000005bbb87c24 */ /* 0x000fe2000f8e02ff */
[----:B------:R-:W-:Y:S01]  /*10890*/  LEA R158, P4, R170, R0, 0x2 ;  /* 0x00000000aa9e7211 */ /* 0x000fe200078810ff */
[----:B------:R-:W-:Y:S01]  /*108a0*/  IMAD.MOV.U32 R174, RZ, RZ, R162 ;  /* 0x000000ffffae7224 */ /* 0x000fe200078e00a2 */
[-C--:B------:R-:W-:Y:S01]  /*108b0*/  LEA.HI.X.SX32 R149, R160, R240.reuse, 0x2, P5 ;  /* 0x000000f0a0957211 */ /* 0x080fe200028f16ff */
[----:B------:R-:W-:Y:S01]  /*108c0*/  IMAD.MOV.U32 R200, RZ, RZ, R176 ;  /* 0x000000ffffc87224 */ /* 0x000fe200078e00b0 */
[----:B------:R-:W-:Y:S01]  /*108d0*/  LEA.HI.X.SX32 R153, R186, R240, 0x2, P0 ;  /* 0x000000f0ba997211 */ /* 0x000fe200000f16ff */
[----:B------:R-:W-:Y:S01]  /*108e0*/  IMAD.MOV.U32 R186, RZ, RZ, R181 ;  /* 0x000000ffffba7224 */ /* 0x000fe200078e00b5 */
[-C--:B------:R-:W-:Y:S01]  /*108f0*/  LEA R160, P5, R172, R0.reuse, 0x2 ;  /* 0x00000000aca07211 */ /* 0x080fe200078a10ff */
        /* <DEDUP_REMOVED lines=11> */
[----:B------:R-:W-:Y:S01]  /*109b0*/  LEA R168, P3, R199, R0, 0x2 ;  /* 0x00000000c7a87211 */ /* 0x000fe200078610ff */
[----:B------:R-:W-:Y:S01]  /*109c0*/  IMAD.MOV.U32 R189, RZ, RZ, R173 ;  /* 0x000000ffffbd7224 */ /* 0x000fe200078e00ad */
[----:B------:R-:W-:Y:S01]  /*109d0*/  LEA.HI.X.SX32 R159, R170, R240, 0x2, P4 ;  /* 0x000000f0aa9f7211 */ /* 0x000fe200020f16ff */
        /* <DEDUP_REMOVED lines=21> */
[----:B------:R-:W-:Y:S01]  /*10b30*/  LEA.HI.X.SX32 R171, R182, R240, 0x2, P4 ;  /* 0x000000f0b6ab7211 */ /* 0x000fe200020f16ff */
[----:B------:R-:W-:-:S02]  /*10b40*/  IMAD.MOV.U32 R189, RZ, RZ, R177 ;  /* 0x000000ffffbd7224 */ /* 0x000fc400078e00b1 */
[----:B------:R-:W-:Y:S01]  /*10b50*/  IMAD.MOV.U32 R199, RZ, RZ, R181 ;  /* 0x000000ffffc77224 */ /* 0x000fe200078e00b5 */
[----:B------:R-:W-:Y:S01]  /*10b60*/  LEA R182, P4, R201, R0, 0x2 ;  /* 0x00000000c9b67211 */ /* 0x000fe200078810ff */
[----:B------:R-:W-:Y:S01]  /*10b70*/  IMAD R191, R191, UR5, RZ ;  /* 0x00000005bfbf7c24 */ /* 0x000fe2000f8e02ff */
[-C--:B------:R-:W-:Y:S01]  /*10b80*/  LEA.HI.X.SX32 R173, R195, R240.reuse, 0x2, P5 ;  /* 0x000000f0c3ad7211 */ /* 0x080fe200028f16ff */
[----:B------:R-:W-:Y:S01]  /*10b90*/  IMAD.MOV.U32 R185, RZ, RZ, R175 ;  /* 0x000000ffffb97224 */ /* 0x000fe200078e00af */
[----:B------:R-:W-:Y:S01]  /*10ba0*/  LEA.HI.X.SX32 R175, R211, R240, 0x2, P6 ;  /* 0x000000f0d3af7211 */ /* 0x000fe200030f16ff */
[----:B------:R-:W-:Y:S01]  /*10bb0*/  IMAD.MOV.U32 R200, RZ, RZ, R184 ;  /* 0x000000ffffc87224 */ /* 0x000fe200078e00b8 */
[----:B------:R-:W-:Y:S01]  /*10bc0*/  LEA R184, P5, R222, R0, 0x2 ;  /* 0x00000000deb87211 */ /* 0x000fe200078a10ff */
[----:B------:R-:W-:Y:S01]  /*10bd0*/  IMAD R221, R223, UR31, RZ ;  /* 0x0000001fdfdd7c24 */ /* 0x000fe2000f8e02ff */
[-C--:B------:R-:W-:Y:S01]  /*10be0*/  LEA.HI.X.SX32 R177, R188, R240.reuse, 0x2, P0 ;  /* 0x000000f0bcb17211 */ /* 0x080fe200000f16ff */
[----:B------:R-:W-:Y:S01]  /*10bf0*/  IMAD R214, R227, UR35, RZ ;  /* 0x00000023e3d67c24 */ /* 0x000fe2000f8e02ff */
[----:B------:R-:W-:Y:S01]  /*10c00*/  LEA.HI.X.SX32 R179, R208, R240, 0x2, P2 ;  /* 0x000000f0d0b37211 */ /* 0x000fe200010f16ff */
[----:B------:R-:W-:Y:S01]  /*10c10*/  IMAD.MOV.U32 R206, RZ, RZ, R198 ;  /* 0x000000ffffce7224 */ /* 0x000fe200078e00c6 */
[----:B------:R-:W-:Y:S01]  /*10c20*/  ULDC UR5, c[0x0][0x234] ;  /* 0x00008d0000057ab9 */ /* 0x000fe20000000800 */
[----:B------:R-:W-:-:S02]  /*10c30*/  IMAD.MOV.U32 R216, RZ, RZ, R205 ;  /* 0x000000ffffd87224 */ /* 0x000fc400078e00cd */
[----:B------:R-:W-:Y:S02]  /*10c40*/  IMAD.MOV.U32 R217, RZ, RZ, R203 ;  /* 0x000000ffffd97224 */ /* 0x000fe400078e00cb */
[----:B------:R-:W-:Y:S01]  /*10c50*/  IMAD.MOV.U32 R211, RZ, RZ, R202 ;  /* 0x000000ffffd37224 */ /* 0x000fe200078e00ca */
[-C--:B------:R-:W-:Y:S01]  /*10c60*/  LEA R188, P0, R209, R0.reuse, 0x2 ;  /* 0x00000000d1bc7211 */ /* 0x080fe200078010ff */
[----:B------:R-:W-:Y:S01]  /*10c70*/  IMAD.MOV.U32 R198, RZ, RZ, R180 ;  /* 0x000000ffffc67224 */ /* 0x000fe200078e00b4 */
[----:B------:R-:W-:Y:S01]  /*10c80*/  LEA R180, P3, R192, R0, 0x2 ;  /* 0x00000000c0b47211 */ /* 0x000fe200078610ff */
[----:B------:R-:W-:Y:S02]  /*10c90*/  IMAD.MOV.U32 R205, RZ, RZ, R189 ;  /* 0x000000ffffcd7224 */ /* 0x000fe400078e00bd */
[----:B------:R-:W-:Y:S02]  /*10ca0*/  IMAD.MOV.U32 R203, RZ, RZ, R187 ;  /* 0x000000ffffcb7224 */ /* 0x000fe400078e00bb */
[----:B------:R-:W-:-:S02]  /*10cb0*/  IMAD.MOV.U32 R227, RZ, RZ, R199 ;  /* 0x000000ffffe37224 */ /* 0x000fc400078e00c7 */
[----:B------:R-:W-:Y:S02]  /*10cc0*/  IMAD.MOV.U32 R218, RZ, RZ, R193 ;  /* 0x000000ffffda7224 */ /* 0x000fe400078e00c1 */
[----:B------:R-:W-:Y:S02]  /*10cd0*/  IMAD.MOV.U32 R212, RZ, RZ, R190 ;  /* 0x000000ffffd47224 */ /* 0x000fe400078e00be */
[----:B------:R-:W-:Y:S01]  /*10ce0*/  IMAD.MOV.U32 R207, RZ, RZ, R183 ;  /* 0x000000ffffcf7224 */ /* 0x000fe200078e00b7 */
[----:B------:R-:W-:Y:S01]  /*10cf0*/  LEA.HI.X.SX32 R183, R201, R240, 0x2, P4 ;  /* 0x000000f0c9b77211 */ /* 0x000fe200020f16ff */
[----:B------:R-:W-:Y:S01]  /*10d00*/  IMAD.MOV.U32 R202, RZ, RZ, R186 ;  /* 0x000000ffffca7224 */ /* 0x000fe200078e00ba */
[-C--:B------:R-:W-:Y:S01]  /*10d10*/  LEA R186, P6, R228, R0.reuse, 0x2 ;  /* 0x00000000e4ba7211 */ /* 0x080fe200078c10ff */
[----:B------:R-:W-:Y:S02]  /*10d20*/  IMAD.MOV.U32 R199, RZ, RZ, R191 ;  /* 0x000000ffffc77224 */ /* 0x000fe400078e00bf */
[----:B------:R-:W-:Y:S01]  /*10d30*/  IMAD.MOV.U32 R208, RZ, RZ, R200 ;  /* 0x000000ffffd07224 */ /* 0x000fe200078e00c8 */
[----:B------:R-:W-:Y:S01]  /*10d40*/  LEA R190, P2, R226, R0, 0x2 ;  /* 0x00000000e2be7211 */ /* 0x000fe200078410ff */
[----:B------:R-:W-:Y:S01]  /*10d50*/  IMAD.MOV.U32 R195, RZ, RZ, R185 ;  /* 0x000000ffffc37224 */ /* 0x000fe200078e00b9 */
[----:B------:R-:W-:Y:S01]  /*10d60*/  LEA.HI.X.SX32 R185, R222, R240, 0x2, P5 ;  /* 0x000000f0deb97211 */ /* 0x000fe200028f16ff */
[----:B------:R-:W-:Y:S01]  /*10d70*/  IMAD.MOV.U32 R200, RZ, RZ, R194 ;  /* 0x000000ffffc87224 */ /* 0x000fe200078e00c2 */
[----:B------:R-:W-:Y:S01]  /*10d80*/  LEA R194, P4, R235, R0, 0x2 ;  /* 0x00000000ebc27211 */ /* 0x000fe200078810ff */
[----:B------:R-:W-:-:S02]  /*10d90*/  IMAD.MOV.U32 R223, RZ, RZ, R211 ;  /* 0x000000ffffdf7224 */ /* 0x000fc400078e00d3 */
[----:B------:R-:W-:Y:S01]  /*10da0*/  IMAD.MOV.U32 R234, RZ, RZ, R221 ;  /* 0x000000ffffea7224 */ /* 0x000fe200078e00dd */
[-C--:B------:R-:W-:Y:S01]  /*10db0*/  LEA.HI.X.SX32 R181, R192, R240.reuse, 0x2, P3 ;  /* 0x000000f0c0b57211 */ /* 0x080fe200018f16ff */
[----:B------:R-:W-:Y:S01]  /*10dc0*/  IMAD.MOV.U32 R222, RZ, RZ, R205 ;  /* 0x000000ffffde7224 */ /* 0x000fe200078e00cd */
[----:B------:R-:W-:Y:S01]  /*10dd0*/  LEA.HI.X.SX32 R189, R209, R240, 0x2, P0 ;  /* 0x000000f0d1bd7211 */ /* 0x000fe200000f16ff */
[----:B------:R-:W-:Y:S02]  /*10de0*/  IMAD.MOV.U32 R211, RZ, RZ, R203 ;  /* 0x000000ffffd37224 */ /* 0x000fe400078e00cb */
[----:B------:R-:W-:Y:S02]  /*10df0*/  IMAD.MOV.U32 R230, RZ, RZ, R218 ;  /* 0x000000ffffe67224 */ /* 0x000fe400078e00da */
[----:B------:R-:W-:Y:S02]  /*10e00*/  IMAD.MOV.U32 R229, RZ, RZ, R214 ;  /* 0x000000ffffe57224 */ /* 0x000fe400078e00d6 */
[----:B------:R-:W-:Y:S01]  /*10e10*/  IMAD.MOV.U32 R221, RZ, RZ, R212 ;  /* 0x000000ffffdd7224 */ /* 0x000fe200078e00d4 */
[----:B------:R-:W-:Y:S01]  /*10e20*/  LEA R192, P3, R204, R0, 0x2 ;  /* 0x00000000ccc07211 */ /* 0x000fe200078610ff */
[----:B------:R-:W-:Y:S01]  /*10e30*/  IMAD.MOV.U32 R205, RZ, RZ, R202 ;  /* 0x000000ffffcd7224 */ /* 0x000fe200078e00ca */
[----:B------:R-:W-:Y:S01]  /*10e40*/  LEA.HI.X.SX32 R187, R228, R240, 0x2, P6 ;  /* 0x000000f0e4bb7211 */ /* 0x000fe200030f16ff */
[----:B------:R-:W-:-:S02]  /*10e50*/  IMAD.MOV.U32 R203, RZ, RZ, R197 ;  /* 0x000000ffffcb7224 */ /* 0x000fc400078e00c5 */
[----:B------:R-:W-:Y:S02]  /*10e60*/  IMAD.MOV.U32 R218, RZ, RZ, R199 ;  /* 0x000000ffffda7224 */ /* 0x000fe400078e00c7 */
[----:B------:R-:W-:Y:S01]  /*10e70*/  IMAD.MOV.U32 R212, RZ, RZ, R198 ;  /* 0x000000ffffd47224 */ /* 0x000fe200078e00c6 */
[----:B------:R-:W-:Y:S01]  /*10e80*/  LEA R198, P6, R233, R0, 0x2 ;  /* 0x00000000e9c67211 */ /* 0x000fe200078c10ff */
[----:B------:R-:W-:Y:S01]  /*10e90*/  IMAD.MOV.U32 R201, RZ, RZ, R195 ;  /* 0x000000ffffc97224 */ /* 0x000fe200078e00c3 */
[----:B------:R-:W-:Y:S01]  /*10ea0*/  LEA.HI.X.SX32 R191, R226, R240, 0x2, P2 ;  /* 0x000000f0e2bf7211 */ /* 0x000fe200010f16ff */
[----:B------:R-:W-:Y:S01]  /*10eb0*/  IMAD.MOV.U32 R209, RZ, RZ, R200 ;  /* 0x000000ffffd17224 */ /* 0x000fe200078e00c8 */
[----:B------:R-:W-:Y:S01]  /*10ec0*/  LEA R200, P0, R244, R0, 0x2 ;  /* 0x00000000f4c87211 */ /* 0x000fe200078010ff */
[----:B------:R-:W-:Y:S01]  /*10ed0*/  IMAD.MOV.U32 R202, RZ, RZ, R196 ;  /* 0x000000ffffca7224 */ /* 0x000fe200078e00c4 */
[----:B------:R-:W-:Y:S01]  /*10ee0*/  LEA.HI.X.SX32 R195, R235, R240, 0x2, P4 ;  /* 0x000000f0ebc37211 */ /* 0x000fe200020f16ff */
[----:B------:R-:W-:-:S02]  /*10ef0*/  IMAD.MOV.U32 R228, RZ, RZ, R227 ;  /* 0x000000ffffe47224 */ /* 0x000fc400078e00e3 */
[----:B------:R-:W-:Y:S02]  /*10f00*/  IMAD.MOV.U32 R232, RZ, RZ, R223 ;  /* 0x000000ffffe87224 */ /* 0x000fe400078e00df */
[----:B------:R-:W-:Y:S02]  /*10f10*/  IMAD.MOV.U32 R252, RZ, RZ, R234 ;  /* 0x000000fffffc7224 */ /* 0x000fe400078e00ea */
[----:B------:R-:W-:Y:S02]  /*10f20*/  IMAD.MOV.U32 R227, RZ, RZ, R222 ;  /* 0x000000ffffe37224 */ /* 0x000fe400078e00de */
[----:B------:R-:W-:Y:S02]  /*10f30*/  IMAD.MOV.U32 R226, RZ, RZ, R211 ;  /* 0x000000ffffe27224 */ /* 0x000fe400078e00d3 */
[----:B------:R-:W-:Y:S02]  /*10f40*/  IMAD.MOV.U32 R236, RZ, RZ, R230 ;  /* 0x000000ffffec7224 */ /* 0x000fe400078e00e6 */
[----:B------:R-:W-:-:S02]  /*10f50*/  IMAD.MOV.U32 R235, RZ, RZ, R229 ;  /* 0x000000ffffeb7224 */ /* 0x000fc400078e00e5 */
[----:B------:R-:W-:Y:S01]  /*10f60*/  IMAD.MOV.U32 R234, RZ, RZ, R221 ;  /* 0x000000ffffea7224 */ /* 0x000fe200078e00dd */
[----:B------:R-:W-:Y:S01]  /*10f70*/  LEA.HI.X.SX32 R193, R204, R240, 0x2, P3 ;  /* 0x000000f0ccc17211 */ /* 0x000fe200018f16ff */
[----:B------:R-:W-:Y:S02]  /*10f80*/  IMAD.MOV.U32 R223, RZ, RZ, R205 ;  /* 0x000000ffffdf7224 */ /* 0x000fe400078e00cd */
[----:B------:R-:W-:Y:S02]  /*10f90*/  IMAD.MOV.U32 R222, RZ, RZ, R203 ;  /* 0x000000ffffde7224 */ /* 0x000fe400078e00cb */
[----:B------:R-:W-:Y:S02]  /*10fa0*/  IMAD.MOV.U32 R230, RZ, RZ, R218 ;  /* 0x000000ffffe67224 */ /* 0x000fe400078e00da */
[----:B------:R-:W-:Y:S02]  /*10fb0*/  IMAD.MOV.U32 R229, RZ, RZ, R213 ;  /* 0x000000ffffe57224 */ /* 0x000fe400078e00d5 */
[----:B------:R-:W-:Y:S01]  /*10fc0*/  IMAD.MOV.U32 R221, RZ, RZ, R212 ;  /* 0x000000ffffdd7224 */ /* 0x000fe200078e00d4 */
[----:B------:R-:W-:Y:S01]  /*10fd0*/  LEA R204, P3, R239, R0, 0x2 ;  /* 0x00000000efcc7211 */ /* 0x000fe200078610ff */
[----:B------:R-:W-:Y:S01]  /*10fe0*/  IMAD.MOV.U32 R214, RZ, RZ, R201 ;  /* 0x000000ffffd67224 */ /* 0x000fe200078e00c9 */
[-C--:B------:R-:W-:Y:S01]  /*10ff0*/  LEA.HI.X.SX32 R199, R233, R240.reuse, 0x2, P6 ;  /* 0x000000f0e9c77211 */ /* 0x080fe200030f16ff */
[----:B------:R-:W-:Y:S01]  /*11000*/  IMAD.MOV.U32 R212, RZ, RZ, R206 ;  /* 0x000000ffffd47224 */ /* 0x000fe200078e00ce */
[----:B------:R-:W-:Y:S01]  /*11010*/  LEA.HI.X.SX32 R201, R244, R240, 0x2, P0 ;  /* 0x000000f0f4c97211 */ /* 0x000fe200000f16ff */
[----:B------:R-:W-:Y:S01]  /*11020*/  IMAD.MOV.U32 R211, RZ, RZ, R202 ;  /* 0x000000ffffd37224 */ /* 0x000fe200078e00ca */
[----:B------:R-:W-:Y:S01]  /*11030*/  LEA R206, P4, R241, R0, 0x2 ;  /* 0x00000000f1ce7211 */ /* 0x000fe200078810ff */
[----:B------:R-:W-:-:S02]  /*11040*/  IMAD.MOV.U32 R213, RZ, RZ, R207 ;  /* 0x000000ffffd57224 */ /* 0x000fc400078e00cf */
[----:B------:R-:W-:Y:S02]  /*11050*/  IMAD.MOV.U32 R238, RZ, RZ, R232 ;  /* 0x000000ffffee7224 */ /* 0x000fe400078e00e8 */
[----:B------:R-:W-:Y:S02]  /*11060*/  IMAD.MOV.U32 R233, RZ, RZ, R227 ;  /* 0x000000ffffe97224 */ /* 0x000fe400078e00e3 */
[----:B------:R-:W-:Y:S02]  /*11070*/  IMAD.MOV.U32 R232, RZ, RZ, R226 ;  /* 0x000000ffffe87224 */ /* 0x000fe400078e00e2 */
[----:B------:R-:W-:Y:S02]  /*11080*/  IMAD.MOV.U32 R244, RZ, RZ, R252 ;  /* 0x000000fffff47224 */ /* 0x000fe400078e00fc */
[----:B------:R-:W-:Y:S02]  /*11090*/  IMAD.MOV.U32 R242, RZ, RZ, R236 ;  /* 0x000000fffff27224 */ /* 0x000fe400078e00ec */
[----:B------:R-:W-:Y:S01]  /*110a0*/  IMAD.MOV.U32 R243, RZ, RZ, R235 ;  /* 0x000000fffff37224 */ /* 0x000fe200078e00eb */
[----:B------:R-:W-:Y:S01]  /*110b0*/  LEA R196, P5, R215, R0, 0x2 ;  /* 0x00000000d7c47211 */ /* 0x000fe200078a10ff */
[----:B------:R-:W-:-:S02]  /*110c0*/  IMAD.MOV.U32 R227, RZ, RZ, R223 ;  /* 0x000000ffffe37224 */ /* 0x000fc400078e00df */
[----:B------:R-:W-:Y:S02]  /*110d0*/  IMAD.MOV.U32 R226, RZ, RZ, R222 ;  /* 0x000000ffffe27224 */ /* 0x000fe400078e00de */
[----:B------:R-:W-:Y:S02]  /*110e0*/  IMAD.MOV.U32 R252, RZ, RZ, R234 ;  /* 0x000000fffffc7224 */ /* 0x000fe400078e00ea */
[----:B------:R-:W-:Y:S02]  /*110f0*/  IMAD.MOV.U32 R236, RZ, RZ, R230 ;  /* 0x000000ffffec7224 */ /* 0x000fe400078e00e6 */
[----:B------:R-:W-:Y:S01]  /*11100*/  IMAD.MOV.U32 R235, RZ, RZ, R229 ;  /* 0x000000ffffeb7224 */ /* 0x000fe200078e00e5 */
[----:B------:R-:W-:Y:S01]  /*11110*/  LEA.HI.X.SX32 R205, R239, R240, 0x2, P3 ;  /* 0x000000f0efcd7211 */ /* 0x000fe200018f16ff */
[----:B------:R-:W-:Y:S01]  /*11120*/  IMAD.MOV.U32 R222, RZ, RZ, R210 ;  /* 0x000000ffffde7224 */ /* 0x000fe200078e00d2 */
[----:B------:R-:W-:Y:S01]  /*11130*/  LEA R210, P6, R246, R0, 0x2 ;  /* 0x00000000f6d27211 */ /* 0x000fe200078c10ff */
[----:B------:R-:W-:-:S02]  /*11140*/  IMAD.MOV.U32 R234, RZ, RZ, R221 ;  /* 0x000000ffffea7224 */ /* 0x000fc400078e00dd */
[----:B------:R-:W-:Y:S01]  /*11150*/  IMAD.MOV.U32 R229, RZ, RZ, R212 ;  /* 0x000000ffffe57224 */ /* 0x000fe200078e00d4 */
[-C--:B------:R-:W-:Y:S01]  /*11160*/  LEA R212, P0, R249, R0.reuse, 0x2 ;  /* 0x00000000f9d47211 */ /* 0x080fe200078010ff */
[----:B------:R-:W-:Y:S01]  /*11170*/  IMAD.MOV.U32 R223, RZ, RZ, R211 ;  /* 0x000000ffffdf7224 */ /* 0x000fe200078e00d3 */
[----:B------:R-:W-:Y:S01]  /*11180*/  LEA R202, P2, R219, R0, 0x2 ;  /* 0x00000000dbca7211 */ /* 0x000fe200078410ff */
[----:B------:R-:W-:Y:S01]  /*11190*/  IMAD.MOV.U32 R230, RZ, RZ, R213 ;  /* 0x000000ffffe67224 */ /* 0x000fe200078e00d5 */
[----:B------:R-:W-:Y:S01]  /*111a0*/  LEA.HI.X.SX32 R207, R241, R240, 0x2, P4 ;  /* 0x000000f0f1cf7211 */ /* 0x000fe200020f16ff */
[----:B------:R-:W-:Y:S02]  /*111b0*/  IMAD.MOV.U32 R218, RZ, RZ, R214 ;  /* 0x000000ffffda7224 */ /* 0x000fe400078e00d6 */
[----:B------:R-:W-:Y:S02]  /*111c0*/  IMAD.MOV.U32 R247, RZ, RZ, R238 ;  /* 0x000000fffff77224 */ /* 0x000fe400078e00ee */
[----:B------:R-:W-:-:S02]  /*111d0*/  IMAD.MOV.U32 R239, RZ, RZ, R233 ;  /* 0x000000ffffef7224 */ /* 0x000fc400078e00e9 */
[----:B------:R-:W-:Y:S01]  /*111e0*/  IMAD.MOV.U32 R250, RZ, RZ, R242 ;  /* 0x000000fffffa7224 */ /* 0x000fe200078e00f2 */
[-C--:B------:R-:W-:Y:S01]  /*111f0*/  LEA.HI.X.SX32 R197, R215, R240.reuse, 0x2, P5 ;  /* 0x000000f0d7c57211 */ /* 0x080fe200028f16ff */
[----:B------:R-:W-:Y:S02]  /*11200*/  IMAD.MOV.U32 R214, RZ, RZ, R208 ;  /* 0x000000ffffd67224 */ /* 0x000fe400078e00d0 */
[----:B------:R-:W-:Y:S02]  /*11210*/  IMAD.MOV.U32 R238, RZ, RZ, R232 ;  /* 0x000000ffffee7224 */ /* 0x000fe400078e00e8 */
[----:B------:R-:W-:Y:S02]  /*11220*/  IMAD.MOV.U32 R233, RZ, RZ, R227 ;  /* 0x000000ffffe97224 */ /* 0x000fe400078e00e3 */
[----:B------:R-:W-:Y:S02]  /*11230*/  IMAD.MOV.U32 R251, RZ, RZ, R252 ;  /* 0x000000fffffb7224 */ /* 0x000fe400078e00fc */
[----:B------:R-:W-:Y:S01]  /*11240*/  IMAD.MOV.U32 R241, RZ, RZ, R236 ;  /* 0x000000fffff17224 */ /* 0x000fe200078e00ec */
[-C--:B------:R-:W-:Y:S01]  /*11250*/  LEA.HI.X.SX32 R211, R246, R240.reuse, 0x2, P6 ;  /* 0x000000f0f6d37211 */ /* 0x080fe200030f16ff */
[----:B------:R-:W-:Y:S01]  /*11260*/  IMAD R225, R225, UR33, RZ ;  /* 0x00000021e1e17c24 */ /* 0x000fe2000f8e02ff */
[----:B------:R-:W-:Y:S01]  /*11270*/  LEA.HI.X.SX32 R213, R249, R240, 0x2, P0 ;  /* 0x000000f0f9d57211 */ /* 0x000fe200000f16ff */
[----:B------:R-:W-:-:S02]  /*11280*/  IMAD.MOV.U32 R232, RZ, RZ, R226 ;  /* 0x000000ffffe87224 */ /* 0x000fc400078e00e2 */
[----:B------:R-:W-:Y:S02]  /*11290*/  IMAD.MOV.U32 R242, RZ, RZ, R243 ;  /* 0x000000fffff27224 */ /* 0x000fe400078e00f3 */
[----:B------:R-:W-:Y:S01]  /*112a0*/  IMAD.MOV.U32 R252, RZ, RZ, R234 ;  /* 0x000000fffffc7224 */ /* 0x000fe200078e00ea */
[----:B------:R-:W-:Y:S01]  /*112b0*/  LEA.HI.X.SX32 R203, R219, R240, 0x2, P2 ;  /* 0x000000f0dbcb7211 */ /* 0x000fe200010f16ff */
[----:B------:R-:W-:Y:S02]  /*112c0*/  IMAD R224, R224, UR32, RZ ;  /* 0x00000020e0e07c24 */ /* 0x000fe4000f8e02ff */
[----:B------:R-:W-:Y:S02]  /*112d0*/  IMAD.MOV.U32 R215, RZ, RZ, R209 ;  /* 0x000000ffffd77224 */ /* 0x000fe400078e00d1 */
[----:B------:R-:W-:Y:S02]  /*112e0*/  IMAD.MOV.U32 R227, RZ, RZ, R223 ;  /* 0x000000ffffe37224 */ /* 0x000fe400078e00df */
        /* <DEDUP_REMOVED lines=8> */
[----:B------:R-:W-:Y:S01]  /*11370*/  LEA R214, P2, R2, R0, 0x2 ;  /* 0x0000000002d67211 */ /* 0x000fe200078410ff */
[----:B------:R-:W-:Y:S02]  /*11380*/  IMAD.MOV.U32 R223, RZ, RZ, R217 ;  /* 0x000000ffffdf7224 */ /* 0x000fe400078e00d9 */
[----:B------:R-:W-:Y:S02]  /*11390*/  IMAD.MOV.U32 R234, RZ, RZ, R228 ;  /* 0x000000ffffea7224 */ /* 0x000fe400078e00e4 */
[----:B------:R-:W-:Y:S02]  /*113a0*/  IMAD.MOV.U32 R247, RZ, RZ, R238 ;  /* 0x000000fffff77224 */ /* 0x000fe400078e00ee */
[----:B------:R-:W-:Y:S02]  /*113b0*/  IMAD.MOV.U32 R239, RZ, RZ, R233 ;  /* 0x000000ffffef7224 */ /* 0x000fe400078e00e9 */
[----:B------:R-:W-:-:S02]  /*113c0*/  IMAD.MOV.U32 R250, RZ, RZ, R241 ;  /* 0x000000fffffa7224 */ /* 0x000fc400078e00f1 */
[----:B------:R-:W-:Y:S02]  /*113d0*/  IMAD.MOV.U32 R230, RZ, RZ, R225 ;  /* 0x000000ffffe67224 */ /* 0x000fe400078e00e1 */
[----:B------:R-:W-:Y:S02]  /*113e0*/  IMAD.MOV.U32 R238, RZ, RZ, R232 ;  /* 0x000000ffffee7224 */ /* 0x000fe400078e00e8 */
[----:B------:R-:W-:Y:S01]  /*113f0*/  IMAD.MOV.U32 R241, RZ, RZ, R252 ;  /* 0x000000fffff17224 */ /* 0x000fe200078e00fc */
[----:B------:R-:W-:Y:S01]  /*11400*/  LEA R208, P5, R220, R0, 0x2 ;  /* 0x00000000dcd07211 */ /* 0x000fe200078a10ff */
[----:B------:R-:W-:Y:S02]  /*11410*/  IMAD.MOV.U32 R221, RZ, RZ, R215 ;  /* 0x000000ffffdd7224 */ /* 0x000fe400078e00d7 */
[----:B------:R-:W-:Y:S02]  /*11420*/  IMAD.MOV.U32 R229, RZ, RZ, R224 ;  /* 0x000000ffffe57224 */ /* 0x000fe400078e00e0 */
[----:B------:R-:W-:-:S02]  /*11430*/  IMAD.MOV.U32 R233, RZ, RZ, R227 ;  /* 0x000000ffffe97224 */ /* 0x000fc400078e00e3 */
[----:B------:R-:W-:Y:S02]  /*11440*/  IMAD.MOV.U32 R252, RZ, RZ, R236 ;  /* 0x000000fffffc7224 */ /* 0x000fe400078e00ec */
[----:B------:R-:W-:Y:S01]  /*11450*/  IMAD.MOV.U32 R222, RZ, RZ, R216 ;  /* 0x000000ffffde7224 */ /* 0x000fe200078e00d8 */
[----:B------:R-:W-:Y:S01]  /*11460*/  LEA R216, P3, R248, R0, 0x2 ;  /* 0x00000000f8d87211 */ /* 0x000fe200078610ff */
[----:B------:R-:W-:Y:S02]  /*11470*/  IMAD.MOV.U32 R224, RZ, RZ, R218 ;  /* 0x000000ffffe07224 */ /* 0x000fe400078e00da */
[----:B------:R-:W-:Y:S02]  /*11480*/  IMAD.MOV.U32 R232, RZ, RZ, R226 ;  /* 0x000000ffffe87224 */ /* 0x000fe400078e00e2 */
[----:B------:R-:W-:Y:S02]  /*11490*/  IMAD.MOV.U32 R236, RZ, RZ, R235 ;  /* 0x000000ffffec7224 */ /* 0x000fe400078e00eb */
[----:B------:R-:W-:Y:S01]  /*114a0*/  IMAD.MOV.U32 R4, RZ, RZ, R3 ;  /* 0x000000ffff047224 */ /* 0x000fe200078e0003 */
[----:B------:R-:W-:Y:S01]  /*114b0*/  LEA.HI.X.SX32 R215, R2, R240, 0x2, P2 ;  /* 0x000000f002d77211 */ /* 0x000fe200010f16ff */
[----:B------:R-:W-:-:S02]  /*114c0*/  IMAD.MOV.U32 R227, RZ, RZ, R223 ;  /* 0x000000ffffe37224 */ /* 0x000fc400078e00df */
[----:B------:R-:W-:Y:S02]  /*114d0*/  IMAD.MOV.U32 R235, RZ, RZ, R234 ;  /* 0x000000ffffeb7224 */ /* 0x000fe400078e00ea */
        /* <DEDUP_REMOVED lines=8> */
[----:B------:R-:W-:Y:S01]  /*11560*/  IMAD.MOV.U32 R238, RZ, RZ, R233 ;  /* 0x000000ffffee7224 */ /* 0x000fe200078e00e9 */
[----:B------:R-:W-:Y:S01]  /*11570*/  LEA R220, P5, R6, R0, 0x2 ;  /* 0x0000000006dc7211 */ /* 0x000fe200078a10ff */
[----:B------:R-:W-:Y:S01]  /*11580*/  IMAD.MOV.U32 R225, RZ, RZ, R219 ;  /* 0x000000ffffe17224 */ /* 0x000fe200078e00db */
[----:B------:R-:W-:Y:S01]  /*11590*/  LEA.HI.X.SX32 R217, R248, R240, 0x2, P3 ;  /* 0x000000f0f8d97211 */ /* 0x000fe200018f16ff */
        /* <DEDUP_REMOVED lines=11> */
[----:B------:R-:W-:Y:S02]  /*11650*/  IMAD.MOV.U32 R247, RZ, RZ, R241 ;  /* 0x000000fffff77224 */ /* 0x000fe400078e00f1 */
[----:B------:R-:W-:-:S02]  /*11660*/  IMAD.MOV.U32 R249, RZ, RZ, R236 ;  /* 0x000000fffff97224 */ /* 0x000fc400078e00ec */
[----:B------:R-:W-:Y:S01]  /*11670*/  IMAD.MOV.U32 R234, RZ, RZ, R228 ;  /* 0x000000ffffea7224 */ /* 0x000fe200078e00e4 */
[----:B------:R-:W-:Y:S01]  /*11680*/  LEA R228, P3, R22, R0, 0x2 ;  /* 0x0000000016e47211 */ /* 0x000fe200078610ff */
[----:B------:R-:W-:Y:S02]  /*11690*/  IMAD.MOV.U32 R4, RZ, RZ, R5 ;  /* 0x000000ffff047224 */ /* 0x000fe400078e0005 */
[----:B------:R-:W-:Y:S01]  /*116a0*/  IMAD.MOV.U32 R8, RZ, RZ, R2 ;  /* 0x000000ffff087224 */ /* 0x000fe200078e0002 */
[----:B------:R-:W2:Y:S01]  /*116b0*/  LDL.LU R5, [R1+0x1f8] ;  /* 0x0001f80001057983 */ /* 0x000ea20000300800 */
[----:B------:R-:W-:Y:S01]  /*116c0*/  IMAD.MOV.U32 R13, RZ, RZ, R225 ;  /* 0x000000ffff0d7224 */ /* 0x000fe200078e00e1 */
[----:B------:R-:W-:Y:S01]  /*116d0*/  LEA.HI.X.SX32 R221, R6, R240, 0x2, P5 ;  /* 0x000000f006dd7211 */ /* 0x000fe200028f16ff */
[----:B------:R-:W-:Y:S01]  /*116e0*/  IMAD.MOV.U32 R236, RZ, RZ, R230 ;  /* 0x000000ffffec7224 */ /* 0x000fe200078e00e6 */
[-C--:B------:R-:W-:Y:S01]  /*116f0*/  LEA R230, P4, R23, R0.reuse, 0x2 ;  /* 0x0000000017e67211 */ /* 0x080fe200078810ff */
[----:B------:R-:W-:Y:S01]  /*11700*/  IMAD.MOV.U32 R2, RZ, RZ, R238 ;  /* 0x000000ffff027224 */ /* 0x000fe200078e00ee */
[-C--:B------:R-:W-:Y:S01]  /*11710*/  LEA R224, P0, R237, R0.reuse, 0x2 ;  /* 0x00000000ede07211 */ /* 0x080fe200078010ff */
[----:B------:R-:W-:Y:S01]  /*11720*/  IMAD.MOV.U32 R19, RZ, RZ, R226 ;  /* 0x000000ffff137224 */ /* 0x000fe200078e00e2 */
[-C--:B------:R-:W-:Y:S01]  /*11730*/  LEA R226, P2, R14, R0.reuse, 0x2 ;  /* 0x000000000ee27211 */ /* 0x080fe200078410ff */
[----:B------:R-:W-:Y:S01]  /*11740*/  IMAD.MOV.U32 R238, RZ, RZ, R232 ;  /* 0x000000ffffee7224 */ /* 0x000fe200078e00e8 */
[----:B------:R-:W-:Y:S01]  /*11750*/  LEA R232, P5, R18, R0, 0x2 ;  /* 0x0000000012e87211 */ /* 0x000fe200078a10ff */
[----:B------:R-:W-:Y:S01]  /*11760*/  IMAD.MOV.U32 R241, RZ, RZ, R235 ;  /* 0x000000fffff17224 */ /* 0x000fe200078e00eb */
[-C--:B------:R-:W-:Y:S01]  /*11770*/  LEA.HI.X.SX32 R223, R7, R240.reuse, 0x2, P6 ;  /* 0x000000f007df7211 */ /* 0x080fe200030f16ff */
[----:B------:R-:W-:Y:S01]  /*11780*/  IMAD.MOV.U32 R9, RZ, RZ, R3 ;  /* 0x000000ffff097224 */ /* 0x000fe200078e0003 */
[----:B------:R-:W3:Y:S01]  /*11790*/  LDL.LU R31, [R1+0x1fc] ;  /* 0x0001fc00011f7983 */ /* 0x000ee20000300800 */
[----:B------:R-:W-:Y:S01]  /*117a0*/  IMAD.MOV.U32 R235, RZ, RZ, R229 ;  /* 0x000000ffffeb7224 */ /* 0x000fe200078e00e5 */
[----:B------:R-:W-:Y:S01]  /*117b0*/  LEA.HI.X.SX32 R229, R22, R240, 0x2, P3 ;  /* 0x000000f016e57211 */ /* 0x000fe200018f16ff */
        /* <DEDUP_REMOVED lines=12> */
[----:B------:R-:W-:Y:S01]  /*11880*/  IMAD.MOV.U32 R33, RZ, RZ, R19 ;  /* 0x000000ffff217224 */ /* 0x000fe200078e0013 */
[----:B------:R-:W-:Y:S01]  /*11890*/  LEA.HI.X.SX32 R233, R18, R240, 0x2, P5 ;  /* 0x000000f012e97211 */ /* 0x000fe200028f16ff */
[----:B------:R-:W-:Y:S01]  /*118a0*/  IMAD.MOV.U32 R6, RZ, RZ, R246 ;  /* 0x000000ffff067224 */ /* 0x000fe200078e00f6 */
[-C--:B------:R-:W-:Y:S01]  /*118b0*/  LEA R22, P5, R245, R0.reuse, 0x2 ;  /* 0x00000000f5167211 */ /* 0x080fe200078a10ff */
[----:B------:R-:W-:Y:S01]  /*118c0*/  IMAD.MOV.U32 R11, RZ, RZ, R236 ;  /* 0x000000ffff0b7224 */ /* 0x000fe200078e00ec */
[----:B------:R-:W-:Y:S01]  /*118d0*/  LEA R236, P0, R24, R0, 0x2 ;  /* 0x0000000018ec7211 */ /* 0x000fe200078010ff */
[----:B------:R-:W-:-:S02]  /*118e0*/  IMAD.MOV.U32 R10, RZ, RZ, R9 ;  /* 0x000000ffff0a7224 */ /* 0x000fc400078e0009 */
[----:B------:R-:W-:Y:S02]  /*118f0*/  IMAD.MOV.U32 R246, RZ, RZ, R241 ;  /* 0x000000fffff67224 */ /* 0x000fe400078e00f1 */
[----:B------:R-:W-:Y:S02]  /*11900*/  IMAD.MOV.U32 R14, RZ, RZ, R8 ;  /* 0x000000ffff0e7224 */ /* 0x000fe400078e0008 */
[----:B------:R-:W-:Y:S01]  /*11910*/  IMAD.MOV.U32 R9, RZ, RZ, R238 ;  /* 0x000000ffff097224 */ /* 0x000fe200078e00ee */
[----:B------:R-:W-:Y:S01]  /*11920*/  LEA R238, P2, R25, R0, 0x2 ;  /* 0x0000000019ee7211 */ /* 0x000fe200078410ff */
[----:B------:R-:W-:Y:S01]  /*11930*/  IMAD.MOV.U32 R241, RZ, RZ, R235 ;  /* 0x000000fffff17224 */ /* 0x000fe200078e00eb */
[-C--:B------:R-:W-:Y:S02]  /*11940*/  LEA.HI.X.SX32 R235, R17, R240.reuse, 0x2, P6 ;  /* 0x000000f011eb7211 */ /* 0x080fe400030f16ff */
[----:B------:R-:W-:Y:S01]  /*11950*/  LEA.HI.X.SX32 R29, R29, R240, 0x2, P3 ;  /* 0x000000f01d1d7211 */ /* 0x000fe200018f16ff */
[----:B------:R-:W-:Y:S01]  /*11960*/  IMAD.MOV.U32 R8, RZ, RZ, R239 ;  /* 0x000000ffff087224 */ /* 0x000fe200078e00ef */
[----:B------:R-:W-:Y:S01]  /*11970*/  LEA R18, P6, R20, R0, 0x2 ;  /* 0x0000000014127211 */ /* 0x000fe200078c10ff */
[----:B------:R-:W-:Y:S01]  /*11980*/  IMAD.MOV.U32 R13, RZ, RZ, R11 ;  /* 0x000000ffff0d7224 */ /* 0x000fe200078e000b */
[-C--:B------:R-:W-:Y:S01]  /*11990*/  LEA.HI.X.SX32 R33, R33, R240.reuse, 0x2, P4 ;  /* 0x000000f021217211 */ /* 0x080fe200020f16ff */
[----:B------:R-:W-:Y:S01]  /*119a0*/  IMAD.MOV.U32 R17, RZ, RZ, R14 ;  /* 0x000000ffff117224 */ /* 0x000fe200078e000e */
[-C--:B------:R-:W-:Y:S01]  /*119b0*/  LEA.HI.X.SX32 R237, R24, R240.reuse, 0x2, P0 ;  /* 0x000000f018ed7211 */ /* 0x080fe200000f16ff */
[----:B------:R-:W4:Y:S01]  /*119c0*/  LDL.LU R11, [R1+0x208] ;  /* 0x00020800010b7983 */ /* 0x000f220000300800 */
[----:B------:R-:W-:Y:S01]  /*119d0*/  LEA.HI.X.SX32 R23, R245, R240, 0x2, P5 ;  /* 0x000000f0f5177211 */ /* 0x000fe200028f16ff */
[----:B------:R-:W-:Y:S01]  /*119e0*/  IMAD.MOV.U32 R14, RZ, RZ, R4 ;  /* 0x000000ffff0e7224 */ /* 0x000fe200078e0004 */
[----:B------:R-:W-:Y:S01]  /*119f0*/  LEA R26, P0, R15, R0, 0x2 ;  /* 0x000000000f1a7211 */ /* 0x000fe200078010ff */
[----:B------:R-:W4:Y:S01]  /*11a00*/  LDL.LU R4, [R1+0x20c] ;  /* 0x00020c0001047983 */ /* 0x000f220000300800 */
[----:B------:R-:W-:-:S02]  /*11a10*/  LEA.HI.X.SX32 R239, R25, R240, 0x2, P2 ;  /* 0x000000f019ef7211 */ /* 0x000fc400010f16ff */
[----:B------:R-:W-:Y:S01]  /*11a20*/  LEA R24, P2, R12, R0, 0x2 ;  /* 0x000000000c187211 */ /* 0x000fe200078410ff */
[----:B------:R1:W-:Y:S01]  /*11a30*/  STL.64 [R1+0xb8], R28 ;  /* 0x0000b81c01007387 */ /* 0x0003e20000100a00 */
[-C--:B------:R-:W-:Y:S02]  /*11a40*/  LEA.HI.X.SX32 R19, R20, R240.reuse, 0x2, P6 ;  /* 0x000000f014137211 */ /* 0x080fe400030f16ff */
[-C--:B------:R-:W-:Y:S01]  /*11a50*/  LEA.HI.X.SX32 R27, R15, R240.reuse, 0x2, P0 ;  /* 0x000000f00f1b7211 */ /* 0x080fe200000f16ff */
[----:B------:R1:W-:Y:S01]  /*11a60*/  STL.64 [R1+0xc0], R32 ;  /* 0x0000c02001007387 */ /* 0x0003e20000100a00 */
[----:B------:R-:W-:-:S03]  /*11a70*/  LEA.HI.X.SX32 R25, R12, R240, 0x2, P2 ;  /* 0x000000f00c197211 */ /* 0x000fc600010f16ff */
[----:B------:R1:W-:Y:S01]  /*11a80*/  STL.64 [R1+0xc8], R22 ;  /* 0x0000c81601007387 */ /* 0x0003e20000100a00 */
[----:B------:R-:W-:Y:S02]  /*11a90*/  IMAD.MOV.U32 R20, RZ, RZ, R13 ;  /* 0x000000ffff147224 */ /* 0x000fe400078e000d */
[----:B-1----:R-:W-:Y:S01]  /*11aa0*/  IMAD.MOV.U32 R29, RZ, RZ, R16 ;  /* 0x000000ffff1d7224 */ /* 0x002fe200078e0010 */
[-C--:B------:R-:W-:Y:S01]  /*11ab0*/  LEA R28, P3, R16, R0.reuse, 0x2 ;  /* 0x00000000101c7211 */ /* 0x080fe200078610ff */
[----:B------:R-:W4:Y:S01]  /*11ac0*/  LDL.LU R245, [R1+0x21c] ;  /* 0x00021c0001f57983 */ /* 0x000f220000300800 */
[----:B------:R-:W-:-:S03]  /*11ad0*/  LEA R32, P4, R21, R0, 0x2 ;  /* 0x0000000015207211 */ /* 0x000fc600078810ff */
[----:B------:R-:W4:Y:S01]  /*11ae0*/  LDL.LU R23, [R1+0x220] ;  /* 0x0002200001177983 */ /* 0x000f220000300800 */
[----:B------:R-:W-:Y:S01]  /*11af0*/  IMAD.MOV.U32 R22, RZ, RZ, R17 ;  /* 0x000000ffff167224 */ /* 0x000fe200078e0011 */
[----:B------:R-:W-:Y:S02]  /*11b00*/  LEA.HI.X.SX32 R29, R29, R240, 0x2, P3 ;  /* 0x000000f01d1d7211 */ /* 0x000fe400018f16ff */
[----:B------:R-:W-:Y:S01]  /*11b10*/  STL.64 [R1+0xd0], R18 ;  /* 0x0000d01201007387 */ /* 0x000fe20000100a00 */
[----:B------:R-:W-:-:S03]  /*11b20*/  IMAD.MOV.U32 R17, RZ, RZ, R10 ;  /* 0x000000ffff117224 */ /* 0x000fc600078e000a */
[----:B------:R-:W4:Y:S01]  /*11b30*/  LDL.LU R13, [R1+0x224] ;  /* 0x00022400010d7983 */ /* 0x000f220000300800 */
[----:B------:R-:W-:-:S03]  /*11b40*/  LEA R16, P5, R30, R0, 0x2 ;  /* 0x000000001e107211 */ /* 0x000fc600078a10ff */
[----:B------:R1:W-:Y:S01]  /*11b50*/  STL.64 [R1+0xd8], R26 ;  /* 0x0000d81a01007387 */ /* 0x0003e20000100a00 */
[----:B------:R-:W-:-:S03]  /*11b60*/  LEA.HI.X.SX32 R33, R21, R240, 0x2, P4 ;  /* 0x000000f015217211 */ /* 0x000fc600020f16ff */
[----:B------:R1:W-:Y:S01]  /*11b70*/  STL.64 [R1+0xe0], R24 ;  /* 0x0000e01801007387 */ /* 0x0003e20000100a00 */
[----:B------:R-:W-:-:S03]  /*11b80*/  IMAD.MOV.U32 R21, RZ, RZ, R17 ;  /* 0x000000ffff157224 */ /* 0x000fc600078e0011 */
[----:B------:R-:W4:Y:S01]  /*11b90*/  LDL.LU R10, [R1+0x228] ;  /* 0x00022800010a7983 */ /* 0x000f220000300800 */
[----:B------:R-:W-:-:S03]  /*11ba0*/  LEA.HI.X.SX32 R17, R30, R240, 0x2, P5 ;  /* 0x000000f01e117211 */ /* 0x000fc600028f16ff */
[----:B------:R-:W4:Y:S01]  /*11bb0*/  LDL.LU R15, [R1+0x230] ;  /* 0x00023000010f7983 */ /* 0x000f220000300800 */
[----:B-1----:R-:W-:Y:S01]  /*11bc0*/  IMAD.MOV.U32 R27, RZ, RZ, R22 ;  /* 0x000000ffff1b7224 */ /* 0x002fe200078e0016 */
[----:B------:R-:W-:Y:S01]  /*11bd0*/  LEA R24, P2, R9, R0, 0x2 ;  /* 0x0000000009187211 */ /* 0x000fe200078410ff */
[----:B------:R-:W-:Y:S01]  /*11be0*/  IMAD.MOV.U32 R25, RZ, RZ, R9 ;  /* 0x000000ffff197224 */ /* 0x000fe200078e0009 */
[----:B------:R-:W4:Y:S01]  /*11bf0*/  LDL.LU R12, [R1+0x234] ;  /* 0x00023400010c7983 */ /* 0x000f220000300800 */
[----:B------:R-:W-:Y:S02]  /*11c00*/  IMAD.MOV.U32 R9, RZ, RZ, R6 ;  /* 0x000000ffff097224 */ /* 0x000fe400078e0006 */
[----:B------:R-:W-:Y:S01]  /*11c10*/  IMAD.MOV.U32 R6, RZ, RZ, R246 ;  /* 0x000000ffff067224 */ /* 0x000fe200078e00f6 */
[----:B------:R-:W-:Y:S01]  /*11c20*/  STL.64 [R1+0xe8], R28 ;  /* 0x0000e81c01007387 */ /* 0x000fe20000100a00 */
[----:B------:R-:W-:Y:S02]  /*11c30*/  IMAD.MOV.U32 R246, RZ, RZ, R248 ;  /* 0x000000fffff67224 */ /* 0x000fe400078e00f8 */
[----:B------:R-:W-:Y:S01]  /*11c40*/  IMAD.MOV.U32 R22, RZ, RZ, R14 ;  /* 0x000000ffff167224 */ /* 0x000fe200078e000e */
[----:B------:R-:W4:Y:S04]  /*11c50*/  LDL.LU R248, [R1+0x238] ;  /* 0x0002380001f87983 */ /* 0x000f280000300800 */
[----:B------:R-:W4:Y:S04]  /*11c60*/  LDL.LU R14, [R1+0x23c] ;  /* 0x00023c00010e7983 */ /* 0x000f280000300800 */
[----:B------:R1:W-:Y:S04]  /*11c70*/  STL.64 [R1+0xf0], R32 ;  /* 0x0000f02001007387 */ /* 0x0003e80000100a00 */
[----:B-1----:R-:W4:Y:S04]  /*11c80*/  LDL.LU.64 R32, [R1+0x2088] ;  /* 0x0020880001207983 */ /* 0x002f280000300a00 */
[----:B------:R-:W4:Y:S04]  /*11c90*/  LDL.LU R30, [R1+0x2084] ;  /* 0x00208400011e7983 */ /* 0x000f280000300800 */
[----:B------:R1:W-:Y:S02]  /*11ca0*/  STL.64 [R1+0xf8], R16 ;  /* 0x0000f81001007387 */ /* 0x0003e40000100a00 */
[----:B-1----:R-:W-:-:S02]  /*11cb0*/  IMAD.MOV.U32 R17, RZ, RZ, R8 ;  /* 0x000000ffff117224 */ /* 0x002fc400078e0008 */
[----:B------:R-:W4:Y:S01]  /*11cc0*/  LDL.LU R8, [R1+0x22c] ;  /* 0x00022c0001087983 */ /* 0x000f220000300800 */
[----:B------:R-:W-:Y:S01]  /*11cd0*/  IMAD.MOV.U32 R29, RZ, RZ, R20 ;  /* 0x000000ffff1d7224 */ /* 0x000fe200078e0014 */
[----:B------:R-:W-:Y:S02]  /*11ce0*/  LEA.HI.X.SX32 R25, R25, R240, 0x2, P2 ;  /* 0x000000f019197211 */ /* 0x000fe400010f16ff */
[----:B------:R-:W-:-:S04]  /*11cf0*/  LEA R28, P3, R20, R0, 0x2 ;  /* 0x00000000141c7211 */ /* 0x000fc800078610ff */
[----:B------:R-:W-:Y:S02]  /*11d00*/  LEA.HI.X.SX32 R29, R29, R240, 0x2, P3 ;  /* 0x000000f01d1d7211 */ /* 0x000fe400018f16ff */
[----:B--2---:R-:W-:-:S04]  /*11d10*/  LEA R18, P6, R5, R0, 0x2 ;  /* 0x0000000005127211 */ /* 0x004fc800078c10ff */
[----:B------:R-:W-:Y:S01]  /*11d20*/  LEA.HI.X.SX32 R19, R5, R240, 0x2, P6 ;  /* 0x000000f005137211 */ /* 0x000fe200030f16ff */
[----:B------:R-:W-:-:S04]  /*11d30*/  IMAD.MOV.U32 R5, RZ, RZ, R3 ;  /* 0x000000ffff057224 */ /* 0x000fc800078e0003 */
[----:B------:R1:W-:Y:S04]  /*11d40*/  STL.64 [R1+0x100], R18 ;  /* 0x0001001201007387 */ /* 0x0003e80000100a00 */
[----:B------:R-:W2:Y:S01]  /*11d50*/  LDL.LU R3, [R1+0x240] ;  /* 0x0002400001037983 */ /* 0x000ea20000300800 */
[-C--:B---3--:R-:W-:Y:S02]  /*11d60*/  LEA R26, P0, R31, R0.reuse, 0x2 ;  /* 0x000000001f1a7211 */ /* 0x088fe400078010ff */
[----:B-1----:R-:W-:Y:S01]  /*11d70*/  LEA R18, P6, R27, R0, 0x2 ;  /* 0x000000001b127211 */ /* 0x002fe200078c10ff */
[----:B------:R-:W-:Y:S01]  /*11d80*/  IMAD.MOV.U32 R19, RZ, RZ, R27 ;  /* 0x000000ffff137224 */ /* 0x000fe200078e001b */
[-C--:B------:R-:W-:Y:S02]  /*11d90*/  LEA.HI.X.SX32 R27, R31, R240.reuse, 0x2, P0 ;  /* 0x000000f01f1b7211 */ /* 0x080fe400000f16ff */
[----:B------:R-:W3:Y:S04]  /*11da0*/  LDL.LU R31, [R1+0x2080] ;  /* 0x00208000011f7983 */ /* 0x000ee80000300800 */
[----:B------:R1:W-:Y:S04]  /*11db0*/  STL.64 [R1+0x108], R26 ;  /* 0x0001081a01007387 */ /* 0x0003e80000100a00 */
[----:B------:R1:W-:Y:S01]  /*11dc0*/  STL.64 [R1+0x110], R24 ;  /* 0x0001101801007387 */ /* 0x0003e20000100a00 */
[----:B------:R-:W-:-:S03]  /*11dd0*/  LEA.HI.X.SX32 R19, R19, R240, 0x2, P6 ;  /* 0x000000f013137211 */ /* 0x000fc600030f16ff */
[----:B------:R4:W-:Y:S01]  /*11de0*/  STL.64 [R1+0x118], R28 ;  /* 0x0001181c01007387 */ /* 0x0009e20000100a00 */
[-C--:B-1----:R-:W-:Y:S01]  /*11df0*/  LEA R26, P0, R17, R0.reuse, 0x2 ;  /* 0x00000000111a7211 */ /* 0x082fe200078010ff */
[----:B------:R-:W-:Y:S01]  /*11e00*/  IMAD.MOV.U32 R27, RZ, RZ, R17 ;  /* 0x000000ffff1b7224 */ /* 0x000fe200078e0011 */
[-C--:B------:R-:W-:Y:S01]  /*11e10*/  LEA R24, P2, R21, R0.reuse, 0x2 ;  /* 0x0000000015187211 */ /* 0x080fe200078410ff */
[----:B------:R-:W-:Y:S01]  /*11e20*/  IMAD.MOV.U32 R25, RZ, RZ, R21 ;  /* 0x000000ffff197224 */ /* 0x000fe200078e0015 */
[CC--:B----4-:R-:W-:Y:S02]  /*11e30*/  LEA R20, P4, R11.reuse, R0.reuse, 0x2 ;  /* 0x000000000b147211 */ /* 0x0d0fe400078810ff */
[C---:B------:R-:W-:Y:S02]  /*11e40*/  LEA R16, P5, R4.reuse, R0, 0x2 ;  /* 0x0000000004107211 */ /* 0x040fe400078a10ff */
[-C--:B------:R-:W-:Y:S02]  /*11e50*/  LEA.HI.X.SX32 R21, R11, R240.reuse, 0x2, P4 ;  /* 0x000000f00b157211 */ /* 0x080fe400020f16ff */
[-C--:B------:R-:W-:Y:S01]  /*11e60*/  LEA.HI.X.SX32 R17, R4, R240.reuse, 0x2, P5 ;  /* 0x000000f004117211 */ /* 0x080fe200028f16ff */
[----:B------:R-:W4:Y:S04]  /*11e70*/  LDL.LU R11, [R1+0x248] ;  /* 0x00024800010b7983 */ /* 0x000f280000300800 */
[----:B------:R1:W-:Y:S01]  /*11e80*/  STL.64 [R1+0x120], R20 ;  /* 0x0001201401007387 */ /* 0x0003e20000100a00 */
[----:B------:R-:W-:-:S03]  /*11e90*/  LEA.HI.X.SX32 R27, R27, R240, 0x2, P0 ;  /* 0x000000f01b1b7211 */ /* 0x000fc600000f16ff */
[----:B------:R-:W3:Y:S01]  /*11ea0*/  LDL.LU R4, [R1+0x24c] ;  /* 0x00024c0001047983 */ /* 0x000ee20000300800 */
[----:B------:R-:W-:-:S03]  /*11eb0*/  LEA.HI.X.SX32 R25, R25, R240, 0x2, P2 ;  /* 0x000000f019197211 */ /* 0x000fc600010f16ff */
[----:B------:R1:W-:Y:S01]  /*11ec0*/  STL.64 [R1+0x128], R16 ;  /* 0x0001281001007387 */ /* 0x0003e20000100a00 */
[----:B------:R-:W-:-:S03]  /*11ed0*/  LEA R28, P3, R245, R0, 0x2 ;  /* 0x00000000f51c7211 */ /* 0x000fc600078610ff */
[----:B------:R1:W-:Y:S01]  /*11ee0*/  STL.64 [R1+0x130], R18 ;  /* 0x0001301201007387 */ /* 0x0003e20000100a00 */
[----:B------:R-:W-:Y:S02]  /*11ef0*/  LEA.HI.X.SX32 R29, R245, R240, 0x2, P3 ;  /* 0x000000f0f51d7211 */ /* 0x000fe400018f16ff */
[-C--:B-1----:R-:W-:Y:S01]  /*11f00*/  LEA R20, P4, R23, R0.reuse, 0x2 ;  /* 0x0000000017147211 */ /* 0x082fe200078810ff */
[----:B------:R-:W-:Y:S01]  /*11f10*/  STL.64 [R1+0x138], R26 ;  /* 0x0001381a01007387 */ /* 0x000fe20000100a00 */
[----:B------:R-:W-:Y:S02]  /*11f20*/  LEA R16, P5, R13, R0, 0x2 ;  /* 0x000000000d107211 */ /* 0x000fe400078a10ff */
[-C--:B------:R-:W-:Y:S02]  /*11f30*/  LEA.HI.X.SX32 R21, R23, R240.reuse, 0x2, P4 ;  /* 0x000000f017157211 */ /* 0x080fe400020f16ff */
[----:B------:R-:W-:Y:S01]  /*11f40*/  LEA.HI.X.SX32 R17, R13, R240, 0x2, P5 ;  /* 0x000000f00d117211 */ /* 0x000fe200028f16ff */
[----:B------:R-:W-:Y:S01]  /*11f50*/  STL.64 [R1+0x140], R24 ;  /* 0x0001401801007387 */ /* 0x000fe20000100a00 */
[----:B------:R-:W-:-:S03]  /*11f60*/  LEA R18, P6, R10, R0, 0x2 ;  /* 0x000000000a127211 */ /* 0x000fc600078c10ff */
[----:B------:R-:W-:Y:S01]  /*11f70*/  STL.64 [R1+0x148], R28 ;  /* 0x0001481c01007387 */ /* 0x000fe20000100a00 */
[----:B------:R-:W-:-:S03]  /*11f80*/  LEA.HI.X.SX32 R19, R10, R240, 0x2, P6 ;  /* 0x000000f00a137211 */ /* 0x000fc600030f16ff */
[----:B------:R1:W-:Y:S04]  /*11f90*/  STL.64 [R1+0x158], R16 ;  /* 0x0001581001007387 */ /* 0x0003e80000100a00 */
[----:B------:R-:W-:Y:S04]  /*11fa0*/  STL.64 [R1+0x150], R20 ;  /* 0x0001501401007387 */ /* 0x000fe80000100a00 */
[----:B------:R1:W-:Y:S02]  /*11fb0*/  STL.64 [R1+0x160], R18 ;  /* 0x0001601201007387 */ /* 0x0003e40000100a00 */
[----:B-1----:R-:W-:-:S02]  /*11fc0*/  IMAD.MOV.U32 R17, RZ, RZ, R2 ;  /* 0x000000ffff117224 */ /* 0x002fc400078e0002 */
[----:B------:R-:W3:Y:S04]  /*11fd0*/  LDL.LU R19, [R1+0x258] ;  /* 0x0002580001137983 */ /* 0x000ee80000300800 */
[----:B------:R-:W3:Y:S04]  /*11fe0*/  LDL.LU R13, [R1+0x268] ;  /* 0x00026800010d7983 */ /* 0x000ee80000300800 */
[----:B------:R-:W3:Y:S01]  /*11ff0*/  LDL.LU R2, [R1+0x26c] ;  /* 0x00026c0001027983 */ /* 0x000ee20000300800 */
[----:B------:R-:W-:-:S03]  /*12000*/  IMAD.MOV.U32 R21, RZ, RZ, R6 ;  /* 0x000000ffff157224 */ /* 0x000fc600078e0006 */
[----:B------:R-:W3:Y:S01]  /*12010*/  LDL.LU R10, [R1+0x270] ;  /* 0x00027000010a7983 */ /* 0x000ee20000300800 */
[----:B------:R-:W-:-:S04]  /*12020*/  LEA R26, P0, R8, R0, 0x2 ;  /* 0x00000000081a7211 */ /* 0x000fc800078010ff */
[----:B------:R-:W-:-:S05]  /*12030*/  LEA.HI.X.SX32 R27, R8, R240, 0x2, P0 ;  /* 0x000000f0081b7211 */ /* 0x000fca00000f16ff */
[----:B------:R1:W-:Y:S04]  /*12040*/  STL.64 [R1+0x168], R26 ;  /* 0x0001681a01007387 */ /* 0x0003e80000100a00 */
[----:B------:R-:W3:Y:S04]  /*12050*/  LDL.LU R8, [R1+0x25c] ;  /* 0x00025c0001087983 */ /* 0x000ee80000300800 */
[----:B------:R-:W3:Y:S04]  /*12060*/  LDL.LU R6, [R1+0x260] ;  /* 0x0002600001067983 */ /* 0x000ee80000300800 */
[----:B------:R-:W3:Y:S01]  /*12070*/  LDL.LU R245, [R1+0x264] ;  /* 0x0002640001f57983 */ /* 0x000ee20000300800 */
[----:B------:R-:W-:Y:S01]  /*12080*/  IMAD.MOV.U32 R25, RZ, RZ, R22 ;  /* 0x000000ffff197224 */ /* 0x000fe200078e0016 */
[----:B------:R-:W-:-:S02]  /*12090*/  LEA R24, P2, R15, R0, 0x2 ;  /* 0x000000000f187211 */ /* 0x000fc400078410ff */
[CC--:B------:R-:W-:Y:S01]  /*120a0*/  LEA R28, P3, R12.reuse, R0.reuse, 0x2 ;  /* 0x000000000c1c7211 */ /* 0x0c0fe200078610ff */
[----:B-1----:R-:W-:Y:S01]  /*120b0*/  IMAD.MOV.U32 R27, RZ, RZ, R25 ;  /* 0x000000ffff1b7224 */ /* 0x002fe200078e0019 */
[----:B------:R-:W-:Y:S01]  /*120c0*/  LEA R26, P0, R25, R0, 0x2 ;  /* 0x00000000191a7211 */ /* 0x000fe200078010ff */
[----:B------:R-:W3:Y:S01]  /*120d0*/  LDL.LU R18, [R1+0x274] ;  /* 0x0002740001127983 */ /* 0x000ee20000300800 */
[-C--:B------:R-:W-:Y:S02]  /*120e0*/  LEA.HI.X.SX32 R25, R15, R240.reuse, 0x2, P2 ;  /* 0x000000f00f197211 */ /* 0x080fe400010f16ff */
[----:B------:R-:W-:Y:S01]  /*120f0*/  LEA.HI.X.SX32 R29, R12, R240, 0x2, P3 ;  /* 0x000000f00c1d7211 */ /* 0x000fe200018f16ff */
[----:B------:R-:W3:Y:S01]  /*12100*/  LDL.LU R15, [R1+0x278] ;  /* 0x00027800010f7983 */ /* 0x000ee20000300800 */
[----:B------:R-:W-:-:S03]  /*12110*/  LEA R22, P4, R248, R0, 0x2 ;  /* 0x00000000f8167211 */ /* 0x000fc600078810ff */
[----:B------:R-:W-:Y:S01]  /*12120*/  STL.64 [R1+0x170], R24 ;  /* 0x0001701801007387 */ /* 0x000fe20000100a00 */
[----:B------:R-:W-:-:S03]  /*12130*/  LEA.HI.X.SX32 R23, R248, R240, 0x2, P4 ;  /* 0x000000f0f8177211 */ /* 0x000fc600020f16ff */
[----:B------:R-:W-:Y:S04]  /*12140*/  STL.64 [R1+0x180], R28 ;  /* 0x0001801c01007387 */ /* 0x000fe80000100a00 */
[----:B------:R-:W3:Y:S04]  /*12150*/  LDL.LU R12, [R1+0x27c] ;  /* 0x00027c00010c7983 */ /* 0x000ee80000300800 */
[----:B------:R-:W3:Y:S01]  /*12160*/  LDL.LU R248, [R1+0x280] ;  /* 0x0002800001f87983 */ /* 0x000ee20000300800 */
[----:B------:R-:W-:-:S03]  /*12170*/  LEA R16, P5, R14, R0, 0x2 ;  /* 0x000000000e107211 */ /* 0x000fc600078a10ff */
[----:B------:R1:W-:Y:S01]  /*12180*/  STL.64 [R1+0x188], R22 ;  /* 0x0001881601007387 */ /* 0x0003e20000100a00 */
[----:B------:R-:W-:Y:S02]  /*12190*/  LEA.HI.X.SX32 R27, R27, R240, 0x2, P0 ;  /* 0x000000f01b1b7211 */ /* 0x000fe400000f16ff */
[----:B-1----:R-:W-:Y:S01]  /*121a0*/  LEA R22, P4, R17, R0, 0x2 ;  /* 0x0000000011167211 */ /* 0x002fe200078810ff */
[----:B------:R-:W-:Y:S01]  /*121b0*/  IMAD.MOV.U32 R23, RZ, RZ, R17 ;  /* 0x000000ffff177224 */ /* 0x000fe200078e0011 */
[----:B------:R-:W-:-:S05]  /*121c0*/  LEA.HI.X.SX32 R17, R14, R240, 0x2, P5 ;  /* 0x000000f00e117211 */ /* 0x000fca00028f16ff */
[----:B------:R1:W-:Y:S01]  /*121d0*/  STL.64 [R1+0x190], R16 ;  /* 0x0001901001007387 */ /* 0x0003e20000100a00 */
[----:B------:R-:W-:-:S03]  /*121e0*/  IMAD.MOV.U32 R14, RZ, RZ, R250 ;  /* 0x000000ffff0e7224 */ /* 0x000fc600078e00fa */
[----:B------:R-:W3:Y:S01]  /*121f0*/  LDL.LU R250, [R1+0x288] ;  /* 0x0002880001fa7983 */ /* 0x000ee20000300800 */
[----:B-1----:R-:W-:Y:S01]  /*12200*/  LEA R16, P5, R21, R0, 0x2 ;  /* 0x0000000015107211 */ /* 0x002fe200078a10ff */
[----:B------:R-:W-:Y:S01]  /*12210*/  IMAD.MOV.U32 R17, RZ, RZ, R21 ;  /* 0x000000ffff117224 */ /* 0x000fe200078e0015 */
[----:B------:R-:W-:-:S04]  /*12220*/  LEA.HI.X.SX32 R23, R23, R240, 0x2, P4 ;  /* 0x000000f017177211 */ /* 0x000fc800020f16ff */
[----:B------:R-:W-:Y:S02]  /*12230*/  LEA.HI.X.SX32 R17, R17, R240, 0x2, P5 ;  /* 0x000000f011117211 */ /* 0x000fe400028f16ff */
[----:B--2---:R-:W-:-:S04]  /*12240*/  LEA R20, P6, R3, R0, 0x2 ;  /* 0x0000000003147211 */ /* 0x004fc800078c10ff */
[----:B------:R-:W-:Y:S01]  /*12250*/  LEA.HI.X.SX32 R21, R3, R240, 0x2, P6 ;  /* 0x000000f003157211 */ /* 0x000fe200030f16ff */
[----:B------:R-:W-:Y:S02]  /*12260*/  IMAD.MOV.U32 R3, RZ, RZ, R246 ;  /* 0x000000ffff037224 */ /* 0x000fe400078e00f6 */
[----:B------:R-:W-:Y:S02]  /*12270*/  IMAD.MOV.U32 R246, RZ, RZ, R251 ;  /* 0x000000fffff67224 */ /* 0x000fe400078e00fb */
[----:B------:R-:W-:Y:S04]  /*12280*/  STL.64 [R1+0x198], R20 ;  /* 0x0001981401007387 */ /* 0x000fe80000100a00 */
[----:B------:R-:W2:Y:S04]  /*12290*/  LDL.LU R251, [R1+0x28c] ;  /* 0x00028c0001fb7983 */ /* 0x000ea80000300800 */
[----:B------:R-:W-:Y:S01]  /*122a0*/  STL.64 [R1+0x1a8], R26 ;  /* 0x0001a81a01007387 */ /* 0x000fe20000100a00 */
[----:B----4-:R-:W-:-:S04]  /*122b0*/  LEA R24, P2, R11, R0, 0x2 ;  /* 0x000000000b187211 */ /* 0x010fc800078410ff */
[----:B------:R-:W-:Y:S02]  /*122c0*/  LEA.HI.X.SX32 R25, R11, R240, 0x2, P2 ;  /* 0x000000f00b197211 */ /* 0x000fe400010f16ff */
[----:B---3--:R-:W-:-:S04]  /*122d0*/  LEA R28, P3, R4, R0, 0x2 ;  /* 0x00000000041c7211 */ /* 0x008fc800078610ff */
[----:B------:R-:W-:Y:S01]  /*122e0*/  LEA.HI.X.SX32 R29, R4, R240, 0x2, P3 ;  /* 0x000000f0041d7211 */ /* 0x000fe200018f16ff */
[----:B------:R-:W-:Y:S04]  /*122f0*/  STL.64 [R1+0x1b0], R24 ;  /* 0x0001b01801007387 */ /* 0x000fe80000100a00 */
[----:B------:R1:W-:Y:S01]  /*12300*/  STL.64 [R1+0x1b8], R28 ;  /* 0x0001b81c01007387 */ /* 0x0003e20000100a00 */
[----:B------:R-:W-:-:S03]  /*12310*/  IMAD.MOV.U32 R11, RZ, RZ, R5 ;  /* 0x000000ffff0b7224 */ /* 0x000fc600078e0005 */
[----:B-1----:R-:W3:Y:S04]  /*12320*/  LDL.LU.64 R28, [R1+0x2078] ;  /* 0x00207800011c7983 */ /* 0x002ee80000300a00 */
[----:B------:R1:W-:Y:S04]  /*12330*/  STL.64 [R1+0x1c0], R22 ;  /* 0x0001c01601007387 */ /* 0x0003e80000100a00 */
[----:B------:R4:W-:Y:S01]  /*12340*/  STL.64 [R1+0x1c8], R16 ;  /* 0x0001c81001007387 */ /* 0x0009e20000100a00 */
[----:B------:R-:W-:-:S04]  /*12350*/  LEA R20, P6, R19, R0, 0x2 ;  /* 0x0000000013147211 */ /* 0x000fc800078c10ff */
[----:B------:R-:W-:Y:S02]  /*12360*/  LEA.HI.X.SX32 R21, R19, R240, 0x2, P6 ;  /* 0x000000f013157211 */ /* 0x000fe400030f16ff */
[CC--:B-1----:R-:W-:Y:S02]  /*12370*/  LEA R22, P4, R13.reuse, R0.reuse, 0x2 ;  /* 0x000000000d167211 */ /* 0x0c2fe400078810ff */
[C---:B----4-:R-:W-:Y:S01]  /*12380*/  LEA R16, P5, R2.reuse, R0, 0x2 ;  /* 0x0000000002107211 */ /* 0x050fe200078a10ff */
[----:B------:R1:W-:Y:S01]  /*12390*/  STL.64 [R1+0x1d0], R20 ;  /* 0x0001d01401007387 */ /* 0x0003e20000100a00 */
[-C--:B------:R-:W-:Y:S02]  /*123a0*/  LEA.HI.X.SX32 R23, R13, R240.reuse, 0x2, P4 ;  /* 0x000000f00d177211 */ /* 0x080fe400020f16ff */
[----:B------:R-:W-:Y:S02]  /*123b0*/  LEA.HI.X.SX32 R17, R2, R240, 0x2, P5 ;  /* 0x000000f002117211 */ /* 0x000fe400028f16ff */
[----:B-1----:R-:W-:-:S04]  /*123c0*/  LEA R20, P6, R10, R0, 0x2 ;  /* 0x000000000a147211 */ /* 0x002fc800078c10ff */
[----:B------:R-:W-:Y:S02]  /*123d0*/  LEA.HI.X.SX32 R21, R10, R240, 0x2, P6 ;  /* 0x000000f00a157211 */ /* 0x000fe400030f16ff */
[-C--:B------:R-:W-:Y:S02]  /*123e0*/  LEA R26, P0, R8, R0.reuse, 0x2 ;  /* 0x00000000081a7211 */ /* 0x080fe400078010ff */
[----:B------:R-:W-:Y:S02]  /*123f0*/  LEA R24, P2, R6, R0, 0x2 ;  /* 0x0000000006187211 */ /* 0x000fe400078410ff */
[----:B------:R-:W-:Y:S02]  /*12400*/  LEA.HI.X.SX32 R27, R8, R240, 0x2, P0 ;  /* 0x000000f0081b7211 */ /* 0x000fe400000f16ff */
[C---:B------:R-:W-:Y:S02]  /*12410*/  LEA R4, P3, R245.reuse, R0, 0x2 ;  /* 0x00000000f5047211 */ /* 0x040fe400078610ff */
[-C--:B------:R-:W-:Y:S01]  /*12420*/  LEA.HI.X.SX32 R25, R6, R240.reuse, 0x2, P2 ;  /* 0x000000f006197211 */ /* 0x080fe200010f16ff */
[----:B------:R1:W-:Y:S01]  /*12430*/  STL.64 [R1+0x1d8], R26 ;  /* 0x0001d81a01007387 */ /* 0x0003e20000100a00 */
[----:B------:R-:W-:-:S03]  /*12440*/  LEA.HI.X.SX32 R5, R245, R240, 0x2, P3 ;  /* 0x000000f0f5057211 */ /* 0x000fc600018f16ff */
[----:B-1----:R-:W4:Y:S04]  /*12450*/  LDL.LU.64 R26, [R1+0x2070] ;  /* 0x00207000011a7983 */ /* 0x002f280000300a00 */
[----:B------:R1:W-:Y:S04]  /*12460*/  STL.64 [R1+0x1e0], R24 ;  /* 0x0001e01801007387 */ /* 0x0003e80000100a00 */
[----:B-1----:R-:W3:Y:S04]  /*12470*/  LDL.LU.64 R24, [R1+0x2068] ;  /* 0x0020680001187983 */ /* 0x002ee80000300a00 */
[----:B------:R-:W-:Y:S04]  /*12480*/  STL.64 [R1+0x1e8], R4 ;  /* 0x0001e80401007387 */ /* 0x000fe80000100a00 */
[----:B------:R-:W-:Y:S04]  /*12490*/  STL.64 [R1+0x1f0], R22 ;  /* 0x0001f01601007387 */ /* 0x000fe80000100a00 */
[----:B------:R-:W4:Y:S04]  /*124a0*/  LDL.LU R13, [R1+0x2a8] ;  /* 0x0002a800010d7983 */ /* 0x000f280000300800 */
[----:B------:R-:W3:Y:S04]  /*124b0*/  LDL.LU R2, [R1+0x2b0] ;  /* 0x0002b00001027983 */ /* 0x000ee80000300800 */
[----:B------:R-:W-:Y:S04]  /*124c0*/  STL.64 [R1+0x1f8], R16 ;  /* 0x0001f81001007387 */ /* 0x000fe80000100a00 */
[----:B------:R1:W-:Y:S04]  /*124d0*/  STL.64 [R1+0x200], R20 ;  /* 0x0002001401007387 */ /* 0x0003e80000100a00 */
[----:B-1----:R-:W4:Y:S01]  /*124e0*/  LDL.LU R20, [R1+0x298] ;  /* 0x0002980001147983 */ /* 0x002f220000300800 */
[----:B------:R-:W-:Y:S01]  /*124f0*/  IMAD.MOV.U32 R19, RZ, RZ, R9 ;  /* 0x000000ffff137224 */ /* 0x000fe200078e0009 */
[-C--:B------:R-:W-:Y:S01]  /*12500*/  LEA R8, P0, R18, R0.reuse, 0x2 ;  /* 0x0000000012087211 */ /* 0x080fe200078010ff */
[----:B------:R-:W-:Y:S01]  /*12510*/  IMAD.MOV.U32 R9, RZ, RZ, R14 ;  /* 0x000000ffff097224 */ /* 0x000fe200078e000e */
[-C--:B------:R-:W-:Y:S01]  /*12520*/  LEA R16, P5, R11, R0.reuse, 0x2 ;  /* 0x000000000b107211 */ /* 0x080fe200078a10ff */
[----:B------:R-:W-:Y:S01]  /*12530*/  IMAD.MOV.U32 R17, RZ, RZ, R11 ;  /* 0x000000ffff117224 */ /* 0x000fe200078e000b */
[CC--:B------:R-:W-:Y:S01]  /*12540*/  LEA R6, P2, R15.reuse, R0.reuse, 0x2 ;  /* 0x000000000f067211 */ /* 0x0c0fe200078410ff */
[----:B------:R-:W-:Y:S01]  /*12550*/  IMAD.MOV.U32 R11, RZ, RZ, R9 ;  /* 0x000000ffff0b7224 */ /* 0x000fe200078e0009 */
[----:B------:R-:W-:Y:S01]  /*12560*/  LEA R4, P3, R12, R0, 0x2 ;  /* 0x000000000c047211 */ /* 0x000fe200078610ff */
[----:B------:R-:W3:Y:S01]  /*12570*/  LDL.LU R245, [R1+0x2b4] ;  /* 0x0002b40001f57983 */ /* 0x000ee20000300800 */
[----:B------:R-:W-:Y:S01]  /*12580*/  LEA.HI.X.SX32 R9, R18, R240, 0x2, P0 ;  /* 0x000000f012097211 */ /* 0x000fe200000f16ff */
[----:B------:R-:W-:Y:S01]  /*12590*/  IMAD.MOV.U32 R14, RZ, RZ, R7 ;  /* 0x000000ffff0e7224 */ /* 0x000fe200078e0007 */
[----:B------:R-:W-:Y:S01]  /*125a0*/  LEA R22, P4, R248, R0, 0x2 ;  /* 0x00000000f8167211 */ /* 0x000fe200078810ff */
[----:B------:R-:W3:Y:S01]  /*125b0*/  LDL.LU R21, [R1+0x2b8] ;  /* 0x0002b80001157983 */ /* 0x000ee20000300800 */
[----:B------:R-:W-:-:S02]  /*125c0*/  LEA.HI.X.SX32 R7, R15, R240, 0x2, P2 ;  /* 0x000000f00f077211 */ /* 0x000fc400010f16ff */
[-C--:B------:R-:W-:Y:S01]  /*125d0*/  LEA.HI.X.SX32 R5, R12, R240.reuse, 0x2, P3 ;  /* 0x000000f00c057211 */ /* 0x080fe200018f16ff */
[----:B------:R-:W-:Y:S01]  /*125e0*/  STL.64 [R1+0x208], R8 ;  /* 0x0002080801007387 */ /* 0x000fe20000100a00 */
[----:B------:R-:W-:-:S03]  /*125f0*/  LEA.HI.X.SX32 R23, R248, R240, 0x2, P4 ;  /* 0x000000f0f8177211 */ /* 0x000fc600020f16ff */
[----:B------:R-:W3:Y:S04]  /*12600*/  LDL.LU R15, [R1+0x2bc] ;  /* 0x0002bc00010f7983 */ /* 0x000ee80000300800 */
[----:B------:R1:W-:Y:S04]  /*12610*/  STL.64 [R1+0x210], R6 ;  /* 0x0002100601007387 */ /* 0x0003e80000100a00 */
[----:B------:R1:W-:Y:S02]  /*12620*/  STL.64 [R1+0x218], R4 ;  /* 0x0002180401007387 */ /* 0x0003e40000100a00 */
[----:B-1----:R-:W-:Y:S01]  /*12630*/  LEA R6, P2, R14, R0, 0x2 ;  /* 0x000000000e067211 */ /* 0x002fe200078410ff */
[----:B------:R-:W-:Y:S01]  /*12640*/  IMAD.MOV.U32 R7, RZ, RZ, R14 ;  /* 0x000000ffff077224 */ /* 0x000fe200078e000e */
[----:B------:R-:W3:Y:S01]  /*12650*/  LDL.LU R4, [R1+0x2c0] ;  /* 0x0002c00001047983 */ /* 0x000ee20000300800 */
[----:B------:R-:W-:-:S03]  /*12660*/  IMAD.MOV.U32 R5, RZ, RZ, R249 ;  /* 0x000000ffff057224 */ /* 0x000fc600078e00f9 */
[----:B------:R4:W-:Y:S01]  /*12670*/  STL.64 [R1+0x220], R22 ;  /* 0x0002201601007387 */ /* 0x0009e20000100a00 */
[----:B------:R-:W-:-:S03]  /*12680*/  IMAD.MOV.U32 R14, RZ, RZ, R3 ;  /* 0x000000ffff0e7224 */ /* 0x000fc600078e0003 */
[----:B------:R-:W3:Y:S04]  /*12690*/  LDL.LU R249, [R1+0x2c4] ;  /* 0x0002c40001f97983 */ /* 0x000ee80000300800 */
[----:B------:R-:W3:Y:S01]  /*126a0*/  LDL.LU R3, [R1+0x2c8] ;  /* 0x0002c80001037983 */ /* 0x000ee20000300800 */
[----:B------:R-:W-:-:S03]  /*126b0*/  IMAD.MOV.U32 R12, RZ, RZ, R246 ;  /* 0x000000ffff0c7224 */ /* 0x000fc600078e00f6 */
[----:B------:R-:W3:Y:S01]  /*126c0*/  LDL.LU R246, [R1+0x2cc] ;  /* 0x0002cc0001f67983 */ /* 0x000ee20000300800 */
[----:B------:R-:W-:Y:S01]  /*126d0*/  IMAD.MOV.U32 R9, RZ, RZ, R19 ;  /* 0x000000ffff097224 */ /* 0x000fe200078e0013 */
[----:B------:R-:W-:Y:S01]  /*126e0*/  LEA R18, P3, R247, R0, 0x2 ;  /* 0x00000000f7127211 */ /* 0x000fe200078610ff */
[----:B------:R-:W-:Y:S02]  /*126f0*/  IMAD.MOV.U32 R19, RZ, RZ, R247 ;  /* 0x000000ffff137224 */ /* 0x000fe400078e00f7 */
[----:B------:R-:W-:Y:S02]  /*12700*/  IMAD.MOV.U32 R247, RZ, RZ, R241 ;  /* 0x000000fffff77224 */ /* 0x000fe400078e00f1 */
[----:B------:R-:W3:Y:S01]  /*12710*/  LDL.LU R241, [R1+0x2d8] ;  /* 0x0002d80001f17983 */ /* 0x000ee20000300800 */
[----:B------:R-:W-:Y:S02]  /*12720*/  LEA.HI.X.SX32 R17, R17, R240, 0x2, P5 ;  /* 0x000000f011117211 */ /* 0x000fe400028f16ff */
[----:B------:R-:W-:Y:S01]  /*12730*/  LEA R10, P6, R250, R0, 0x2 ;  /* 0x00000000fa0a7211 */ /* 0x000fe200078c10ff */
[----:B------:R-:W3:Y:S01]  /*12740*/  LDL.LU R248, [R1+0x2dc] ;  /* 0x0002dc0001f87983 */ /* 0x000ee20000300800 */
[----:B------:R-:W-:-:S02]  /*12750*/  LEA.HI.X.SX32 R7, R7, R240, 0x2, P2 ;  /* 0x000000f007077211 */ /* 0x000fc400010f16ff */
[----:B--2---:R-:W-:Y:S02]  /*12760*/  LEA R8, P0, R251, R0, 0x2 ;  /* 0x00000000fb087211 */ /* 0x004fe400078010ff */
[----:B------:R-:W-:Y:S02]  /*12770*/  LEA.HI.X.SX32 R19, R19, R240, 0x2, P3 ;  /* 0x000000f013137211 */ /* 0x000fe400018f16ff */
[-C--:B----4-:R-:W-:Y:S01]  /*12780*/  LEA R22, P4, R20, R0.reuse, 0x2 ;  /* 0x0000000014167211 */ /* 0x090fe200078810ff */
[----:B------:R-:W-:Y:S02]  /*12790*/  IMAD.MOV.U32 R23, RZ, RZ, R20 ;  /* 0x000000ffff177224 */ /* 0x000fe400078e0014 */
[----:B------:R-:W2:Y:S04]  /*127a0*/  LDL.LU R20, [R1+0x2060] ;  /* 0x0020600001147983 */ /* 0x000ea80000300800 */
[----:B------:R1:W-:Y:S02]  /*127b0*/  STL.64 [R1+0x228], R16 ;  /* 0x0002281001007387 */ /* 0x0003e40000100a00 */
[----:B-1----:R-:W-:Y:S01]  /*127c0*/  LEA R16, P5, R11, R0, 0x2 ;  /* 0x000000000b107211 */ /* 0x002fe200078a10ff */
[----:B------:R-:W-:Y:S01]  /*127d0*/  IMAD.MOV.U32 R17, RZ, RZ, R11 ;  /* 0x000000ffff117224 */ /* 0x000fe200078e000b */
[----:B------:R-:W-:-:S02]  /*127e0*/  LEA.HI.X.SX32 R11, R250, R240, 0x2, P6 ;  /* 0x000000f0fa0b7211 */ /* 0x000fc400030f16ff */
[----:B------:R-:W4:Y:S04]  /*127f0*/  LDL.LU R250, [R1+0x2e0] ;  /* 0x0002e00001fa7983 */ /* 0x000f280000300800 */
[----:B------:R1:W-:Y:S01]  /*12800*/  STL.64 [R1+0x230], R10 ;  /* 0x0002300a01007387 */ /* 0x0003e20000100a00 */
[-C--:B------:R-:W-:Y:S02]  /*12810*/  LEA.HI.X.SX32 R23, R23, R240.reuse, 0x2, P4 ;  /* 0x000000f017177211 */ /* 0x080fe400020f16ff */
[-C--:B------:R-:W-:Y:S01]  /*12820*/  LEA.HI.X.SX32 R17, R17, R240.reuse, 0x2, P5 ;  /* 0x000000f011117211 */ /* 0x080fe200028f16ff */
[----:B-1----:R-:W-:Y:S01]  /*12830*/  IMAD.MOV.U32 R11, RZ, RZ, R9 ;  /* 0x000000ffff0b7224 */ /* 0x002fe200078e0009 */
[----:B------:R-:W-:Y:S02]  /*12840*/  LEA.HI.X.SX32 R9, R251, R240, 0x2, P0 ;  /* 0x000000f0fb097211 */ /* 0x000fe400000f16ff */
[----:B------:R-:W2:Y:S01]  /*12850*/  LDL.LU R251, [R1+0x2e4] ;  /* 0x0002e40001fb7983 */ /* 0x000ea20000300800 */
[----:B------:R-:W-:-:S03]  /*12860*/  LEA R10, P6, R13, R0, 0x2 ;  /* 0x000000000d0a7211 */ /* 0x000fc600078c10ff */
[----:B------:R1:W-:Y:S04]  /*12870*/  STL.64 [R1+0x238], R8 ;  /* 0x0002380801007387 */ /* 0x0003e80000100a00 */
[----:B------:R3:W-:Y:S04]  /*12880*/  STL.64 [R1+0x240], R6 ;  /* 0x0002400601007387 */ /* 0x0007e80000100a00 */
[----:B------:R3:W-:Y:S01]  /*12890*/  STL.64 [R1+0x248], R18 ;  /* 0x0002481201007387 */ /* 0x0007e20000100a00 */
[----:B-1----:R-:W-:Y:S01]  /*128a0*/  IMAD.MOV.U32 R9, RZ, RZ, R11 ;  /* 0x000000ffff097224 */ /* 0x002fe200078e000b */
[----:B------:R-:W-:-:S02]  /*128b0*/  LEA R8, P0, R11, R0, 0x2 ;  /* 0x000000000b087211 */ /* 0x000fc400078010ff */
[----:B------:R1:W-:Y:S01]  /*128c0*/  STL.64 [R1+0x278], R22 ;  /* 0x0002781601007387 */ /* 0x0003e20000100a00 */
[----:B------:R-:W-:Y:S02]  /*128d0*/  LEA.HI.X.SX32 R11, R13, R240, 0x2, P6 ;  /* 0x000000f00d0b7211 */ /* 0x000fe400030f16ff */
[C---:B---3--:R-:W-:Y:S01]  /*128e0*/  LEA R6, P2, R2.reuse, R0, 0x2 ;  /* 0x0000000002067211 */ /* 0x048fe200078410ff */
[----:B------:R3:W-:Y:S01]  /*128f0*/  STL.64 [R1+0x2a0], R16 ;  /* 0x0002a01001007387 */ /* 0x0007e20000100a00 */
[----:B------:R-:W-:Y:S02]  /*12900*/  LEA.HI.X.SX32 R9, R9, R240, 0x2, P0 ;  /* 0x000000f009097211 */ /* 0x000fe400000f16ff */
[----:B------:R-:W-:Y:S01]  /*12910*/  LEA R18, P3, R245, R0, 0x2 ;  /* 0x00000000f5127211 */ /* 0x000fe200078610ff */
[----:B------:R-:W2:Y:S01]  /*12920*/  LDL.LU R13, [R1+0x2ec] ;  /* 0x0002ec00010d7983 */ /* 0x000ea20000300800 */
[----:B------:R-:W-:Y:S02]  /*12930*/  LEA.HI.X.SX32 R7, R2, R240, 0x2, P2 ;  /* 0x000000f002077211 */ /* 0x000fe400010f16ff */
[----:B-1----:R-:W-:Y:S01]  /*12940*/  LEA R22, P4, R21, R0, 0x2 ;  /* 0x0000000015167211 */ /* 0x002fe200078810ff */
[----:B------:R1:W-:Y:S01]  /*12950*/  STL.64 [R1+0x2d0], R10 ;  /* 0x0002d00a01007387 */ /* 0x0003e20000100a00 */
[----:B------:R-:W-:-:S02]  /*12960*/  LEA.HI.X.SX32 R19, R245, R240, 0x2, P3 ;  /* 0x000000f0f5137211 */ /* 0x000fc400018f16ff */
[----:B---3--:R-:W-:Y:S01]  /*12970*/  LEA R16, P5, R15, R0, 0x2 ;  /* 0x000000000f107211 */ /* 0x008fe200078a10ff */
[----:B------:R3:W-:Y:S01]  /*12980*/  STL.64 [R1+0x300], R8 ;  /* 0x0003000801007387 */ /* 0x0007e20000100a00 */
[-C--:B------:R-:W-:Y:S02]  /*12990*/  LEA.HI.X.SX32 R23, R21, R240.reuse, 0x2, P4 ;  /* 0x000000f015177211 */ /* 0x080fe400020f16ff */
[----:B------:R-:W-:Y:S01]  /*129a0*/  LEA.HI.X.SX32 R17, R15, R240, 0x2, P5 ;  /* 0x000000f00f117211 */ /* 0x000fe200028f16ff */
[----:B------:R-:W2:Y:S01]  /*129b0*/  LDL.LU R2, [R1+0x2f0] ;  /* 0x0002f00001027983 */ /* 0x000ea20000300800 */
[----:B-1----:R-:W-:-:S03]  /*129c0*/  LEA R10, P6, R4, R0, 0x2 ;  /* 0x00000000040a7211 */ /* 0x002fc600078c10ff */
[----:B------:R1:W-:Y:S01]  /*129d0*/  STL.64 [R1+0x330], R6 ;  /* 0x0003300601007387 */ /* 0x0003e20000100a00 */
[----:B---3--:R-:W-:-:S03]  /*129e0*/  LEA R8, P0, R249, R0, 0x2 ;  /* 0x00000000f9087211 */ /* 0x008fc600078010ff */
[----:B------:R3:W-:Y:S01]  /*129f0*/  STL.64 [R1+0x360], R18 ;  /* 0x0003601201007387 */ /* 0x0007e20000100a00 */
[----:B------:R-:W-:-:S03]  /*12a00*/  LEA.HI.X.SX32 R11, R4, R240, 0x2, P6 ;  /* 0x000000f0040b7211 */ /* 0x000fc600030f16ff */
[----:B------:R-:W-:Y:S01]  /*12a10*/  STL.64 [R1+0x370], R22 ;  /* 0x0003701601007387 */ /* 0x000fe20000100a00 */
[----:B------:R-:W-:Y:S02]  /*12a20*/  LEA.HI.X.SX32 R9, R249, R240, 0x2, P0 ;  /* 0x000000f0f9097211 */ /* 0x000fe400000f16ff */
[C---:B-1----:R-:W-:Y:S01]  /*12a30*/  LEA R6, P2, R3.reuse, R0, 0x2 ;  /* 0x0000000003067211 */ /* 0x042fe200078410ff */
[----:B------:R-:W-:Y:S04]  /*12a40*/  STL.64 [R1+0x378], R16 ;  /* 0x0003781001007387 */ /* 0x000fe80000100a00 */
[----:B------:R-:W2:Y:S01]  /*12a50*/  LDL.LU R21, [R1+0x2fc] ;  /* 0x0002fc0001157983 */ /* 0x000ea20000300800 */
[----:B------:R-:W-:-:S03]  /*12a60*/  LEA.HI.X.SX32 R7, R3, R240, 0x2, P2 ;  /* 0x000000f003077211 */ /* 0x000fc600010f16ff */
[----:B------:R-:W2:Y:S01]  /*12a70*/  LDL.LU R245, [R1+0x308] ;  /* 0x0003080001f57983 */ /* 0x000ea20000300800 */
[----:B------:R-:W-:-:S03]  /*12a80*/  IMAD.MOV.U32 R3, RZ, RZ, R242 ;  /* 0x000000ffff037224 */ /* 0x000fc600078e00f2 */
[----:B------:R-:W2:Y:S04]  /*12a90*/  LDL.LU R4, [R1+0x30c] ;  /* 0x00030c0001047983 */ /* 0x000ea80000300800 */
[----:B------:R1:W-:Y:S04]  /*12aa0*/  STL.64 [R1+0x380], R10 ;  /* 0x0003800a01007387 */ /* 0x0003e80000100a00 */
[----:B------:R-:W2:Y:S04]  /*12ab0*/  LDL.LU R249, [R1+0x310] ;  /* 0x0003100001f97983 */ /* 0x000ea80000300800 */
[----:B------:R1:W-:Y:S04]  /*12ac0*/  STL.64 [R1+0x388], R8 ;  /* 0x0003880801007387 */ /* 0x0003e80000100a00 */
[----:B------:R-:W2:Y:S01]  /*12ad0*/  LDL.LU R242, [R1+0x314] ;  /* 0x0003140001f27983 */ /* 0x000ea20000300800 */
[----:B---3--:R-:W-:-:S03]  /*12ae0*/  LEA R18, P3, R246, R0, 0x2 ;  /* 0x00000000f6127211 */ /* 0x008fc600078610ff */
[----:B------:R3:W-:Y:S01]  /*12af0*/  STL.64 [R1+0x390], R6 ;  /* 0x0003900601007387 */ /* 0x0007e20000100a00 */
[----:B-1----:R-:W-:-:S03]  /*12b00*/  IMAD.MOV.U32 R11, RZ, RZ, R14 ;  /* 0x000000ffff0b7224 */ /* 0x002fc600078e000e */
[----:B------:R-:W2:Y:S01]  /*12b10*/  LDL.LU R15, [R1+0x318] ;  /* 0x00031800010f7983 */ /* 0x000ea20000300800 */
[----:B------:R-:W-:Y:S01]  /*12b20*/  IMAD.MOV.U32 R9, RZ, RZ, R12 ;  /* 0x000000ffff097224 */ /* 0x000fe200078e000c */
[----:B------:R-:W-:Y:S02]  /*12b30*/  LEA.HI.X.SX32 R19, R246, R240, 0x2, P3 ;  /* 0x000000f0f6137211 */ /* 0x000fe400018f16ff */
[----:B------:R-:W2:Y:S01]  /*12b40*/  LDL.LU R14, [R1+0x31c] ;  /* 0x00031c00010e7983 */ /* 0x000ea20000300800 */
[----:B------:R-:W-:-:S03]  /*12b50*/  LEA R22, P4, R241, R0, 0x2 ;  /* 0x00000000f1167211 */ /* 0x000fc600078810ff */
[----:B------:R-:W2:Y:S01]  /*12b60*/  LDL.LU R12, [R1+0x320] ;  /* 0x00032000010c7983 */ /* 0x000ea20000300800 */
[----:B------:R-:W-:-:S03]  /*12b70*/  LEA.HI.X.SX32 R23, R241, R240, 0x2, P4 ;  /* 0x000000f0f1177211 */ /* 0x000fc600020f16ff */
[----:B------:R-:W-:Y:S01]  /*12b80*/  STL.64 [R1+0x398], R18 ;  /* 0x0003981201007387 */ /* 0x000fe20000100a00 */
[----:B---3--:R-:W-:-:S03]  /*12b90*/  LEA R6, P2, R5, R0, 0x2 ;  /* 0x0000000005067211 */ /* 0x008fc600078410ff */
[----:B------:R-:W3:Y:S01]  /*12ba0*/  LDL.LU R241, [R1+0x324] ;  /* 0x0003240001f17983 */ /* 0x000ee20000300800 */
[----:B------:R-:W-:Y:S02]  /*12bb0*/  IMAD.MOV.U32 R7, RZ, RZ, R5 ;  /* 0x000000ffff077224 */ /* 0x000fe400078e0005 */
[----:B------:R-:W-:Y:S02]  /*12bc0*/  IMAD.MOV.U32 R5, RZ, RZ, R252 ;  /* 0x000000ffff057224 */ /* 0x000fe400078e00fc */
[----:B------:R-:W3:Y:S01]  /*12bd0*/  LDL.LU R252, [R1+0x328] ;  /* 0x0003280001fc7983 */ /* 0x000ee20000300800 */
[----:B------:R-:W-:Y:S01]  /*12be0*/  LEA R16, P5, R248, R0, 0x2 ;  /* 0x00000000f8107211 */ /* 0x000fe200078a10ff */
[----:B------:R-:W-:-:S03]  /*12bf0*/  IMAD.MOV.U32 R246, RZ, RZ, R247 ;  /* 0x000000fffff67224 */ /* 0x000fc600078e00f7 */
[-C--:B------:R-:W-:Y:S01]  /*12c00*/  LEA.HI.X.SX32 R17, R248, R240.reuse, 0x2, P5 ;  /* 0x000000f0f8117211 */ /* 0x080fe200028f16ff */
[----:B------:R-:W-:Y:S04]  /*12c10*/  STL.64 [R1+0x3a0], R22 ;  /* 0x0003a01601007387 */ /* 0x000fe80000100a00 */
[----:B------:R-:W3:Y:S04]  /*12c20*/  LDL.LU R247, [R1+0x32c] ;  /* 0x00032c0001f77983 */ /* 0x000ee80000300800 */
[----:B------:R-:W3:Y:S04]  /*12c30*/  LDL.LU R248, [R1+0x338] ;  /* 0x0003380001f87983 */ /* 0x000ee80000300800 */
[----:B------:R1:W-:Y:S01]  /*12c40*/  STL.64 [R1+0x3a8], R16 ;  /* 0x0003a81001007387 */ /* 0x0003e20000100a00 */
[----:B------:R-:W-:-:S02]  /*12c50*/  LEA.HI.X.SX32 R7, R7, R240, 0x2, P2 ;  /* 0x000000f007077211 */ /* 0x000fc400010f16ff */
[----:B-1----:R-:W-:Y:S01]  /*12c60*/  LEA R16, P5, R11, R0, 0x2 ;  /* 0x000000000b107211 */ /* 0x002fe200078a10ff */
[----:B------:R-:W-:-:S05]  /*12c70*/  IMAD.MOV.U32 R17, RZ, RZ, R11 ;  /* 0x000000ffff117224 */ /* 0x000fca00078e000b */
[----:B------:R-:W-:Y:S02]  /*12c80*/  LEA.HI.X.SX32 R17, R17, R240, 0x2, P5 ;  /* 0x000000f011117211 */ /* 0x000fe400028f16ff */
[----:B----4-:R-:W-:-:S04]  /*12c90*/  LEA R10, P6, R250, R0, 0x2 ;  /* 0x00000000fa0a7211 */ /* 0x010fc800078c10ff */
[----:B------:R-:W-:Y:S02]  /*12ca0*/  LEA.HI.X.SX32 R11, R250, R240, 0x2, P6 ;  /* 0x000000f0fa0b7211 */ /* 0x000fe400030f16ff */
[----:B------:R-:W4:Y:S04]  /*12cb0*/  LDL.LU R250, [R1+0x33c] ;  /* 0x00033c0001fa7983 */ /* 0x000f280000300800 */
[----:B------:R1:W-:Y:S01]  /*12cc0*/  STL.64 [R1+0x3b0], R10 ;  /* 0x0003b00a01007387 */ /* 0x0003e20000100a00 */
[-C--:B--2---:R-:W-:Y:S02]  /*12cd0*/  LEA R8, P0, R251, R0.reuse, 0x2 ;  /* 0x00000000fb087211 */ /* 0x084fe400078010ff */
[----:B-1----:R-:W-:Y:S01]  /*12ce0*/  LEA R10, P6, R9, R0, 0x2 ;  /* 0x00000000090a7211 */ /* 0x002fe200078c10ff */
[----:B------:R-:W-:Y:S01]  /*12cf0*/  IMAD.MOV.U32 R11, RZ, RZ, R9 ;  /* 0x000000ffff0b7224 */ /* 0x000fe200078e0009 */
[----:B------:R-:W-:-:S02]  /*12d00*/  LEA.HI.X.SX32 R9, R251, R240, 0x2, P0 ;  /* 0x000000f0fb097211 */ /* 0x000fc400000f16ff */
[----:B------:R-:W2:Y:S02]  /*12d10*/  LDL.LU R251, [R1+0x340] ;  /* 0x0003400001fb7983 */ /* 0x000ea40000300800 */
[----:B------:R-:W-:Y:S02]  /*12d20*/  LEA.HI.X.SX32 R11, R11, R240, 0x2, P6 ;  /* 0x000000f00b0b7211 */ /* 0x000fe400030f16ff */
[----:B------:R-:W-:Y:S04]  /*12d30*/  STL.64 [R1+0x3b8], R8 ;  /* 0x0003b80801007387 */ /* 0x000fe80000100a00 */
[----:B------:R-:W-:Y:S01]  /*12d40*/  STL.64 [R1+0x3c0], R6 ;  /* 0x0003c00601007387 */ /* 0x000fe20000100a00 */
[----:B------:R-:W-:-:S04]  /*12d50*/  LEA R18, P3, R13, R0, 0x2 ;  /* 0x000000000d127211 */ /* 0x000fc800078610ff */
[----:B------:R-:W-:Y:S02]  /*12d60*/  LEA.HI.X.SX32 R19, R13, R240, 0x2, P3 ;  /* 0x000000f00d137211 */ /* 0x000fe400018f16ff */
[----:B------:R-:W-:-:S04]  /*12d70*/  LEA R22, P4, R2, R0, 0x2 ;  /* 0x0000000002167211 */ /* 0x000fc800078810ff */
[----:B------:R-:W-:Y:S01]  /*12d80*/  LEA.HI.X.SX32 R23, R2, R240, 0x2, P4 ;  /* 0x000000f002177211 */ /* 0x000fe200020f16ff */
[----:B------:R-:W-:Y:S04]  /*12d90*/  STL.64 [R1+0x3c8], R18 ;  /* 0x0003c81201007387 */ /* 0x000fe80000100a00 */
[----:B------:R1:W-:Y:S01]  /*12da0*/  STL.64 [R1+0x3d0], R22 ;  /* 0x0003d01601007387 */ /* 0x0003e20000100a00 */
[----:B------:R-:W-:-:S03]  /*12db0*/  IMAD.MOV.U32 R13, RZ, RZ, R3 ;  /* 0x000000ffff0d7224 */ /* 0x000fc600078e0003 */
[----:B-1----:R-:W2:Y:S01]  /*12dc0*/  LDL.LU.64 R22, [R1+0x2058] ;  /* 0x0020580001167983 */ /* 0x002ea20000300a00 */
[-C--:B------:R-:W-:Y:S02]  /*12dd0*/  LEA R8, P0, R21, R0.reuse, 0x2 ;  /* 0x0000000015087211 */ /* 0x080fe400078010ff */
[----:B------:R-:W-:Y:S01]  /*12de0*/  LEA R6, P2, R245, R0, 0x2 ;  /* 0x00000000f5067211 */ /* 0x000fe200078410ff */
[----:B------:R1:W-:Y:S01]  /*12df0*/  STL.64 [R1+0x3d8], R16 ;  /* 0x0003d81001007387 */ /* 0x0003e20000100a00 */
[----:B------:R-:W-:Y:S02]  /*12e00*/  LEA.HI.X.SX32 R9, R21, R240, 0x2, P0 ;  /* 0x000000f015097211 */ /* 0x000fe400000f16ff */
[C---:B------:R-:W-:Y:S01]  /*12e10*/  LEA R18, P3, R4.reuse, R0, 0x2 ;  /* 0x0000000004127211 */ /* 0x040fe200078610ff */
[----:B------:R1:W-:Y:S01]  /*12e20*/  STL.64 [R1+0x3e0], R10 ;  /* 0x0003e00a01007387 */ /* 0x0003e20000100a00 */
[-C--:B------:R-:W-:Y:S02]  /*12e30*/  LEA.HI.X.SX32 R7, R245, R240.reuse, 0x2, P2 ;  /* 0x000000f0f5077211 */ /* 0x080fe400010f16ff */
[----:B------:R-:W-:Y:S01]  /*12e40*/  LEA.HI.X.SX32 R19, R4, R240, 0x2, P3 ;  /* 0x000000f004137211 */ /* 0x000fe200018f16ff */
[----:B------:R-:W2:Y:S01]  /*12e50*/  LDL.LU R21, [R1+0x2050] ;  /* 0x0020500001157983 */ /* 0x000ea20000300800 */
[----:B------:R-:W-:-:S03]  /*12e60*/  LEA R2, P4, R249, R0, 0x2 ;  /* 0x00000000f9027211 */ /* 0x000fc600078810ff */
[----:B------:R1:W-:Y:S01]  /*12e70*/  STL.64 [R1+0x3e8], R8 ;  /* 0x0003e80801007387 */ /* 0x0003e20000100a00 */
[----:B------:R-:W-:Y:S02]  /*12e80*/  LEA.HI.X.SX32 R3, R249, R240, 0x2, P4 ;  /* 0x000000f0f9037211 */ /* 0x000fe400020f16ff */
[C---:B-1----:R-:W-:Y:S01]  /*12e90*/  LEA R16, P5, R242.reuse, R0, 0x2 ;  /* 0x00000000f2107211 */ /* 0x042fe200078a10ff */
[----:B------:R1:W-:Y:S03]  /*12ea0*/  STL.64 [R1+0x3f0], R6 ;  /* 0x0003f00601007387 */ /* 0x0003e60000100a00 */
[----:B------:R-:W-:Y:S02]  /*12eb0*/  LEA.HI.X.SX32 R17, R242, R240, 0x2, P5 ;  /* 0x000000f0f2117211 */ /* 0x000fe400028f16ff */
[-C--:B------:R-:W-:Y:S01]  /*12ec0*/  LEA R10, P6, R15, R0.reuse, 0x2 ;  /* 0x000000000f0a7211 */ /* 0x080fe200078c10ff */
[----:B------:R1:W-:Y:S01]  /*12ed0*/  STL.64 [R1+0x3f8], R18 ;  /* 0x0003f81201007387 */ /* 0x0003e20000100a00 */
[----:B------:R-:W-:-:S02]  /*12ee0*/  LEA R8, P0, R14, R0, 0x2 ;  /* 0x000000000e087211 */ /* 0x000fc400078010ff */
[----:B------:R-:W-:Y:S02]  /*12ef0*/  LEA.HI.X.SX32 R11, R15, R240, 0x2, P6 ;  /* 0x000000f00f0b7211 */ /* 0x000fe400030f16ff */
[----:B-1----:R-:W-:Y:S02]  /*12f00*/  LEA R6, P2, R12, R0, 0x2 ;  /* 0x000000000c067211 */ /* 0x002fe400078410ff */
[-C--:B------:R-:W-:Y:S01]  /*12f10*/  LEA.HI.X.SX32 R9, R14, R240.reuse, 0x2, P0 ;  /* 0x000000f00e097211 */ /* 0x080fe200000f16ff */
[----:B------:R-:W2:Y:S04]  /*12f20*/  LDL.LU.64 R18, [R1+0x2048] ;  /* 0x0020480001127983 */ /* 0x000ea80000300a00 */
[----:B------:R-:W-:Y:S04]  /*12f30*/  STL.64 [R1+0x400], R2 ;  /* 0x0004000201007387 */ /* 0x000fe80000100a00 */
[----:B------:R1:W-:Y:S01]  /*12f40*/  STL.64 [R1+0x408], R16 ;  /* 0x0004081001007387 */ /* 0x0003e20000100a00 */
[----:B------:R-:W-:-:S02]  /*12f50*/  LEA.HI.X.SX32 R7, R12, R240, 0x2, P2 ;  /* 0x000000f00c077211 */ /* 0x000fc400010f16ff */
[C---:B---3--:R-:W-:Y:S01]  /*12f60*/  LEA R4, P3, R241.reuse, R0, 0x2 ;  /* 0x00000000f1047211 */ /* 0x048fe200078610ff */
[----:B------:R-:W-:Y:S01]  /*12f70*/  IMAD.MOV.U32 R245, RZ, RZ, R5 ;  /* 0x000000fffff57224 */ /* 0x000fe200078e0005 */
[----:B-1----:R-:W3:Y:S04]  /*12f80*/  LDL.LU R16, [R1+0x358] ;  /* 0x0003580001107983 */ /* 0x002ee80000300800 */
[----:B------:R-:W-:Y:S04]  /*12f90*/  STL.64 [R1+0x410], R10 ;  /* 0x0004100a01007387 */ /* 0x000fe80000100a00 */
[----:B------:R-:W3:Y:S04]  /*12fa0*/  LDL.LU R17, [R1+0x35c] ;  /* 0x00035c0001117983 */ /* 0x000ee80000300800 */
[----:B------:R-:W3:Y:S01]  /*12fb0*/  LDL.LU R14, [R1+0x368] ;  /* 0x00036800010e7983 */ /* 0x000ee20000300800 */
[----:B------:R-:W-:-:S03]  /*12fc0*/  LEA.HI.X.SX32 R5, R241, R240, 0x2, P3 ;  /* 0x000000f0f1057211 */ /* 0x000fc600018f16ff */
[----:B------:R-:W-:Y:S01]  /*12fd0*/  STL.64 [R1+0x418], R8 ;  /* 0x0004180801007387 */ /* 0x000fe20000100a00 */
[----:B------:R-:W-:-:S03]  /*12fe0*/  LEA R2, P4, R252, R0, 0x2 ;  /* 0x00000000fc027211 */ /* 0x000fc600078810ff */
[----:B------:R-:W3:Y:S04]  /*12ff0*/  LDL.LU R15, [R1+0x36c] ;  /* 0x00036c00010f7983 */ /* 0x000ee80000300800 */
[----:B------:R-:W3:Y:S04]  /*13000*/  LDL.LU R12, [R1+0x4a4] ;  /* 0x0004a400010c7983 */ /* 0x000ee80000300800 */
[----:B------:R1:W-:Y:S01]  /*13010*/  STL.64 [R1+0x420], R6 ;  /* 0x0004200601007387 */ /* 0x0003e20000100a00 */
[----:B------:R-:W-:Y:S01]  /*13020*/  LEA.HI.X.SX32 R3, R252, R240, 0x2, P4 ;  /* 0x000000f0fc037211 */ /* 0x000fe200020f16ff */
[----:B-1----:R-:W-:-:S02]  /*13030*/  IMAD.MOV.U32 R7, RZ, RZ, R13 ;  /* 0x000000ffff077224 */ /* 0x002fc400078e000d */
[----:B------:R-:W3:Y:S04]  /*13040*/  LDL.LU R13, [R1+0x4ac] ;  /* 0x0004ac00010d7983 */ /* 0x000ee80000300800 */
[----:B------:R-:W3:Y:S04]  /*13050*/  LDL.LU R241, [R1+0x4b4] ;  /* 0x0004b40001f17983 */ /* 0x000ee80000300800 */
[----:B------:R1:W-:Y:S04]  /*13060*/  STL.64 [R1+0x428], R4 ;  /* 0x0004280401007387 */ /* 0x0003e80000100a00 */
[----:B------:R-:W3:Y:S01]  /*13070*/  LDL.LU R252, [R1+0x4bc] ;  /* 0x0004bc0001fc7983 */ /* 0x000ee20000300800 */
[----:B-1----:R-:W-:Y:S01]  /*13080*/  LEA R4, P3, R244, R0, 0x2 ;  /* 0x00000000f4047211 */ /* 0x002fe200078610ff */
[----:B------:R-:W-:-:S02]  /*13090*/  IMAD.MOV.U32 R5, RZ, RZ, R244 ;  /* 0x000000ffff057224 */ /* 0x000fc400078e00f4 */
[----:B------:R-:W3:Y:S01]  /*130a0*/  LDL.LU R244, [R1+0x4c4] ;  /* 0x0004c40001f47983 */ /* 0x000ee20000300800 */
[CC--:B------:R-:W-:Y:S01]  /*130b0*/  LEA R242, P5, R247.reuse, R0.reuse, 0x2 ;  /* 0x00000000f7f27211 */ /* 0x0c0fe200078a10ff */
[----:B------:R-:W-:Y:S01]  /*130c0*/  IMAD.MOV.U32 R249, RZ, RZ, R243 ;  /* 0x000000fffff97224 */ /* 0x000fe200078e00f3 */
[C---:B------:R-:W-:Y:S02]  /*130d0*/  LEA R10, P6, R248.reuse, R0, 0x2 ;  /* 0x00000000f80a7211 */ /* 0x040fe400078c10ff */
[-C--:B------:R-:W-:Y:S01]  /*130e0*/  LEA.HI.X.SX32 R243, R247, R240.reuse, 0x2, P5 ;  /* 0x000000f0f7f37211 */ /* 0x080fe200028f16ff */
[----:B------:R1:W-:Y:S01]  /*130f0*/  STL.64 [R1+0x430], R2 ;  /* 0x0004300201007387 */ /* 0x0003e20000100a00 */
[----:B------:R-:W-:Y:S01]  /*13100*/  LEA.HI.X.SX32 R11, R248, R240, 0x2, P6 ;  /* 0x000000f0f80b7211 */ /* 0x000fe200030f16ff */
[----:B------:R-:W-:Y:S02]  /*13110*/  IMAD.MOV.U32 R247, RZ, RZ, R245 ;  /* 0x000000fffff77224 */ /* 0x000fe400078e00f5 */
[----:B------:R1:W-:Y:S02]  /*13120*/  STL.64 [R1+0x438], R242 ;  /* 0x000438f201007387 */ /* 0x0003e40000100a00 */
[-C--:B-1----:R-:W-:Y:S01]  /*13130*/  LEA R2, P4, R246, R0.reuse, 0x2 ;  /* 0x00000000f6027211 */ /* 0x082fe200078810ff */
[----:B------:R-:W-:Y:S01]  /*13140*/  IMAD.MOV.U32 R3, RZ, RZ, R246 ;  /* 0x000000ffff037224 */ /* 0x000fe200078e00f6 */
[----:B------:R-:W-:Y:S01]  /*13150*/  LEA R246, P5, R245, R0, 0x2 ;  /* 0x00000000f5f67211 */ /* 0x000fe200078a10ff */
[----:B------:R-:W3:Y:S04]  /*13160*/  LDL.LU R243, [R1+0x4cc] ;  /* 0x0004cc0001f37983 */ /* 0x000ee80000300800 */
[----:B------:R-:W3:Y:S04]  /*13170*/  LDL.LU R242, [R1+0x4d4] ;  /* 0x0004d40001f27983 */ /* 0x000ee80000300800 */
[----:B------:R-:W3:Y:S04]  /*13180*/  LDL.LU R245, [R1+0x4dc] ;  /* 0x0004dc0001f57983 */ /* 0x000ee80000300800 */
[----:B------:R-:W3:Y:S04]  /*13190*/  LDL.LU R248, [R1+0x4e4] ;  /* 0x0004e40001f87983 */ /* 0x000ee80000300800 */
[----:B------:R1:W-:Y:S01]  /*131a0*/  STL.64 [R1+0x440], R10 ;  /* 0x0004400a01007387 */ /* 0x0003e20000100a00 */
[----:B------:R-:W-:-:S02]  /*131b0*/  LEA.HI.X.SX32 R5, R5, R240, 0x2, P3 ;  /* 0x000000f005057211 */ /* 0x000fc400018f16ff */
[----:B------:R-:W-:Y:S02]  /*131c0*/  LEA.HI.X.SX32 R3, R3, R240, 0x2, P4 ;  /* 0x000000f003037211 */ /* 0x000fe400020f16ff */
[----:B-1----:R-:W-:Y:S01]  /*131d0*/  LEA R10, P6, R249, R0, 0x2 ;  /* 0x00000000f90a7211 */ /* 0x002fe200078c10ff */
[----:B------:R-:W-:Y:S02]  /*131e0*/  IMAD.MOV.U32 R11, RZ, RZ, R249 ;  /* 0x000000ffff0b7224 */ /* 0x000fe400078e00f9 */
[----:B------:R-:W3:Y:S01]  /*131f0*/  LDL.LU R249, [R1+0x4ec] ;  /* 0x0004ec0001f97983 */ /* 0x000ee20000300800 */
[-C--:B------:R-:W-:Y:S02]  /*13200*/  LEA.HI.X.SX32 R247, R247, R240.reuse, 0x2, P5 ;  /* 0x000000f0f7f77211 */ /* 0x080fe400028f16ff */
        /* <DEDUP_REMOVED lines=9> */
[----:B------:R-:W2:Y:S04]  /*132a0*/  LDL.LU R251, [R1+0x4fc] ;  /* 0x0004fc0001fb7983 */ /* 0x000ea80000300800 */
[----:B------:R3:W-:Y:S01]  /*132b0*/  STL.64 [R1+0x450], R6 ;  /* 0x0004500601007387 */ /* 0x0007e20000100a00 */
[----:B------:R-:W-:-:S03]  /*132c0*/  LEA.HI.X.SX32 R9, R9, R240, 0x2, P0 ;  /* 0x000000f009097211 */ /* 0x000fc600000f16ff */
[----:B------:R1:W-:Y:S04]  /*132d0*/  STL.64 [R1+0x458], R4 ;  /* 0x0004580401007387 */ /* 0x0003e80000100a00 */
[----:B------:R1:W-:Y:S04]  /*132e0*/  STL.64 [R1+0x460], R2 ;  /* 0x0004600201007387 */ /* 0x0003e80000100a00 */
[----:B------:R1:W-:Y:S04]  /*132f0*/  STL.64 [R1+0x468], R246 ;  /* 0x000468f601007387 */ /* 0x0003e80000100a00 */
[----:B------:R1:W-:Y:S04]  /*13300*/  STL.64 [R1+0x470], R10 ;  /* 0x0004700a01007387 */ /* 0x0003e80000100a00 */
[----:B------:R1:W-:Y:S01]  /*13310*/  STL.64 [R1+0x478], R8 ;  /* 0x0004780801007387 */ /* 0x0003e20000100a00 */
[----:B---3--:R-:W-:-:S04]  /*13320*/  LEA R6, P2, R16, R0, 0x2 ;  /* 0x0000000010067211 */ /* 0x008fc800078410ff */
[----:B------:R-:W-:Y:S02]  /*13330*/  LEA.HI.X.SX32 R7, R16, R240, 0x2, P2 ;  /* 0x000000f010077211 */ /* 0x000fe400010f16ff */
[----:B------:R-:W3:Y:S01]  /*13340*/  LDL.LU R16, [R1+0x2040] ;  /* 0x0020400001107983 */ /* 0x000ee20000300800 */
[CC--:B-1----:R-:W-:Y:S02]  /*13350*/  LEA R4, P3, R17.reuse, R0.reuse, 0x2 ;  /* 0x0000000011047211 */ /* 0x0c2fe400078610ff */
[C---:B------:R-:W-:Y:S02]  /*13360*/  LEA R2, P4, R14.reuse, R0, 0x2 ;  /* 0x000000000e027211 */ /* 0x040fe400078810ff */
[-C--:B------:R-:W-:Y:S01]  /*13370*/  LEA.HI.X.SX32 R5, R17, R240.reuse, 0x2, P3 ;  /* 0x000000f011057211 */ /* 0x080fe200018f16ff */
[----:B------:R1:W-:Y:S01]  /*13380*/  STL.64 [R1+0x480], R6 ;  /* 0x0004800601007387 */ /* 0x0003e20000100a00 */
[----:B------:R-:W-:-:S03]  /*13390*/  LEA.HI.X.SX32 R3, R14, R240, 0x2, P4 ;  /* 0x000000f00e037211 */ /* 0x000fc600020f16ff */
[----:B------:R-:W3:Y:S01]  /*133a0*/  LDL.LU R17, [R1+0x203c] ;  /* 0x00203c0001117983 */ /* 0x000ee20000300800 */
[CC--:B------:R-:W-:Y:S02]  /*133b0*/  LEA R246, P5, R15.reuse, R0.reuse, 0x2 ;  /* 0x000000000ff67211 */ /* 0x0c0fe400078a10ff */
[C---:B------:R-:W-:Y:S01]  /*133c0*/  LEA R10, P6, R12.reuse, R0, 0x2 ;  /* 0x000000000c0a7211 */ /* 0x040fe200078c10ff */
[----:B------:R1:W-:Y:S01]  /*133d0*/  STL.64 [R1+0x488], R4 ;  /* 0x0004880401007387 */ /* 0x0003e20000100a00 */
[-C--:B------:R-:W-:Y:S02]  /*133e0*/  LEA.HI.X.SX32 R247, R15, R240.reuse, 0x2, P5 ;  /* 0x000000f00ff77211 */ /* 0x080fe400028f16ff */
[----:B------:R-:W-:Y:S01]  /*133f0*/  LEA.HI.X.SX32 R11, R12, R240, 0x2, P6 ;  /* 0x000000f00c0b7211 */ /* 0x000fe200030f16ff */
[----:B------:R-:W3:Y:S04]  /*13400*/  LDL.LU R14, [R1+0x2038] ;  /* 0x00203800010e7983 */ /* 0x000ee80000300800 */
[----:B------:R1:W-:Y:S04]  /*13410*/  STL.64 [R1+0x490], R2 ;  /* 0x0004900201007387 */ /* 0x0003e80000100a00 */
[----:B------:R-:W3:Y:S01]  /*13420*/  LDL.LU R15, [R1+0x2034] ;  /* 0x00203400010f7983 */ /* 0x000ee20000300800 */
[----:B------:R-:W-:-:S03]  /*13430*/  LEA R8, P0, R13, R0, 0x2 ;  /* 0x000000000d087211 */ /* 0x000fc600078010ff */
[----:B------:R1:W-:Y:S02]  /*13440*/  STL.64 [R1+0x498], R246 ;  /* 0x000498f601007387 */ /* 0x0003e40000100a00 */
[----:B-1----:R-:W-:Y:S02]  /*13450*/  LEA R6, P2, R241, R0, 0x2 ;  /* 0x00000000f1067211 */ /* 0x002fe400078410ff */
[----:B------:R-:W3:Y:S01]  /*13460*/  LDL.LU R12, [R1+0x2030] ;  /* 0x00203000010c7983 */ /* 0x000ee20000300800 */
[-C--:B------:R-:W-:Y:S02]  /*13470*/  LEA.HI.X.SX32 R9, R13, R240.reuse, 0x2, P0 ;  /* 0x000000f00d097211 */ /* 0x080fe400000f16ff */
[----:B------:R-:W-:Y:S01]  /*13480*/  LEA.HI.X.SX32 R7, R241, R240, 0x2, P2 ;  /* 0x000000f0f1077211 */ /* 0x000fe200010f16ff */
[----:B------:R1:W-:Y:S01]  /*13490*/  STL.64 [R1+0x4a0], R10 ;  /* 0x0004a00a01007387 */ /* 0x0003e20000100a00 */
[----:B------:R-:W-:-:S03]  /*134a0*/  LEA R4, P3, R252, R0, 0x2 ;  /* 0x00000000fc047211 */ /* 0x000fc600078610ff */
[----:B------:R-:W3:Y:S01]  /*134b0*/  LDL.LU R13, [R1+0x202c] ;  /* 0x00202c00010d7983 */ /* 0x000ee20000300800 */
[----:B------:R-:W-:-:S03]  /*134c0*/  LEA.HI.X.SX32 R5, R252, R240, 0x2, P3 ;  /* 0x000000f0fc057211 */ /* 0x000fc600018f16ff */
[----:B------:R1:W-:Y:S04]  /*134d0*/  STL.64 [R1+0x4a8], R8 ;  /* 0x0004a80801007387 */ /* 0x0003e80000100a00 */
[----:B------:R-:W3:Y:S01]  /*134e0*/  LDL.LU R241, [R1+0x2028] ;  /* 0x0020280001f17983 */ /* 0x000ee20000300800 */
[----:B------:R-:W-:-:S03]  /*134f0*/  LEA R2, P4, R244, R0, 0x2 ;  /* 0x00000000f4027211 */ /* 0x000fc600078810ff */
[----:B------:R1:W-:Y:S01]  /*13500*/  STL.64 [R1+0x4b0], R6 ;  /* 0x0004b00601007387 */ /* 0x0003e20000100a00 */
[----:B------:R-:W-:-:S03]  /*13510*/  LEA.HI.X.SX32 R3, R244, R240, 0x2, P4 ;  /* 0x000000f0f4037211 */ /* 0x000fc600020f16ff */
[----:B------:R-:W3:Y:S04]  /*13520*/  LDL.LU R252, [R1+0x2024] ;  /* 0x0020240001fc7983 */ /* 0x000ee80000300800 */
[----:B------:R1:W-:Y:S04]  /*13530*/  STL.64 [R1+0x4b8], R4 ;  /* 0x0004b80401007387 */ /* 0x0003e80000100a00 */
[----:B------:R-:W3:Y:S01]  /*13540*/  LDL.LU R244, [R1+0x2020] ;  /* 0x0020200001f47983 */ /* 0x000ee20000300800 */
[-C--:B------:R-:W-:Y:S02]  /*13550*/  LEA R246, P5, R243, R0.reuse, 0x2 ;  /* 0x00000000f3f67211 */ /* 0x080fe400078a10ff */
[----:B-1----:R-:W-:-:S02]  /*13560*/  LEA R10, P6, R242, R0, 0x2 ;  /* 0x00000000f20a7211 */ /* 0x002fc400078c10ff */
[----:B------:R-:W-:Y:S02]  /*13570*/  LEA.HI.X.SX32 R247, R243, R240, 0x2, P5 ;  /* 0x000000f0f3f77211 */ /* 0x000fe400028f16ff */
[C---:B------:R-:W-:Y:S01]  /*13580*/  LEA R8, P0, R245.reuse, R0, 0x2 ;  /* 0x00000000f5087211 */ /* 0x040fe200078010ff */
[----:B------:R4:W-:Y:S01]  /*13590*/  STL.64 [R1+0x4c0], R2 ;  /* 0x0004c00201007387 */ /* 0x0009e20000100a00 */
[----:B------:R-:W-:Y:S02]  /*135a0*/  LEA.HI.X.SX32 R11, R242, R240, 0x2, P6 ;  /* 0x000000f0f20b7211 */ /* 0x000fe400030f16ff */
[C---:B------:R-:W-:Y:S01]  /*135b0*/  LEA R6, P2, R248.reuse, R0, 0x2 ;  /* 0x00000000f8067211 */ /* 0x040fe200078410ff */
[----:B------:R-:W3:Y:S01]  /*135c0*/  LDL.LU R243, [R1+0x201c] ;  /* 0x00201c0001f37983 */ /* 0x000ee20000300800 */
[-C--:B------:R-:W-:Y:S02]  /*135d0*/  LEA.HI.X.SX32 R9, R245, R240.reuse, 0x2, P0 ;  /* 0x000000f0f5097211 */ /* 0x080fe400000f16ff */
[----:B------:R-:W-:Y:S01]  /*135e0*/  LEA.HI.X.SX32 R7, R248, R240, 0x2, P2 ;  /* 0x000000f0f8077211 */ /* 0x000fe200010f16ff */
[----:B------:R2:W-:Y:S04]  /*135f0*/  STL.64 [R1+0x4c8], R246 ;  /* 0x0004c8f601007387 */ /* 0x0005e80000100a00 */
[----:B------:R-:W3:Y:S04]  /*13600*/  LDL.LU R242, [R1+0x2018] ;  /* 0x0020180001f27983 */ /* 0x000ee80000300800 */
[----:B------:R3:W-:Y:S01]  /*13610*/  STL.64 [R1+0x4d0], R10 ;  /* 0x0004d00a01007387 */ /* 0x0007e20000100a00 */
[----:B------:R-:W-:-:S03]  /*13620*/  LEA R4, P3, R249, R0, 0x2 ;  /* 0x00000000f9047211 */ /* 0x000fc600078610ff */
[----:B------:R1:W-:Y:S01]  /*13630*/  STL.64 [R1+0x4d8], R8 ;  /* 0x0004d80801007387 */ /* 0x0003e20000100a00 */
[----:B------:R-:W-:-:S03]  /*13640*/  LEA.HI.X.SX32 R5, R249, R240, 0x2, P3 ;  /* 0x000000f0f9057211 */ /* 0x000fc600018f16ff */
[----:B------:R-:W-:Y:S01]  /*13650*/  STL.64 [R1+0x4e0], R6 ;  /* 0x0004e00601007387 */ /* 0x000fe20000100a00 */
[----:B------:R-:W1:Y:S03]  /*13660*/  LDC R249, c[0x0][0x230] ;  /* 0x00008c00fff97b82 */ /* 0x000e660000000800 */
[----:B------:R-:W-:Y:S01]  /*13670*/  STL.64 [R1+0x4e8], R4 ;  /* 0x0004e80401007387 */ /* 0x000fe20000100a00 */
[----:B----4-:R-:W-:-:S04]  /*13680*/  LEA R2, P4, R250, R0, 0x2 ;  /* 0x00000000fa027211 */ /* 0x010fc800078810ff */
[----:B------:R-:W-:Y:S02]  /*13690*/  LEA.HI.X.SX32 R3, R250, R240, 0x2, P4 ;  /* 0x000000f0fa037211 */ /* 0x000fe400020f16ff */
[----:B------:R-:W4:Y:S03]  /*136a0*/  LDC R250, c[0x0][0x230] ;  /* 0x00008c00fffa7b82 */ /* 0x000f260000000800 */
[----:B------:R1:W-:Y:S01]  /*136b0*/  STL.64 [R1+0x4f0], R2 ;  /* 0x0004f00201007387 */ /* 0x0003e20000100a00 */
[----:B--2---:R-:W-:-:S04]  /*136c0*/  LEA R246, P5, R251, R0, 0x2 ;  /* 0x00000000fbf67211 */ /* 0x004fc800078a10ff */
[----:B------:R-:W-:Y:S02]  /*136d0*/  LEA.HI.X.SX32 R247, R251, R240, 0x2, P5 ;  /* 0x000000f0fbf77211 */ /* 0x000fe400028f16ff */
[----:B------:R-:W2:Y:S01]  /*136e0*/  LDC R251, c[0x0][0x230] ;  /* 0x00008c00fffb7b82 */ /* 0x000ea20000000800 */
[----:B---3--:R-:W-:-:S04]  /*136f0*/  LEA R10, P6, R252, R0, 0x2 ;  /* 0x00000000fc0a7211 */ /* 0x008fc800078c10ff */
[----:B------:R-:W-:Y:S02]  /*13700*/  LEA.HI.X.SX32 R11, R252, R240, 0x2, P6 ;  /* 0x000000f0fc0b7211 */ /* 0x000fe400030f16ff */
[----:B------:R-:W3:Y:S01]  /*13710*/  LDL.LU R252, [R1+0x2014] ;  /* 0x0020140001fc7983 */ /* 0x000ee20000300800 */
[----:B-1----:R-:W-:-:S03]  /*13720*/  LEA R8, P0, R244, R0, 0x2 ;  /* 0x00000000f4087211 */ /* 0x002fc600078010ff */
[----:B------:R-:W-:Y:S01]  /*13730*/  STL.64 [R1+0x4f8], R246 ;  /* 0x0004f8f601007387 */ /* 0x000fe20000100a00 */
[----:B------:R-:W-:-:S03]  /*13740*/  LEA.HI.X.SX32 R9, R244, R240, 0x2, P0 ;  /* 0x000000f0f4097211 */ /* 0x000fc600000f16ff */
[----:B------:R-:W3:Y:S01]  /*13750*/  LDL.LU R244, [R1+0x2010] ;  /* 0x0020100001f47983 */ /* 0x000ee20000300800 */
[----:B------:R-:W-:-:S03]  /*13760*/  LEA R2, P4, R241, R0, 0x2 ;  /* 0x00000000f1027211 */ /* 0x000fc600078810ff */
[----:B------:R-:W-:Y:S01]  /*13770*/  STL.64 [R1+0x500], R10 ;  /* 0x0005000a01007387 */ /* 0x000fe20000100a00 */
[----:B------:R-:W-:Y:S02]  /*13780*/  LEA.HI.X.SX32 R3, R241, R240, 0x2, P4 ;  /* 0x000000f0f1037211 */ /* 0x000fe400020f16ff */
[----:B------:R-:W-:-:S04]  /*13790*/  LEA R6, P2, R243, R0, 0x2 ;  /* 0x00000000f3067211 */ /* 0x000fc800078410ff */
[----:B------:R-:W-:Y:S02]  /*137a0*/  LEA.HI.X.SX32 R7, R243, R240, 0x2, P2 ;  /* 0x000000f0f3077211 */ /* 0x000fe400010f16ff */
[C---:B------:R-:W-:Y:S01]  /*137b0*/  LEA R4, P3, R242.reuse, R0, 0x2 ;  /* 0x00000000f2047211 */ /* 0x040fe200078610ff */
[----:B------:R1:W-:Y:S03]  /*137c0*/  STL.64 [R1+0x508], R8 ;  /* 0x0005080801007387 */ /* 0x0003e60000100a00 */
[----:B------:R-:W-:Y:S01]  /*137d0*/  LEA.HI.X.SX32 R5, R242, R240, 0x2, P3 ;  /* 0x000000f0f2057211 */ /* 0x000fe200018f16ff */
[----:B------:R-:W-:Y:S04]  /*137e0*/  STL.64 [R1+0x510], R6 ;  /* 0x0005100601007387 */ /* 0x000fe80000100a00 */
[----:B------:R4:W-:Y:S04]  /*137f0*/  STL.64 [R1+0x520], R4 ;  /* 0x0005200401007387 */ /* 0x0009e80000100a00 */
[----:B------:R4:W-:Y:S01]  /*13800*/  STL.64 [R1+0x518], R2 ;  /* 0x0005180201007387 */ /* 0x0009e20000100a00 */
[----:B--2---:R-:W-:Y:S01]  /*13810*/  VIADD R0, R251, 0xfffffff7 ;  /* 0xfffffff7fb007836 */ /* 0x004fe20000000000 */
[----:B-1----:R-:W1:Y:S08]  /*13820*/  LDC R9, c[0x0][0x230] ;  /* 0x00008c00ff097b82 */ /* 0x002e700000000800 */
[----:B------:R-:W2:Y:S01]  /*13830*/  LDC R251, c[0x0][0x230] ;  /* 0x00008c00fffb7b82 */ /* 0x000ea20000000800 */
[----:B----4-:R-:W-:-:S07]  /*13840*/  VIADD R250, R250, 0xfffffffb ;  /* 0xfffffffbfafa7836 */ /* 0x010fce0000000000 */
[----:B------:R-:W4:Y:S01]  /*13850*/  LDC R4, c[0x0][0x230] ;  /* 0x00008c00ff047b82 */ /* 0x000f220000000800 */
[----:B------:R-:W-:-:S07]  /*13860*/  VIADD R249, R249, 0xffffffff ;  /* 0xfffffffff9f97836 */ /* 0x000fce0000000000 */
[----:B------:R-:W1:Y:S01]  /*13870*/  LDC R2, c[0x0][0x230] ;  /* 0x00008c00ff027b82 */ /* 0x000e620000000800 */
[----:B---3--:R-:W-:-:S07]  /*13880*/  IMAD R241, R244, UR5, RZ ;  /* 0x00000005f4f17c24 */ /* 0x008fce000f8e02ff */
[----:B------:R-:W3:Y:S01]  /*13890*/  LDC R8, c[0x0][0x230] ;  /* 0x00008c00ff087b82 */ /* 0x000ee20000000800 */
[----:B------:R-:W3:Y:S01]  /*138a0*/  LDL.LU R244, [R1+0x200c] ;  /* 0x00200c0001f47983 */ /* 0x000ee20000300800 */
[----:B--2---:R-:W-:-:S06]  /*138b0*/  VIADD R3, R251, 0xffffffef ;  /* 0xffffffeffb037836 */ /* 0x004fcc0000000000 */
[----:B------:R-:W2:Y:S01]  /*138c0*/  LDC R251, c[0x0][0x230] ;  /* 0x00008c00fffb7b82 */ /* 0x000ea20000000800 */
[----:B------:R-:W-:-:S07]  /*138d0*/  ISETP.GE.U32.AND P6, PT, R250, 0x7fffffdc, PT ;  /* 0x7fffffdcfa00780c */ /* 0x000fce0003fc6070 */
[----:B------:R-:W4:Y:S01]  /*138e0*/  LDC R250, c[0x0][0x230] ;  /* 0x00008c00fffa7b82 */ /* 0x000f220000000800 */
[----:B--2---:R-:W-:Y:S02]  /*138f0*/  VIADD R245, R251, 0xffffffeb ;  /* 0xffffffebfbf57836 */ /* 0x004fe40000000000 */
[----:B------:R-:W2:Y:S01]  /*13900*/  S2R R251, SR_TID.X ;  /* 0x0000000000fb7919 */ /* 0x000ea20000002100 */
[----:B------:R-:W-:Y:S01]  /*13910*/  ISETP.GE.U32.AND P5, PT, R0, 0x7fffffd8, PT ;  /* 0x7fffffd80000780c */ /* 0x000fe20003fa6070 */
[----:B------:R-:W-:Y:S01]  /*13920*/  IMAD R0, R252, UR5, RZ ;  /* 0x00000005fc007c24 */ /* 0x000fe2000f8e02ff */
[----:B------:R-:W-:Y:S01]  /*13930*/  LEA R240, P0, R241, UR6, 0x2 ;  /* 0x00000006f1f07c11 */ /* 0x000fe2000f8010ff */
[----:B------:R-:W-:Y:S01]  /*13940*/  UMOV UR5, 0x400 ;  /* 0x0000040000057882 */ /* 0x000fe20000000000 */
[----:B------:R-:W-:Y:S01]  /*13950*/  ISETP.GE.U32.AND P3, PT, R249, 0x7fffffe0, PT ;  /* 0x7fffffe0f900780c */ /* 0x000fe20003f66070 */
[----:B----4-:R-:W-:Y:S01]  /*13960*/  VIADD R243, R250, 0xfffffff3 ;  /* 0xfffffff3faf37836 */ /* 0x010fe20000000000 */
[----:B------:R-:W-:Y:S01]  /*13970*/  LEA R242, P2, R0, UR6, 0x2 ;  /* 0x0000000600f27c11 */ /* 0x000fe2000f8410ff */
[----:B------:R-:W-:Y:S01]  /*13980*/  ULEA UR5, UR4, UR5, 0x18 ;  /* 0x0000000504057291 */ /* 0x000fe2000f8ec03f */
[----:B------:R-:W-:Y:S01]  /*13990*/  LEA.HI.X.SX32 R241, R241, UR7, 0x2, P0 ;  /* 0x00000007f1f17c11 */ /* 0x000fe200080f16ff */
[----:B------:R-:W-:Y:S01]  /*139a0*/  ULDC.64 UR36, c[0x0][0x208] ;  /* 0x0000820000247ab9 */ /* 0x000fe20000000a00 */
[----:B------:R-:W-:Y:S01]  /*139b0*/  ISETP.GE.U32.AND P0, PT, R3, 0x7fffffd0, PT ;  /* 0x7fffffd00300780c */ /* 0x000fe20003f06070 */
[----:B------:R-:W5:Y:S01]  /*139c0*/  LDL.LU R252, [R1+0x2008] ;  /* 0x0020080001fc7983 */ /* 0x000f620000300800 */
[----:B------:R-:W-:-:S02]  /*139d0*/  ISETP.GE.U32.AND P4, PT, R243, 0x7fffffd4, PT ;  /* 0x7fffffd4f300780c */ /* 0x000fc40003f86070 */
[----:B------:R-:W-:Y:S02]  /*139e0*/  LEA.HI.X.SX32 R243, R0, UR7, 0x2, P2 ;  /* 0x0000000700f37c11 */ /* 0x000fe400090f16ff */
[----:B------:R-:W-:Y:S01]  /*139f0*/  ISETP.GE.U32.AND P2, PT, R245, 0x7fffffcc, PT ;  /* 0x7fffffccf500780c */ /* 0x000fe20003f46070 */
[----:B------:R-:W-:Y:S01]  /*13a00*/  VIADD R245, R4, 0xffffffe7 ;  /* 0xffffffe704f57836 */ /* 0x000fe20000000000 */
[----:B--2---:R-:W-:-:S05]  /*13a10*/  LOP3.LUT R251, R251, 0x3f, RZ, 0xc0, !PT ;  /* 0x0000003ffbfb7812 */ /* 0x004fca00078ec0ff */
[----:B------:R-:W-:-:S04]  /*13a20*/  IMAD.SHL.U32 R3, R251, 0x4, RZ ;  /* 0x00000004fb037824 */ /* 0x000fc800078e00ff */
[----:B------:R-:W-:-:S05]  /*13a30*/  VIADD R7, R3, UR5 ;  /* 0x0000000503077c36 */ /* 0x000fca0008000000 */
[----:B------:R-:W-:Y:S01]  /*13a40*/  @!PT LDS RZ, [RZ] ;  /* 0x00000000fffff984 */ /* 0x000fe20000000800 */
[----:B------:R-:W-:Y:S01]  /*13a50*/  @!PT LDS RZ, [RZ] ;  /* 0x00000000fffff984 */ /* 0x000fe20000000800 */
[----:B------:R-:W-:Y:S01]  /*13a60*/  @!PT LDS RZ, [RZ] ;  /* 0x00000000fffff984 */ /* 0x000fe20000000800 */
[----:B------:R-:W-:Y:S04]  /*13a70*/  LDGSTS.E [R7+0x20000], desc[UR36][R240.64], !P3 ;  /* 0x20000000f0077fae */ /* 0x000fe8000d921864 */
[----:B------:R-:W-:Y:S01]  /*13a80*/  LDGSTS.E [R7+0x20100], desc[UR36][R242.64], !P3 ;  /* 0x20100000f2077fae */ /* 0x000fe2000d921864 */
[----:B------:R-:W-:Y:S01]  /*13a90*/  ISETP.GE.U32.AND P3, PT, R245, 0x7fffffc8, PT ;  /* 0x7fffffc8f500780c */ /* 0x000fe20003f66070 */
[----:B-1----:R-:W-:Y:S02]  /*13aa0*/  VIADD R248, R9, 0xfffffffe ;  /* 0xfffffffe09f87836 */ /* 0x002fe40000000000 */
[----:B---3--:R-:W-:-:S04]  /*13ab0*/  IMAD.SHL.U32 R0, R244, 0x4, RZ ;  /* 0x00000004f4007824 */ /* 0x008fc800078e00ff */
[----:B------:R-:W-:-:S04]  /*13ac0*/  IMAD.WIDE R10, R0, 0x4, R240 ;  /* 0x00000004000a7825 */ /* 0x000fc800078e02f0 */
[----:B------:R-:W-:Y:S01]  /*13ad0*/  IMAD.WIDE R4, R0, 0x4, R242 ;  /* 0x0000000400047825 */ /* 0x000fe200078e02f2 */
[----:B------:R1:W-:Y:S03]  /*13ae0*/  LDGSTS.E [R7+0x20800], desc[UR36][R10.64], !P6 ;  /* 0x208000000a077fae */ /* 0x0003e6000f121864 */
[----:B------:R-:W-:Y:S01]  /*13af0*/  VIADD R0, R2, 0xffffffe3 ;  /* 0xffffffe302007836 */ /* 0x000fe20000000000 */
[----:B------:R2:W-:Y:S01]  /*13b00*/  LDGSTS.E [R7+0x20900], desc[UR36][R4.64], !P6 ;  /* 0x2090000004077fae */ /* 0x0005e2000f121864 */
[----:B------:R-:W3:Y:S03]  /*13b10*/  LDC R2, c[0x0][0x230] ;  /* 0x00008c00ff027b82 */ /* 0x000ee60000000800 */
[----:B------:R-:W-:Y:S01]  /*13b20*/  ISETP.GE.U32.AND P6, PT, R0, 0x7fffffc4, PT ;  /* 0x7fffffc40000780c */ /* 0x000fe20003fc6070 */
[C---:B------:R-:W-:Y:S01]  /*13b30*/  IMAD.SHL.U32 R0, R244.reuse, 0x8, RZ ;  /* 0x00000008f4007824 */ /* 0x040fe200078e00ff */
[----:B------:R1:W-:Y:S01]  /*13b40*/  STL.64 [R1+0x350], R10 ;  /* 0x0003500a01007387 */ /* 0x0003e20000100a00 */
[----:B------:R-:W-:-:S02]  /*13b50*/  IMAD R245, R244, 0xc, RZ ;  /* 0x0000000cf4f57824 */ /* 0x000fc400078e02ff */
[----:B------:R-:W-:Y:S01]  /*13b60*/  IMAD.WIDE R250, R0, 0x4, R242 ;  /* 0x0000000400fa7825 */ /* 0x000fe200078e02f2 */
[----:B------:R2:W-:Y:S03]  /*13b70*/  STL.64 [R1+0x348], R4 ;  /* 0x0003480401007387 */ /* 0x0005e60000100a00 */
[----:B------:R-:W-:-:S04]  /*13b80*/  IMAD.WIDE R246, R245, 0x4, R240 ;  /* 0x00000004f5f67825 */ /* 0x000fc800078e02f0 */
[----:B-1----:R-:W-:Y:S01]  /*13b90*/  IMAD.WIDE R10, R0, 0x4, R240 ;  /* 0x00000004000a7825 */ /* 0x002fe200078e02f0 */
[----:B--2---:R-:W1:Y:S03]  /*13ba0*/  LDC R5, c[0x0][0x230] ;  /* 0x00008c00ff057b82 */ /* 0x004e660000000800 */
[----:B------:R-:W-:Y:S01]  /*13bb0*/  VIADD R0, R8, 0xfffffffa ;  /* 0xfffffffa08007836 */ /* 0x000fe20000000000 */
[----:B------:R2:W-:Y:S01]  /*13bc0*/  STL.64 [R1+0x328], R10 ;  /* 0x0003280a01007387 */ /* 0x0005e20000100a00 */
[----:B------:R-:W-:-:S03]  /*13bd0*/  IMAD.WIDE R8, R245, 0x4, R242 ;  /* 0x00000004f5087825 */ /* 0x000fc600078e02f2 */
[----:B------:R-:W-:Y:S01]  /*13be0*/  STL.64 [R1+0x320], R250 ;  /* 0x000320fa01007387 */ /* 0x000fe20000100a00 */
[----:B------:R-:W-:Y:S01]  /*13bf0*/  IMAD.SHL.U32 R6, R244, 0x10, RZ ;  /* 0x00000010f4067824 */ /* 0x000fe200078e00ff */
[----:B------:R-:W4:Y:S02]  /*13c00*/  LDC R4, c[0x0][0x230] ;  /* 0x00008c00ff047b82 */ /* 0x000f240000000800 */
[----:B------:R-:W-:Y:S04]  /*13c10*/  LDGSTS.E [R7+0x21000], desc[UR36][R10.64], !P5 ;  /* 0x210000000a077fae */ /* 0x000fe8000e921864 */
[----:B------:R-:W-:Y:S04]  /*13c20*/  LDGSTS.E [R7+0x21100], desc[UR36][R250.64], !P5 ;  /* 0x21100000fa077fae */ /* 0x000fe8000e921864 */
[----:B------:R3:W-:Y:S04]  /*13c30*/  LDGSTS.E [R7+0x21800], desc[UR36][R246.64], !P4 ;  /* 0x21800000f6077fae */ /* 0x0007e8000e121864 */
[----:B--2---:R-:W2:Y:S04]  /*13c40*/  LDL.LU.64 R10, [R1+0x2000] ;  /* 0x00200000010a7983 */ /* 0x004ea80000300a00 */
[----:B------:R3:W-:Y:S04]  /*13c50*/  STL.64 [R1+0x308], R246 ;  /* 0x000308f601007387 */ /* 0x0007e80000100a00 */
[----:B------:R1:W-:Y:S04]  /*13c60*/  STL.64 [R1+0x2f8], R8 ;  /* 0x0002f80801007387 */ /* 0x0003e80000100a00 */
[----:B------:R1:W-:Y:S01]  /*13c70*/  LDGSTS.E [R7+0x21900], desc[UR36][R8.64], !P4 ;  /* 0x2190000008077fae */ /* 0x0003e2000e121864 */
[----:B---3--:R-:W-:Y:S01]  /*13c80*/  IMAD.WIDE R246, R6, 0x4, R240 ;  /* 0x0000000406f67825 */ /* 0x008fe200078e02f0 */
[----:B------:R-:W-:-:S03]  /*13c90*/  ISETP.GE.U32.AND P4, PT, R0, 0x7fffffdb, PT ;  /* 0x7fffffdb0000780c */ /* 0x000fc60003f86070 */
[----:B-1----:R-:W-:Y:S01]  /*13ca0*/  IMAD.WIDE R8, R6, 0x4, R242 ;  /* 0x0000000406087825 */ /* 0x002fe200078e02f2 */
[----:B------:R1:W-:Y:S01]  /*13cb0*/  LDGSTS.E [R7+0x22000], desc[UR36][R246.64], !P0 ;  /* 0x22000000f6077fae */ /* 0x0003e2000c121864 */
[----:B------:R-:W3:Y:S02]  /*13cc0*/  LDC R6, c[0x0][0x230] ;  /* 0x00008c00ff067b82 */ /* 0x000ee40000000800 */
[----:B------:R-:W-:Y:S02]  /*13cd0*/  IMAD R0, R244, 0x14, RZ ;  /* 0x00000014f4007824 */ /* 0x000fe400078e02ff */
[----:B------:R-:W-:Y:S01]  /*13ce0*/  VIADD R245, R2, 0xfffffff6 ;  /* 0xfffffff602f57836 */ /* 0x000fe20000000000 */
[----:B------:R1:W-:Y:S03]  /*13cf0*/  STL.64 [R1+0x2e0], R246 ;  /* 0x0002e0f601007387 */ /* 0x0003e60000100a00 */
[----:B------:R-:W3:Y:S01]  /*13d00*/  LDC R2, c[0x0][0x230] ;  /* 0x00008c00ff027b82 */ /* 0x000ee20000000800 */
[----:B------:R4:W-:Y:S04]  /*13d10*/  STL.64 [R1+0x2d8], R8 ;  /* 0x0002d80801007387 */ /* 0x0009e80000100a00 */
[----:B------:R4:W-:Y:S01]  /*13d20*/  LDGSTS.E [R7+0x22100], desc[UR36][R8.64], !P0 ;  /* 0x2210000008077fae */ /* 0x0009e2000c121864 */
[----:B------:R-:W-:Y:S01]  /*13d30*/  ISETP.GE.U32.AND P0, PT, R245, 0x7fffffd7, PT ;  /* 0x7fffffd7f500780c */ /* 0x000fe20003f06070 */
[----:B-1----:R-:W-:-:S04]  /*13d40*/  IMAD.WIDE R246, R0, 0x4, R240 ;  /* 0x0000000400f67825 */ /* 0x002fc800078e02f0 */
[----:B------:R-:W-:Y:S02]  /*13d50*/  VIADD R245, R5, 0xfffffff2 ;  /* 0xfffffff205f57836 */ /* 0x000fe40000000000 */
[----:B----4-:R-:W-:Y:S01]  /*13d60*/  IMAD.WIDE R8, R0, 0x4, R242 ;  /* 0x0000000400087825 */ /* 0x010fe200078e02f2 */
[----:B------:R1:W-:Y:S01]  /*13d70*/  STL.64 [R1+0x2b8], R246 ;  /* 0x0002b8f601007387 */ /* 0x0003e20000100a00 */
[----:B------:R-:W4:Y:S02]  /*13d80*/  LDC R5, c[0x0][0x230] ;  /* 0x00008c00ff057b82 */ /* 0x000f240000000800 */
[----:B------:R-:W-:Y:S01]  /*13d90*/  IMAD R0, R244, 0x18, RZ ;  /* 0x00000018f4007824 */ /* 0x000fe200078e02ff */
[----:B------:R1:W-:Y:S04]  /*13da0*/  LDGSTS.E [R7+0x22800], desc[UR36][R246.64], !P2 ;  /* 0x22800000f6077fae */ /* 0x0003e8000d121864 */
[----:B------:R1:W-:Y:S04]  /*13db0*/  STL.64 [R1+0x2b0], R8 ;  /* 0x0002b00801007387 */ /* 0x0003e80000100a00 */
[----:B------:R3:W-:Y:S01]  /*13dc0*/  LDGSTS.E [R7+0x22900], desc[UR36][R8.64], !P2 ;  /* 0x2290000008077fae */ /* 0x0007e2000d121864 */
[----:B------:R-:W-:Y:S01]  /*13dd0*/  ISETP.GE.U32.AND P2, PT, R245, 0x7fffffd3, PT ;  /* 0x7fffffd3f500780c */ /* 0x000fe20003f46070 */
[----:B-1----:R-:W-:Y:S01]  /*13de0*/  IMAD.WIDE R246, R0, 0x4, R240 ;  /* 0x0000000400f67825 */ /* 0x002fe200078e02f0 */
[----:B------:R-:W-:-:S03]  /*13df0*/  ISETP.GE.U32.AND P5, PT, R248, 0x7fffffdf, PT ;  /* 0x7fffffdff800780c */ /* 0x000fc60003fa6070 */
[----:B------:R-:W-:Y:S02]  /*13e00*/  VIADD R245, R4, 0xffffffee ;  /* 0xffffffee04f57836 */ /* 0x000fe40000000000 */
[----:B---3--:R-:W-:Y:S01]  /*13e10*/  IMAD.WIDE R8, R0, 0x4, R242 ;  /* 0x0000000400087825 */ /* 0x008fe200078e02f2 */
[----:B------:R1:W-:Y:S01]  /*13e20*/  STL.64 [R1+0x290], R246 ;  /* 0x000290f601007387 */ /* 0x0003e20000100a00 */
[----:B------:R-:W3:Y:S02]  /*13e30*/  LDC R4, c[0x0][0x230] ;  /* 0x00008c00ff047b82 */ /* 0x000ee40000000800 */
[----:B------:R-:W-:Y:S01]  /*13e40*/  IMAD R0, R244, 0x1c, RZ ;  /* 0x0000001cf4007824 */ /* 0x000fe200078e02ff */
[----:B------:R1:W-:Y:S04]  /*13e50*/  LDGSTS.E [R7+0x23000], desc[UR36][R246.64], !P3 ;  /* 0x23000000f6077fae */ /* 0x0003e8000d921864 */
[----:B------:R4:W-:Y:S04]  /*13e60*/  STL.64 [R1+0x288], R8 ;  /* 0x0002880801007387 */ /* 0x0009e80000100a00 */
[----:B------:R4:W-:Y:S01]  /*13e70*/  LDGSTS.E [R7+0x23100], desc[UR36][R8.64], !P3 ;  /* 0x2310000008077fae */ /* 0x0009e2000d921864 */
[----:B-1----:R-:W-:-:S05]  /*13e80*/  IMAD.WIDE R246, R0, 0x4, R240 ;  /* 0x0000000400f67825 */ /* 0x002fca00078e02f0 */
[----:B------:R1:W-:Y:S01]  /*13e90*/  LDGSTS.E [R7+0x23800], desc[UR36][R246.64], !P6 ;  /* 0x23800000f6077fae */ /* 0x0003e2000f121864 */
[----:B----4-:R-:W-:-:S04]  /*13ea0*/  IMAD.WIDE R8, R0, 0x4, R242 ;  /* 0x0000000400087825 */ /* 0x010fc800078e02f2 */
[----:B------:R-:W-:Y:S01]  /*13eb0*/  VIADD R0, R6, 0xffffffea ;  /* 0xffffffea06007836 */ /* 0x000fe20000000000 */
[----:B------:R-:W-:Y:S01]  /*13ec0*/  LOP3.LUT R6, R3, 0x20, RZ, 0x3c, !PT ;  /* 0x0000002003067812 */ /* 0x000fe200078e3cff */
[----:B------:R4:W-:Y:S03]  /*13ed0*/  LDGSTS.E [R7+0x23900], desc[UR36][R8.64], !P6 ;  /* 0x2390000008077fae */ /* 0x0009e6000f121864 */
[----:B------:R-:W-:Y:S01]  /*13ee0*/  ISETP.GE.U32.AND P6, PT, R0, 0x7fffffcb, PT ;  /* 0x7fffffcb0000780c */ /* 0x000fe20003fc6070 */
[----:B------:R1:W-:Y:S01]  /*13ef0*/  STL.64 [R1+0x268], R246 ;  /* 0x000268f601007387 */ /* 0x0003e20000100a00 */
[----:B------:R-:W-:Y:S01]  /*13f00*/  VIADD R0, R6, UR5 ;  /* 0x0000000506007c36 */ /* 0x000fe20008000000 */
[----:B------:R-:W-:Y:S02]  /*13f10*/  ISETP.GE.U32.AND P3, PT, R245, 0x7fffffcf, PT ;  /* 0x7fffffcff500780c */ /* 0x000fe40003f66070 */
[----:B------:R3:W-:Y:S01]  /*13f20*/  STL.64 [R1+0x260], R8 ;  /* 0x0002600801007387 */ /* 0x0007e20000100a00 */
[----:B------:R-:W-:Y:S01]  /*13f30*/  VIADD R2, R2, 0xffffffe6 ;  /* 0xffffffe602027836 */ /* 0x000fe20000000000 */
[----:B------:R-:W2:Y:S01]  /*13f40*/  LDC R6, c[0x0][0x230] ;  /* 0x00008c00ff067b82 */ /* 0x000ea20000000800 */
[----:B------:R-:W-:-:S02]  /*13f50*/  IMAD R245, R244, 0x5, RZ ;  /* 0x00000005f4f57824 */ /* 0x000fc400078e02ff */
[----:B-1----:R-:W-:-:S05]  /*13f60*/  IMAD.WIDE R246, R244, 0x4, R240 ;  /* 0x00000004f4f67825 */ /* 0x002fca00078e02f0 */
[----:B----4-:R-:W1:Y:S01]  /*13f70*/  LDC R7, c[0x0][0x230] ;  /* 0x00008c00ff077b82 */ /* 0x010e620000000800 */
[----:B---3--:R-:W-:Y:S01]  /*13f80*/  IMAD.WIDE R8, R244, 0x4, R242 ;  /* 0x00000004f4087825 */ /* 0x008fe200078e02f2 */
[----:B------:R3:W-:Y:S04]  /*13f90*/  LDGSTS.E [R0+0x20200], desc[UR36][R246.64], !P5 ;  /* 0x20200000f6007fae */ /* 0x0007e8000e921864 */
[----:B------:R3:W-:Y:S01]  /*13fa0*/  STL.64 [R1+0x368], R246 ;  /* 0x000368f601007387 */ /* 0x0007e20000100a00 */
[----:B------:R-:W-:-:S03]  /*13fb0*/  VIADD R5, R5, 0xffffffe2 ;  /* 0xffffffe205057836 */ /* 0x000fc60000000000 */
[----:B------:R4:W-:Y:S01]  /*13fc0*/  LDGSTS.E [R0+0x20300], desc[UR36][R8.64], !P5 ;  /* 0x2030000008007fae */ /* 0x0009e2000e921864 */
[----:B------:R-:W-:Y:S02]  /*13fd0*/  ISETP.GE.U32.AND P5, PT, R2, 0x7fffffc7, PT ;  /* 0x7fffffc70200780c */ /* 0x000fe40003fa6070 */
[----:B------:R-:W1:Y:S01]  /*13fe0*/  LDC R2, c[0x0][0x230] ;  /* 0x00008c00ff027b82 */ /* 0x000e620000000800 */
[----:B------:R4:W-:Y:S01]  /*13ff0*/  STL.64 [R1+0x358], R8 ;  /* 0x0003580801007387 */ /* 0x0009e20000100a00 */
[----:B---3--:R-:W-:-:S04]  /*14000*/  IMAD.WIDE R246, R245, 0x4, R240 ;  /* 0x00000004f5f67825 */ /* 0x008fc800078e02f0 */
[----:B----4-:R-:W-:Y:S01]  /*14010*/  IMAD.WIDE R8, R245, 0x4, R242 ;  /* 0x00000004f5087825 */ /* 0x010fe200078e02f2 */
[----:B------:R3:W-:Y:S03]  /*14020*/  STL.64 [R1+0x340], R246 ;  /* 0x000340f601007387 */ /* 0x0007e60000100a00 */
[----:B------:R-:W-:Y:S01]  /*14030*/  IMAD R245, R244, 0x9, RZ ;  /* 0x00000009f4f57824 */ /* 0x000fe200078e02ff */
[----:B------:R3:W-:Y:S01]  /*14040*/  LDGSTS.E [R0+0x20a00], desc[UR36][R246.64], !P4 ;  /* 0x20a00000f6007fae */ /* 0x0007e2000e121864 */
[----:B------:R-:W-:-:S03]  /*14050*/  VIADD R4, R4, 0xfffffffd ;  /* 0xfffffffd04047836 */ /* 0x000fc60000000000 */
[----:B------:R4:W-:Y:S04]  /*14060*/  STL.64 [R1+0x338], R8 ;  /* 0x0003380801007387 */ /* 0x0009e80000100a00 */
[----:B------:R4:W-:Y:S01]  /*14070*/  LDGSTS.E [R0+0x20b00], desc[UR36][R8.64], !P4 ;  /* 0x20b0000008007fae */ /* 0x0009e2000e121864 */
[----:B------:R-:W-:Y:S02]  /*14080*/  ISETP.GE.U32.AND P4, PT, R5, 0x7fffffc3, PT ;  /* 0x7fffffc30500780c */ /* 0x000fe40003f86070 */
[----:B------:R-:W1:Y:S01]  /*14090*/  LDC R5, c[0x0][0x230] ;  /* 0x00008c00ff057b82 */ /* 0x000e620000000800 */
[----:B---3--:R-:W-:-:S05]  /*140a0*/  IMAD.WIDE R246, R245, 0x4, R240 ;  /* 0x00000004f5f67825 */ /* 0x008fca00078e02f0 */
[----:B------:R3:W-:Y:S01]  /*140b0*/  LDGSTS.E [R0+0x21200], desc[UR36][R246.64], !P0 ;  /* 0x21200000f6007fae */ /* 0x0007e2000c121864 */
[----:B----4-:R-:W-:-:S03]  /*140c0*/  IMAD.WIDE R8, R245, 0x4, R242 ;  /* 0x00000004f5087825 */ /* 0x010fc600078e02f2 */
[----:B------:R3:W-:Y:S01]  /*140d0*/  STL.64 [R1+0x318], R246 ;  /* 0x000318f601007387 */ /* 0x0007e20000100a00 */
[----:B------:R-:W-:-:S03]  /*140e0*/  IMAD R245, R244, 0xd, RZ ;  /* 0x0000000df4f57824 */ /* 0x000fc600078e02ff */
[----:B------:R4:W-:Y:S01]  /*140f0*/  LDGSTS.E [R0+0x21300], desc[UR36][R8.64], !P0 ;  /* 0x2130000008007fae */ /* 0x0009e2000c121864 */
[----:B------:R-:W-:Y:S02]  /*14100*/  ISETP.GE.U32.AND P0, PT, R4, 0x7fffffde, PT ;  /* 0x7fffffde0400780c */ /* 0x000fe40003f06070 */
[----:B------:R-:W2:Y:S01]  /*14110*/  LDC R4, c[0x0][0x230] ;  /* 0x00008c00ff047b82 */ /* 0x000ea20000000800 */
[----:B------:R4:W-:Y:S01]  /*14120*/  STL.64 [R1+0x310], R8 ;  /* 0x0003100801007387 */ /* 0x0009e20000100a00 */
[----:B---3--:R-:W-:-:S04]  /*14130*/  IMAD.WIDE R246, R245, 0x4, R240 ;  /* 0x00000004f5f67825 */ /* 0x008fc800078e02f0 */
[----:B----4-:R-:W-:Y:S01]  /*14140*/  IMAD.WIDE R8, R245, 0x4, R242 ;  /* 0x00000004f5087825 */ /* 0x010fe200078e02f2 */
[----:B------:R3:W-:Y:S03]  /*14150*/  STL.64 [R1+0x2f0], R246 ;  /* 0x0002f0f601007387 */ /* 0x0007e60000100a00 */
[----:B------:R-:W-:Y:S01]  /*14160*/  IMAD R245, R244, 0x11, RZ ;  /* 0x00000011f4f57824 */ /* 0x000fe200078e02ff */
[----:B------:R3:W-:Y:S01]  /*14170*/  LDGSTS.E [R0+0x21a00], desc[UR36][R246.64], !P2 ;  /* 0x21a00000f6007fae */ /* 0x0007e2000d121864 */
[----:B-1----:R-:W-:-:S03]  /*14180*/  VIADD R2, R2, 0xfffffff5 ;  /* 0xfffffff502027836 */ /* 0x002fc60000000000 */
[----:B------:R1:W-:Y:S04]  /*14190*/  STL.64 [R1+0x2e8], R8 ;  /* 0x0002e80801007387 */ /* 0x0003e80000100a00 */
[----:B------:R1:W-:Y:S01]  /*141a0*/  LDGSTS.E [R0+0x21b00], desc[UR36][R8.64], !P2 ;  /* 0x21b0000008007fae */ /* 0x0003e2000d121864 */
[----:B---3--:R-:W-:-:S05]  /*141b0*/  IMAD.WIDE R246, R245, 0x4, R240 ;  /* 0x00000004f5f67825 */ /* 0x008fca00078e02f0 */
[----:B------:R3:W-:Y:S01]  /*141c0*/  LDGSTS.E [R0+0x22200], desc[UR36][R246.64], !P3 ;  /* 0x22200000f6007fae */ /* 0x0007e2000d921864 */
[----:B-1----:R-:W-:-:S03]  /*141d0*/  IMAD.WIDE R8, R245, 0x4, R242 ;  /* 0x00000004f5087825 */ /* 0x002fc600078e02f2 */
[----:B------:R3:W-:Y:S01]  /*141e0*/  STL.64 [R1+0x2c8], R246 ;  /* 0x0002c8f601007387 */ /* 0x0007e20000100a00 */
[----:B------:R-:W-:-:S03]  /*141f0*/  IMAD R245, R244, 0x15, RZ ;  /* 0x00000015f4f57824 */ /* 0x000fc600078e02ff */
[----:B------:R1:W-:Y:S01]  /*14200*/  LDGSTS.E [R0+0x22300], desc[UR36][R8.64], !P3 ;  /* 0x2230000008007fae */ /* 0x0003e2000d921864 */
[----:B------:R-:W-:Y:S01]  /*14210*/  ISETP.GE.U32.AND P3, PT, R2, 0x7fffffd6, PT ;  /* 0x7fffffd60200780c */ /* 0x000fe20003f66070 */
[----:B------:R-:W-:Y:S01]  /*14220*/  VIADD R5, R5, 0xfffffff1 ;  /* 0xfffffff105057836 */ /* 0x000fe20000000000 */
[----:B------:R-:W4:Y:S01]  /*14230*/  LDC R2, c[0x0][0x230] ;  /* 0x00008c00ff027b82 */ /* 0x000f220000000800 */
[----:B------:R1:W-:Y:S01]  /*14240*/  STL.64 [R1+0x2c0], R8 ;  /* 0x0002c00801007387 */ /* 0x0003e20000100a00 */
[----:B---3--:R-:W-:-:S04]  /*14250*/  IMAD.WIDE R246, R245, 0x4, R240 ;  /* 0x00000004f5f67825 */ /* 0x008fc800078e02f0 */
[----:B-1----:R-:W-:Y:S01]  /*14260*/  IMAD.WIDE R8, R245, 0x4, R242 ;  /* 0x00000004f5087825 */ /* 0x002fe200078e02f2 */
[----:B------:R1:W-:Y:S03]  /*14270*/  STL.64 [R1+0x2a8], R246 ;  /* 0x0002a8f601007387 */ /* 0x0003e60000100a00 */
[----:B------:R-:W-:Y:S01]  /*14280*/  IMAD R245, R244, 0x19, RZ ;  /* 0x00000019f4f57824 */ /* 0x000fe200078e02ff */
[----:B------:R1:W-:Y:S01]  /*14290*/  LDGSTS.E [R0+0x22a00], desc[UR36][R246.64], !P6 ;  /* 0x22a00000f6007fae */ /* 0x0003e2000f121864 */
[----:B--2---:R-:W-:-:S03]  /*142a0*/  VIADD R4, R4, 0xffffffed ;  /* 0xffffffed04047836 */ /* 0x004fc60000000000 */
[----:B------:R2:W-:Y:S04]  /*142b0*/  STL.64 [R1+0x298], R8 ;  /* 0x0002980801007387 */ /* 0x0005e80000100a00 */
[----:B------:R2:W-:Y:S01]  /*142c0*/  LDGSTS.E [R0+0x22b00], desc[UR36][R8.64], !P6 ;  /* 0x22b0000008007fae */ /* 0x0005e2000f121864 */
[----:B------:R-:W-:Y:S02]  /*142d0*/  ISETP.GE.U32.AND P6, PT, R5, 0x7fffffd2, PT ;  /* 0x7fffffd20500780c */ /* 0x000fe40003fc6070 */
[----:B------:R-:W3:Y:S01]  /*142e0*/  LDC R5, c[0x0][0x230] ;  /* 0x00008c00ff057b82 */ /* 0x000ee20000000800 */
[----:B-1----:R-:W-:-:S05]  /*142f0*/  IMAD.WIDE R246, R245, 0x4, R240 ;  /* 0x00000004f5f67825 */ /* 0x002fca00078e02f0 */
[----:B------:R1:W-:Y:S01]  /*14300*/  LDGSTS.E [R0+0x23200], desc[UR36][R246.64], !P5 ;  /* 0x23200000f6007fae */ /* 0x0003e2000e921864 */
[----:B--2---:R-:W-:-:S03]  /*14310*/  IMAD.WIDE R8, R245, 0x4, R242 ;  /* 0x00000004f5087825 */ /* 0x004fc600078e02f2 */
[----:B------:R1:W-:Y:S01]  /*14320*/  STL.64 [R1+0x280], R246 ;  /* 0x000280f601007387 */ /* 0x0003e20000100a00 */
[----:B------:R-:W-:-:S03]  /*14330*/  IMAD R245, R244, 0x1d, RZ ;  /* 0x0000001df4f57824 */ /* 0x000fc600078e02ff */
[----:B------:R2:W-:Y:S01]  /*14340*/  LDGSTS.E [R0+0x23300], desc[UR36][R8.64], !P5 ;  /* 0x2330000008007fae */ /* 0x0005e2000e921864 */
[----:B------:R-:W-:Y:S01]  /*14350*/  ISETP.GE.U32.AND P5, PT, R4, 0x7fffffce, PT ;  /* 0x7fffffce0400780c */ /* 0x000fe20003fa6070 */
[----:B------:R-:W-:Y:S01]  /*14360*/  VIADD R6, R6, 0xfffffff9 ;  /* 0xfffffff906067836 */ /* 0x000fe20000000000 */
[----:B------:R-:W3:Y:S01]  /*14370*/  LDC R4, c[0x0][0x230] ;  /* 0x00008c00ff047b82 */ /* 0x000ee20000000800 */
[----:B------:R2:W-:Y:S01]  /*14380*/  STL.64 [R1+0x270], R8 ;  /* 0x0002700801007387 */ /* 0x0005e20000100a00 */
[C---:B-1----:R-:W-:Y:S02]  /*14390*/  IMAD.WIDE R246, R245.reuse, 0x4, R240 ;  /* 0x00000004f5f67825 */ /* 0x042fe400078e02f0 */
[----:B------:R-:W-:Y:S02]  /*143a0*/  ISETP.GE.U32.AND P2, PT, R6, 0x7fffffda, PT ;  /* 0x7fffffda0600780c */ /* 0x000fe40003f46070 */
[----:B------:R-:W-:Y:S01]  /*143b0*/  IMAD.SHL.U32 R6, R244, 0x2, RZ ;  /* 0x00000002f4067824 */ /* 0x000fe200078e00ff */
[----:B------:R1:W-:Y:S01]  /*143c0*/  LDGSTS.E [R0+0x23a00], desc[UR36][R246.64], !P4 ;  /* 0x23a00000f6007fae */ /* 0x0003e2000e121864 */
[----:B--2---:R-:W-:-:S04]  /*143d0*/  IMAD.WIDE R8, R245, 0x4, R242 ;  /* 0x00000004f5087825 */ /* 0x004fc800078e02f2 */
[----:B------:R-:W-:Y:S01]  /*143e0*/  VIADD R245, R7, 0xffffffe9 ;  /* 0xffffffe907f57836 */ /* 0x000fe20000000000 */
[----:B------:R-:W-:Y:S01]  /*143f0*/  LOP3.LUT R7, R3, 0x40, RZ, 0x3c, !PT ;  /* 0x0000004003077812 */ /* 0x000fe200078e3cff */
[----:B------:R2:W-:Y:S03]  /*14400*/  LDGSTS.E [R0+0x23b00], desc[UR36][R8.64], !P4 ;  /* 0x23b0000008007fae */ /* 0x0005e6000e121864 */
[----:B------:R-:W-:Y:S01]  /*14410*/  ISETP.GE.U32.AND P4, PT, R245, 0x7fffffca, PT ;  /* 0x7fffffcaf500780c */ /* 0x000fe20003f86070 */
[----:B------:R1:W-:Y:S01]  /*14420*/  STL.64 [R1+0x258], R246 ;  /* 0x000258f601007387 */ /* 0x0003e20000100a00 */
[----:B------:R-:W-:Y:S02]  /*14430*/  VIADD R245, R7, UR5 ;  /* 0x0000000507f57c36 */ /* 0x000fe40008000000 */
[----:B----4-:R-:W-:Y:S01]  /*14440*/  VIADD R7, R2, 0xffffffe5 ;  /* 0xffffffe502077836 */ /* 0x010fe20000000000 */
[----:B------:R2:W-:Y:S01]  /*14450*/  STL.64 [R1+0x250], R8 ;  /* 0x0002500801007387 */ /* 0x0005e20000100a00 */
[----:B------:R-:W-:-:S02]  /*14460*/  IMAD R2, R244, 0x6, RZ ;  /* 0x00000006f4027824 */ /* 0x000fc400078e02ff */
[----:B-1----:R-:W-:-:S04]  /*14470*/  IMAD.WIDE R246, R6, 0x4, R240 ;  /* 0x0000000406f67825 */ /* 0x002fc800078e02f0 */
[----:B--2---:R-:W-:Y:S01]  /*14480*/  IMAD.WIDE R8, R6, 0x4, R242 ;  /* 0x0000000406087825 */ /* 0x004fe200078e02f2 */
[----:B------:R1:W-:Y:S01]  /*14490*/  STL.64 [R1+0x530], R246 ;  /* 0x000530f601007387 */ /* 0x0003e20000100a00 */
[----:B------:R-:W2:Y:S03]  /*144a0*/  LDC R6, c[0x0][0x230] ;  /* 0x00008c00ff067b82 */ /* 0x000ea60000000800 */
[----:B------:R1:W-:Y:S04]  /*144b0*/  LDGSTS.E [R245+0x20400], desc[UR36][R246.64], !P0 ;  /* 0x20400000f6f57fae */ /* 0x0003e8000c121864 */
[----:B------:R4:W-:Y:S04]  /*144c0*/  STL.64 [R1+0x538], R8 ;  /* 0x0005380801007387 */ /* 0x0009e80000100a00 */
[----:B------:R4:W-:Y:S01]  /*144d0*/  LDGSTS.E [R245+0x20500], desc[UR36][R8.64], !P0 ;  /* 0x2050000008f57fae */ /* 0x0009e2000c121864 */
[----:B------:R-:W-:Y:S01]  /*144e0*/  ISETP.GE.U32.AND P0, PT, R7, 0x7fffffc6, PT ;  /* 0x7fffffc60700780c */ /* 0x000fe20003f06070 */
[----:B---3--:R-:W-:-:S02]  /*144f0*/  VIADD R7, R5, 0xffffffe1 ;  /* 0xffffffe105077836 */ /* 0x008fc40000000000 */
[----:B-1----:R-:W-:-:S04]  /*14500*/  IMAD.WIDE R246, R2, 0x4, R240 ;  /* 0x0000000402f67825 */ /* 0x002fc800078e02f0 */
[----:B------:R-:W-:Y:S01]  /*14510*/  IMAD R5, R244, 0xa, RZ ;  /* 0x0000000af4057824 */ /* 0x000fe200078e02ff */
[----:B------:R1:W-:Y:S01]  /*14520*/  LDGSTS.E [R245+0x20c00], desc[UR36][R246.64], !P2 ;  /* 0x20c00000f6f57fae */ /* 0x0003e2000d121864 */
[----:B----4-:R-:W-:-:S03]  /*14530*/  IMAD.WIDE R8, R2, 0x4, R242 ;  /* 0x0000000402087825 */ /* 0x010fc600078e02f2 */
[----:B------:R1:W-:Y:S01]  /*14540*/  STL.64 [R1+0x540], R246 ;  /* 0x000540f601007387 */ /* 0x0003e20000100a00 */
[----:B------:R-:W3:Y:S03]  /*14550*/  LDC R2, c[0x0][0x230] ;  /* 0x00008c00ff027b82 */ /* 0x000ee60000000800 */
[----:B------:R4:W-:Y:S01]  /*14560*/  LDGSTS.E [R245+0x20d00], desc[UR36][R8.64], !P2 ;  /* 0x20d0000008f57fae */ /* 0x0009e2000d121864 */
[----:B------:R-:W-:Y:S01]  /*14570*/  ISETP.GE.U32.AND P2, PT, R7, 0x7fffffc2, PT ;  /* 0x7fffffc20700780c */ /* 0x000fe20003f46070 */
[----:B------:R-:W-:Y:S02]  /*14580*/  VIADD R7, R4, 0xfffffffc ;  /* 0xfffffffc04077836 */ /* 0x000fe40000000000 */
[----:B------:R4:W-:Y:S01]  /*14590*/  STL.64 [R1+0x548], R8 ;  /* 0x0005480801007387 */ /* 0x0009e20000100a00 */
[----:B------:R-:W-:Y:S02]  /*145a0*/  IMAD R4, R244, 0xe, RZ ;  /* 0x0000000ef4047824 */ /* 0x000fe400078e02ff */
[----:B-1----:R-:W-:-:S04]  /*145b0*/  IMAD.WIDE R246, R5, 0x4, R240 ;  /* 0x0000000405f67825 */ /* 0x002fc800078e02f0 */
[----:B----4-:R-:W-:Y:S01]  /*145c0*/  IMAD.WIDE R8, R5, 0x4, R242 ;  /* 0x0000000405087825 */ /* 0x010fe200078e02f2 */
[----:B------:R1:W-:Y:S01]  /*145d0*/  STL.64 [R1+0x550], R246 ;  /* 0x000550f601007387 */ /* 0x0003e20000100a00 */
[----:B------:R-:W4:Y:S03]  /*145e0*/  LDC R5, c[0x0][0x230] ;  /* 0x00008c00ff057b82 */ /* 0x000f260000000800 */
[----:B------:R1:W-:Y:S04]  /*145f0*/  LDGSTS.E [R245+0x21400], desc[UR36][R246.64], !P3 ;  /* 0x21400000f6f57fae */ /* 0x0003e8000d921864 */
[----:B------:R2:W-:Y:S04]  /*14600*/  STL.64 [R1+0x580], R8 ;  /* 0x0005800801007387 */ /* 0x0005e80000100a00 */
[----:B------:R2:W-:Y:S01]  /*14610*/  LDGSTS.E [R245+0x21500], desc[UR36][R8.64], !P3 ;  /* 0x2150000008f57fae */ /* 0x0005e2000d921864 */
[----:B-1----:R-:W-:-:S04]  /*14620*/  IMAD.WIDE R246, R4, 0x4, R240 ;  /* 0x0000000404f67825 */ /* 0x002fc800078e02f0 */
[----:B--2---:R-:W-:Y:S01]  /*14630*/  IMAD.WIDE R8, R4, 0x4, R242 ;  /* 0x0000000404087825 */ /* 0x004fe200078e02f2 */
[----:B------:R-:W-:Y:S01]  /*14640*/  ISETP.GE.U32.AND P3, PT, R7, 0x7fffffdd, PT ;  /* 0x7fffffdd0700780c */ /* 0x000fe20003f66070 */
[----:B------:R-:W1:Y:S01]  /*14650*/  LDC R4, c[0x0][0x230] ;  /* 0x00008c00ff047b82 */ /* 0x000e620000000800 */
[----:B------:R2:W-:Y:S01]  /*14660*/  STL.64 [R1+0x558], R246 ;  /* 0x000558f601007387 */ /* 0x0005e20000100a00 */
[----:B------:R-:W-:-:S03]  /*14670*/  VIADD R7, R6, 0xfffffff8 ;  /* 0xfffffff806077836 */ /* 0x000fc60000000000 */
[----:B------:R2:W-:Y:S01]  /*14680*/  LDGSTS.E [R245+0x21c00], desc[UR36][R246.64], !P6 ;  /* 0x21c00000f6f57fae */ /* 0x0005e2000f121864 */
[----:B------:R-:W-:-:S03]  /*14690*/  IMAD R6, R244, 0x12, RZ ;  /* 0x00000012f4067824 */ /* 0x000fc600078e02ff */
[----:B------:R3:W-:Y:S01]  /*146a0*/  STL.64 [R1+0x588], R8 ;  /* 0x0005880801007387 */ /* 0x0007e20000100a00 */
[----:B------:R-:W-:-:S03]  /*146b0*/  IMAD.WIDE R248, R6, 0x4, R240 ;  /* 0x0000000406f87825 */ /* 0x000fc600078e02f0 */
[----:B------:R3:W-:Y:S01]  /*146c0*/  LDGSTS.E [R245+0x21d00], desc[UR36][R8.64], !P6 ;  /* 0x21d0000008f57fae */ /* 0x0007e2000f121864 */
[----:B--2---:R-:W2:Y:S03]  /*146d0*/  LDC R246, c[0x0][0x230] ;  /* 0x00008c00fff67b82 */ /* 0x004ea60000000800 */
[----:B------:R4:W-:Y:S01]  /*146e0*/  STL.64 [R1+0x560], R248 ;  /* 0x000560f801007387 */ /* 0x0009e20000100a00 */
[----:B------:R-:W-:Y:S02]  /*146f0*/  IMAD R247, R244, 0x1a, RZ ;  /* 0x0000001af4f77824 */ /* 0x000fe400078e02ff */
[----:B---3--:R-:W-:Y:S01]  /*14700*/  IMAD.WIDE R8, R6, 0x4, R242 ;  /* 0x0000000406087825 */ /* 0x008fe200078e02f2 */
[----:B------:R4:W-:Y:S03]  /*14710*/  LDGSTS.E [R245+0x22400], desc[UR36][R248.64], !P5 ;  /* 0x22400000f8f57fae */ /* 0x0009e6000e921864 */
[----:B------:R-:W-:Y:S01]  /*14720*/  IMAD R6, R244, 0x16, RZ ;  /* 0x00000016f4067824 */ /* 0x000fe200078e02ff */
[----:B------:R3:W-:Y:S01]  /*14730*/  STL.64 [R1+0x590], R8 ;  /* 0x0005900801007387 */ /* 0x0007e20000100a00 */
[----:B------:R-:W-:-:S03]  /*14740*/  ISETP.GE.U32.AND P6, PT, R7, 0x7fffffd9, PT ;  /* 0x7fffffd90700780c */ /* 0x000fc60003fc6070 */
[----:B------:R3:W-:Y:S01]  /*14750*/  LDGSTS.E [R245+0x22500], desc[UR36][R8.64], !P5 ;  /* 0x2250000008f57fae */ /* 0x0007e2000e921864 */
[----:B------:R-:W-:-:S04]  /*14760*/  IMAD.WIDE R250, R247, 0x4, R240 ;  /* 0x00000004f7fa7825 */ /* 0x000fc800078e02f0 */
[----:B----4-:R-:W-:-:S04]  /*14770*/  IMAD.WIDE R248, R247, 0x4, R242 ;  /* 0x00000004f7f87825 */ /* 0x010fc800078e02f2 */
[----:B---3--:R-:W-:-:S04]  /*14780*/  IMAD.WIDE R8, R6, 0x4, R240 ;  /* 0x0000000406087825 */ /* 0x008fc800078e02f0 */
[----:B------:R-:W-:Y:S01]  /*14790*/  IMAD.WIDE R6, R6, 0x4, R242 ;  /* 0x0000000406067825 */ /* 0x000fe200078e02f2 */
[----:B------:R-:W-:Y:S03]  /*147a0*/  LDGSTS.E [R245+0x22c00], desc[UR36][R8.64], !P4 ;  /* 0x22c0000008f57fae */ /* 0x000fe6000e121864 */
[----:B------:R-:W-:Y:S02]  /*147b0*/  VIADD R5, R5, 0xfffffff0 ;  /* 0xfffffff005057836 */ /* 0x000fe40000000000 */
[----:B-1----:R-:W-:Y:S01]  /*147c0*/  VIADD R4, R4, 0xffffffec ;  /* 0xffffffec04047836 */ /* 0x002fe20000000000 */
[----:B------:R1:W-:Y:S01]  /*147d0*/  STL.64 [R1+0x568], R8 ;  /* 0x0005680801007387 */ /* 0x0003e20000100a00 */
[----:B------:R-:W-:-:S03]  /*147e0*/  IMAD R247, R244, 0x1e, RZ ;  /* 0x0000001ef4f77824 */ /* 0x000fc600078e02ff */
[----:B------:R-:W-:Y:S01]  /*147f0*/  LDGSTS.E [R245+0x22d00], desc[UR36][R6.64], !P4 ;  /* 0x22d0000006f57fae */ /* 0x000fe2000e121864 */
[----:B------:R-:W-:-:S03]  /*14800*/  ISETP.GE.U32.AND P4, PT, R5, 0x7fffffd1, PT ;  /* 0x7fffffd10500780c */ /* 0x000fc60003f86070 */
[----:B------:R3:W-:Y:S04]  /*14810*/  STL.64 [R1+0x598], R6 ;  /* 0x0005980601007387 */ /* 0x0007e80000100a00 */
[----:B------:R4:W-:Y:S04]  /*14820*/  LDGSTS.E [R245+0x23400], desc[UR36][R250.64], !P0 ;  /* 0x23400000faf57fae */ /* 0x0009e8000c121864 */
[----:B-1----:R-:W2:Y:S04]  /*14830*/  LDL.LU.64 R8, [R1+0x1ff8] ;  /* 0x001ff80001087983 */ /* 0x002ea80000300a00 */
[----:B------:R1:W-:Y:S01]  /*14840*/  LDGSTS.E [R245+0x23500], desc[UR36][R248.64], !P0 ;  /* 0x23500000f8f57fae */ /* 0x0003e2000c121864 */
[----:B------:R-:W-:Y:S01]  /*14850*/  ISETP.GE.U32.AND P0, PT, R4, 0x7fffffcd, PT ;  /* 0x7fffffcd0400780c */ /* 0x000fe20003f06070 */
[----:B------:R-:W-:-:S02]  /*14860*/  IMAD.WIDE R4, R247, 0x4, R240 ;  /* 0x00000004f7047825 */ /* 0x000fc400078e02f0 */
[----:B---3--:R-:W3:Y:S02]  /*14870*/  LDL.LU.64 R6, [R1+0x1ff0] ;  /* 0x001ff00001067983 */ /* 0x008ee40000300a00 */
[----:B------:R-:W-:Y:S02]  /*14880*/  VIADD R2, R2, 0xfffffff4 ;  /* 0xfffffff402027836 */ /* 0x000fe40000000000 */
[----:B------:R4:W-:Y:S04]  /*14890*/  STL.64 [R1+0x570], R250 ;  /* 0x000570fa01007387 */ /* 0x0009e80000100a00 */
[----:B------:R1:W-:Y:S01]  /*148a0*/  STL.64 [R1+0x5a0], R248 ;  /* 0x0005a0f801007387 */ /* 0x0003e20000100a00 */
[----:B------:R-:W-:Y:S02]  /*148b0*/  ISETP.GE.U32.AND P5, PT, R2, 0x7fffffd5, PT ;  /* 0x7fffffd50200780c */ /* 0x000fe40003fa6070 */
[----:B------:R-:W1:Y:S01]  /*148c0*/  LDC R2, c[0x0][0x230] ;  /* 0x00008c00ff027b82 */ /* 0x000e620000000800 */
[----:B------:R1:W-:Y:S01]  /*148d0*/  STL.64 [R1+0x578], R4 ;  /* 0x0005780401007387 */ /* 0x0003e20000100a00 */
[----:B----4-:R-:W-:-:S03]  /*148e0*/  IMAD.WIDE R250, R247, 0x4, R242 ;  /* 0x00000004f7fa7825 */ /* 0x010fc600078e02f2 */
[----:B------:R-:W-:Y:S01]  /*148f0*/  LDGSTS.E [R245+0x23c00], desc[UR36][R4.64], !P2 ;  /* 0x23c0000004f57fae */ /* 0x000fe2000d121864 */
[----:B--2---:R-:W-:Y:S01]  /*14900*/  VIADD R247, R246, 0xffffffe8 ;  /* 0xffffffe8f6f77836 */ /* 0x004fe20000000000 */
[----:B------:R-:W-:Y:S01]  /*14910*/  LOP3.LUT R246, R3, 0x60, RZ, 0x3c, !PT ;  /* 0x0000006003f67812 */ /* 0x000fe200078e3cff */
[----:B------:R-:W-:Y:S01]  /*14920*/  IMAD R3, R244, 0x3, RZ ;  /* 0x00000003f4037824 */ /* 0x000fe200078e02ff */
[----:B------:R2:W-:Y:S01]  /*14930*/  LDGSTS.E [R245+0x23d00], desc[UR36][R250.64], !P2 ;  /* 0x23d00000faf57fae */ /* 0x0005e2000d121864 */
[----:B-1----:R-:W1:Y:S02]  /*14940*/  LDC R248, c[0x0][0x230] ;  /* 0x00008c00fff87b82 */ /* 0x002e640000000800 */
[----:B------:R-:W-:Y:S01]  /*14950*/  VIADD R249, R246, UR5 ;  /* 0x00000005f6f97c36 */ /* 0x000fe20008000000 */
[----:B------:R-:W4:Y:S04]  /*14960*/  LDL.LU.64 R4, [R1+0x1fe8] ;  /* 0x001fe80001047983 */ /* 0x000f280000300a00 */
[----:B------:R2:W-:Y:S02]  /*14970*/  STL.64 [R1+0x5a8], R250 ;  /* 0x0005a8fa01007387 */ /* 0x0005e40000100a00 */
[----:B--2---:R-:W-:-:S05]  /*14980*/  IMAD.WIDE R250, R3, 0x4, R240 ;  /* 0x0000000403fa7825 */ /* 0x004fca00078e02f0 */
[----:B------:R2:W-:Y:S04]  /*14990*/  STL.64 [R1+0x5b0], R250 ;  /* 0x0005b0fa01007387 */ /* 0x0005e80000100a00 */
[----:B------:R2:W-:Y:S02]  /*149a0*/  LDGSTS.E [R249+0x20600], desc[UR36][R250.64], !P3 ;  /* 0x20600000faf97fae */ /* 0x0005e4000d921864 */
[----:B--2---:R-:W2:Y:S01]  /*149b0*/  S2R R250, SR_TID.X ;  /* 0x0000000000fa7919 */ /* 0x004ea20000002100 */
[----:B------:R-:W-:Y:S01]  /*149c0*/  ISETP.GE.U32.AND P2, PT, R247, 0x7fffffc9, PT ;  /* 0x7fffffc9f700780c */ /* 0x000fe20003f46070 */
[----:B------:R-:W-:-:S04]  /*149d0*/  IMAD.WIDE R246, R3, 0x4, R242 ;  /* 0x0000000403f67825 */ /* 0x000fc800078e02f2 */
[----:B------:R-:W-:Y:S01]  /*149e0*/  VIADD R2, R2, 0xffffffe4 ;  /* 0xffffffe402027836 */ /* 0x000fe20000000000 */
[----:B------:R1:W-:Y:S04]  /*149f0*/  STL.64 [R1+0x5b8], R246 ;  /* 0x0005b8f601007387 */ /* 0x0003e80000100a00 */
[----:B------:R1:W-:Y:S01]  /*14a00*/  LDGSTS.E [R249+0x20700], desc[UR36][R246.64], !P3 ;  /* 0x20700000f6f97fae */ /* 0x0003e2000d921864 */
[----:B------:R-:W-:Y:S01]  /*14a10*/  ISETP.GE.U32.AND P3, PT, R2, 0x7fffffc5, PT ;  /* 0x7fffffc50200780c */ /* 0x000fe20003f66070 */
[----:B-1----:R-:W-:Y:S02]  /*14a20*/  VIADD R248, R248, 0xffffffdf ;  /* 0xffffffdff8f87836 */ /* 0x002fe40000000000 */
[----:B------:R-:W-:-:S04]  /*14a30*/  IMAD R246, R244, 0x7, RZ ;  /* 0x00000007f4f67824 */ /* 0x000fc800078e02ff */
[----:B------:R-:W-:-:S04]  /*14a40*/  IMAD.WIDE R2, R246, 0x4, R240 ;  /* 0x00000004f6027825 */ /* 0x000fc800078e02f0 */
[----:B------:R-:W-:Y:S01]  /*14a50*/  IMAD.WIDE R246, R246, 0x4, R242 ;  /* 0x00000004f6f67825 */ /* 0x000fe200078e02f2 */
[----:B------:R-:W-:Y:S01]  /*14a60*/  LDGSTS.E [R249+0x20e00], desc[UR36][R2.64], !P6 ;  /* 0x20e0000002f97fae */ /* 0x000fe2000f121864 */
[----:B--2---:R-:W-:-:S03]  /*14a70*/  LOP3.LUT R251, R250, 0x1f, RZ, 0xc0, !PT ;  /* 0x0000001ffafb7812 */ /* 0x004fc600078ec0ff */
[----:B------:R1:W-:Y:S01]  /*14a80*/  LDGSTS.E [R249+0x20f00], desc[UR36][R246.64], !P6 ;  /* 0x20f00000f6f97fae */ /* 0x0003e2000f121864 */
[----:B------:R-:W-:Y:S02]  /*14a90*/  ISETP.GE.U32.AND P6, PT, R248, 0x7fffffc0, PT ;  /* 0x7fffffc0f800780c */ /* 0x000fe40003fc6070 */
[----:B------:R-:W-:Y:S01]  /*14aa0*/  SHF.R.S32.HI R248, RZ, 0x5, R250 ;  /* 0x00000005fff87819 */ /* 0x000fe200000114fa */
[----:B------:R2:W-:Y:S03]  /*14ab0*/  STL.64 [R1+0x5c0], R2 ;  /* 0x0005c00201007387 */ /* 0x0005e60000100a00 */
[----:B-1----:R-:W-:Y:S01]  /*14ac0*/  SGXT R249, R248, 0x1 ;  /* 0x00000001f8f9781a */ /* 0x002fe20000000200 */
[----:B------:R-:W-:Y:S01]  /*14ad0*/  IMAD.SHL.U32 R248, R251, 0x4, RZ ;  /* 0x00000004fbf87824 */ /* 0x000fe200078e00ff */
[----:B--2---:R-:W2:Y:S04]  /*14ae0*/  LDL.LU.64 R2, [R1+0x1fe0] ;  /* 0x001fe00001027983 */ /* 0x004ea80000300a00 */
[----:B------:R-:W-:Y:S01]  /*14af0*/  LOP3.LUT R248, R248, 0x90, R249, 0x78, !PT ;  /* 0x00000090f8f87812 */ /* 0x000fe200078e78f9 */
[C---:B------:R-:W-:Y:S01]  /*14b00*/  IMAD R248, R244.reuse, 0xf, RZ ;  /* 0x0000000ff4f87824 */ /* 0x040fe200078e02ff */
[----:B------:R1:W-:Y:S01]  /*14b10*/  STL.64 [R1+0x5d0], R246 ;  /* 0x0005d0f601007387 */ /* 0x0003e20000100a00 */
[----:B------:R-:W-:-:S02]  /*14b20*/  IMAD R251, R244, 0x13, RZ ;  /* 0x00000013f4fb7824 */ /* 0x000fc400078e02ff */
[C---:B------:R-:W-:Y:S02]  /*14b30*/  IMAD R249, R244.reuse, 0x17, RZ ;  /* 0x00000017f4f97824 */ /* 0x040fe400078e02ff */
[C---:B------:R-:W-:Y:S01]  /*14b40*/  IMAD R250, R244.reuse, 0xb, RZ ;  /* 0x0000000bf4fa7824 */ /* 0x040fe200078e02ff */
[----:B-1----:R-:W4:Y:S04]  /*14b50*/  LDL.LU.64 R246, [R1+0x1fd8] ;  /* 0x001fd80001f67983 */ /* 0x002f280000300a00 */
[----:B------:R1:W-:Y:S04]  /*14b60*/  STL [R1+0x17c], R248 ;  /* 0x00017cf801007387 */ /* 0x0003e80000100800 */
[----:B------:R-:W-:Y:S01]  /*14b70*/  STL [R1+0x610], R251 ;  /* 0x000610fb01007387 */ /* 0x000fe20000100800 */
[----:B-1----:R-:W-:-:S03]  /*14b80*/  IMAD R248, R244, 0x1b, RZ ;  /* 0x0000001bf4f87824 */ /* 0x002fc600078e02ff */
[----:B------:R-:W-:Y:S04]  /*14b90*/  STL [R1+0x618], R249 ;  /* 0x000618f901007387 */ /* 0x000fe80000100800 */
[----:B------:R1:W-:Y:S02]  /*14ba0*/  STL [R1+0x620], R248 ;  /* 0x000620f801007387 */ /* 0x0003e40000100800 */
[----:B-1----:R-:W-:-:S04]  /*14bb0*/  IMAD.WIDE R248, R250, 0x4, R240 ;  /* 0x00000004faf87825 */ /* 0x002fc800078e02f0 */
[----:B------:R-:W-:Y:S01]  /*14bc0*/  IMAD.WIDE R250, R250, 0x4, R242 ;  /* 0x00000004fafa7825 */ /* 0x000fe200078e02f2 */
[----:B------:R1:W-:Y:S04]  /*14bd0*/  STL.64 [R1+0x5c8], R248 ;  /* 0x0005c8f801007387 */ /* 0x0003e80000100a00 */
[----:B-1----:R-:W3:Y:S04]  /*14be0*/  LDL.LU.64 R248, [R1+0x1fd0] ;  /* 0x001fd00001f87983 */ /* 0x002ee80000300a00 */
[----:B------:R1:W-:Y:S04]  /*14bf0*/  STL.64 [R1+0x5d8], R250 ;  /* 0x0005d8fa01007387 */ /* 0x0003e80000100a00 */
[----:B-1----:R-:W2:Y:S01]  /*14c00*/  LDL.LU.64 R250, [R1+0x1fc8] ;  /* 0x001fc80001fa7983 */ /* 0x002ea20000300a00 */
[----:B------:R-:W-:Y:S01]  /*14c10*/  IMAD R244, R244, 0x1f, RZ ;  /* 0x0000001ff4f47824 */ /* 0x000fe200078e02ff */
[----:B------:R-:W-:-:S02]  /*14c20*/  USHF.L.U32 UR10, UR10, 0x5, URZ ;  /* 0x000000050a0a7899 */ /* 0x000fc4000800063f */
[----:B------:R1:W-:Y:S01]  /*14c30*/  STL.64 [R1+0x2378], R124 ;  /* 0x0023787c01007387 */ /* 0x0003e20000100a00 */
[----:B------:R-:W-:Y:S02]  /*14c40*/  USHF.L.U32 UR11, UR11, 0x5, URZ ;  /* 0x000000050b0b7899 */ /* 0x000fe4000800063f */
[----:B------:R-:W-:Y:S01]  /*14c50*/  UISETP.GT.AND UP1, UPT, UR9, 0x3f, UPT ;  /* 0x0000003f0900788c */ /* 0x000fe2000bf24270 */
[----:B------:R-:W-:Y:S01]  /*14c60*/  ULDC UR7, c[0x0][0x230] ;  /* 0x00008c0000077ab9 */ /* 0x000fe20000000800 */
[----:B-1----:R-:W4:Y:S04]  /*14c70*/  LDL.64 R124, [R1+0x5c8] ;  /* 0x0005c800017c7983 */ /* 0x002f280000100a00 */
[----:B------:R1:W-:Y:S04]  /*14c80*/  STL.64 [R1+0x2370], R132 ;  /* 0x0023708401007387 */ /* 0x0003e80000100a00 */
[----:B-1----:R-:W3:Y:S04]  /*14c90*/  LDL.LU R133, [R1+0x17c] ;  /* 0x00017c0001857983 */ /* 0x002ee80000300800 */
[----:B------:R1:W-:Y:S04]  /*14ca0*/  STL.64 [R1+0x2368], R140 ;  /* 0x0023688c01007387 */ /* 0x0003e80000100a00 */
[----:B-1----:R-:W2:Y:S04]  /*14cb0*/  LDL.64 R140, [R1+0x5d8] ;  /* 0x0005d800018c7983 */ /* 0x002ea80000100a00 */
[----:B------:R1:W-:Y:S04]  /*14cc0*/  STL.64 [R1+0x2360], R148 ;  /* 0x0023609401007387 */ /* 0x0003e80000100a00 */
[----:B-1----:R-:W3:Y:S04]  /*14cd0*/  LDL.LU R149, [R1+0x610] ;  /* 0x0006100001957983 */ /* 0x002ee80000300800 */
[----:B------:R-:W-:Y:S04]  /*14ce0*/  STL.64 [R1+0x2358], R156 ;  /* 0x0023589c01007387 */ /* 0x000fe80000100a00 */
[----:B------:R1:W-:Y:S04]  /*14cf0*/  STL.64 [R1+0x2350], R164 ;  /* 0x002350a401007387 */ /* 0x0003e80000100a00 */
[----:B-1----:R-:W3:Y:S04]  /*14d00*/  LDL.LU R165, [R1+0x618] ;  /* 0x0006180001a57983 */ /* 0x002ee80000300800 */
[----:B------:R-:W-:Y:S04]  /*14d10*/  STL.64 [R1+0x2348], R172 ;  /* 0x002348ac01007387 */ /* 0x000fe80000100a00 */
[----:B------:R1:W-:Y:S04]  /*14d20*/  STL.64 [R1+0x2340], R180 ;  /* 0x002340b401007387 */ /* 0x0003e80000100a00 */
[----:B-1----:R-:W3:Y:S01]  /*14d30*/  LDL.LU R181, [R1+0x620] ;  /* 0x0006200001b57983 */ /* 0x002ee20000300800 */
[----:B------:R-:W1:Y:S03]  /*14d40*/  S2R R164, SR_TID.X ;  /* 0x0000000000a47919 */ /* 0x000e660000002100 */
[----:B------:R-:W-:Y:S04]  /*14d50*/  STL.64 [R1+0x2338], R188 ;  /* 0x002338bc01007387 */ /* 0x000fe80000100a00 */
[----:B------:R-:W-:Y:S04]  /*14d60*/  STL.64 [R1+0x2330], R196 ;  /* 0x002330c401007387 */ /* 0x000fe80000100a00 */
[----:B------:R1:W-:Y:S04]  /*14d70*/  STL.64 [R1+0x2328], R204 ;  /* 0x002328cc01007387 */ /* 0x0003e80000100a00 */
[----:B------:R1:W-:Y:S04]  /*14d80*/  STL.64 [R1+0x2320], R212 ;  /* 0x002320d401007387 */ /* 0x0003e80000100a00 */
[----:B------:R1:W-:Y:S04]  /*14d90*/  STL.64 [R1+0x2318], R220 ;  /* 0x002318dc01007387 */ /* 0x0003e80000100a00 */
[----:B------:R1:W-:Y:S04]  /*14da0*/  STL.64 [R1+0x2310], R228 ;  /* 0x002310e401007387 */ /* 0x0003e80000100a00 */
[----:B------:R1:W-:Y:S02]  /*14db0*/  STL.64 [R1+0x2308], R236 ;  /* 0x002308ec01007387 */ /* 0x0003e40000100a00 */
[----:B-1----:R-:W-:-:S02]  /*14dc0*/  LOP3.LUT R180, R164, 0x3f, RZ, 0xc0, !PT ;  /* 0x0000003fa4b47812 */ /* 0x002fc400078ec0ff */
[----:B------:R-:W3:Y:S04]  /*14dd0*/  LDL.64 R204, [R1+0xb0] ;  /* 0x0000b00001cc7983 */ /* 0x000ee80000100a00 */
[----:B------:R-:W3:Y:S01]  /*14de0*/  LDL.64 R212, [R1+0x90] ;  /* 0x0000900001d47983 */ /* 0x000ee20000100a00 */
[----:B------:R-:W-:-:S03]  /*14df0*/  IMAD.SHL.U32 R197, R180, 0x4, RZ ;  /* 0x00000004b4c57824 */ /* 0x000fc600078e00ff */
[----:B------:R-:W3:Y:S04]  /*14e00*/  LDL.64 R220, [R1+0x70] ;  /* 0x0000700001dc7983 */ /* 0x000ee80000100a00 */
[----:B------:R-:W3:Y:S04]  /*14e10*/  LDL.64 R228, [R1+0x50] ;  /* 0x0000500001e47983 */ /* 0x000ee80000100a00 */
[----:B------:R-:W3:Y:S01]  /*14e20*/  LDL.64 R236, [R1+0x30] ;  /* 0x0000300001ec7983 */ /* 0x000ee20000100a00 */
[----:B------:R-:W-:-:S04]  /*14e30*/  IMAD.WIDE R188, R244, 0x4, R240 ;  /* 0x00000004f4bc7825 */ /* 0x000fc800078e02f0 */
[----:B----4-:R-:W-:Y:S02]  /*14e40*/  IMAD.MOV.U32 R157, RZ, RZ, R125 ;  /* 0x000000ffff9d7224 */ /* 0x010fe400078e007d */
[----:B------:R-:W1:Y:S01]  /*14e50*/  S2R R125, SR_TID.X ;  /* 0x00000000007d7919 */ /* 0x000e620000002100 */
[----:B------:R-:W-:Y:S01]  /*14e60*/  IMAD.MOV.U32 R156, RZ, RZ, R124 ;  /* 0x000000ffff9c7224 */ /* 0x000fe200078e007c */
[----:B-1----:R-:W-:-:S05]  /*14e70*/  LOP3.LUT R125, R125, 0x3f, RZ, 0xc0, !PT ;  /* 0x0000003f7d7d7812 */ /* 0x002fca00078ec0ff */
[----:B------:R-:W-:Y:S02]  /*14e80*/  IMAD.SHL.U32 R124, R125, 0x4, RZ ;  /* 0x000000047d7c7824 */ /* 0x000fe400078e00ff */
[----:B------:R-:W1:Y:S03]  /*14e90*/  LDC R125, c[0x0][0x230] ;  /* 0x00008c00ff7d7b82 */ /* 0x000e660000000800 */
[----:B------:R-:W-:-:S05]  /*14ea0*/  LOP3.LUT R124, R124, 0x60, RZ, 0x3c, !PT ;  /* 0x000000607c7c7812 */ /* 0x000fca00078e3cff */
[----:B------:R-:W-:-:S05]  /*14eb0*/  VIADD R124, R124, UR5 ;  /* 0x000000057c7c7c36 */ /* 0x000fca0008000000 */
[----:B------:R-:W-:Y:S04]  /*14ec0*/  LDGSTS.E [R124+0x21600], desc[UR36][R156.64], !P5 ;  /* 0x216000009c7c7fae */ /* 0x000fe8000e921864 */
[----:B--2---:R2:W-:Y:S01]  /*14ed0*/  LDGSTS.E [R124+0x21700], desc[UR36][R140.64], !P5 ;  /* 0x217000008c7c7fae */ /* 0x0045e2000e921864 */
[----:B-1----:R-:W-:Y:S02]  /*14ee0*/  VIADD R125, R125, 0xffffffe0 ;  /* 0xffffffe07d7d7836 */ /* 0x002fe40000000000 */
[----:B--2---:R-:W-:-:S03]  /*14ef0*/  IMAD.U32 R124, RZ, RZ, UR10 ;  /* 0x0000000aff7c7e24 */ /* 0x004fc6000f8e00ff */
[----:B------:R-:W-:Y:S01]  /*14f00*/  ISETP.GE.U32.AND P5, PT, R125, 0x7fffffc1, PT ;  /* 0x7fffffc17d00780c */ /* 0x000fe20003fa6070 */
[----:B------:R-:W-:-:S04]  /*14f10*/  IMAD.WIDE R156, R124, 0x4, R240 ;  /* 0x000000047c9c7825 */ /* 0x000fc800078e02f0 */
[--C-:B---3--:R-:W-:Y:S01]  /*14f20*/  IMAD.WIDE R124, R133, 0x4, R240.reuse ;  /* 0x00000004857c7825 */ /* 0x108fe200078e02f0 */
[----:B------:R1:W-:Y:S03]  /*14f30*/  STL.64 [R1+0x1a0], R156 ;  /* 0x0001a09c01007387 */ /* 0x0003e60000100a00 */
[----:B------:R-:W-:Y:S01]  /*14f40*/  IMAD.WIDE R140, R149, 0x4, R240 ;  /* 0x00000004958c7825 */ /* 0x000fe200078e02f0 */
[----:B------:R-:W-:Y:S03]  /*14f50*/  STL.64 [R1+0x5e0], R124 ;  /* 0x0005e07c01007387 */ /* 0x000fe60000100a00 */
[----:B------:R-:W-:Y:S01]  /*14f60*/  IMAD.WIDE R132, R133, 0x4, R242 ;  /* 0x0000000485847825 */ /* 0x000fe200078e02f2 */
[----:B------:R-:W-:Y:S03]  /*14f70*/  STL.64 [R1+0x5e8], R140 ;  /* 0x0005e88c01007387 */ /* 0x000fe60000100a00 */
[----:B------:R-:W-:-:S04]  /*14f80*/  IMAD.WIDE R172, R181, 0x4, R240 ;  /* 0x00000004b5ac7825 */ /* 0x000fc800078e02f0 */
[----:B-1----:R-:W-:Y:S01]  /*14f90*/  IMAD.WIDE R156, R165, 0x4, R240 ;  /* 0x00000004a59c7825 */ /* 0x002fe200078e02f0 */
[----:B------:R-:W-:-:S03]  /*14fa0*/  LOP3.LUT R241, R197, 0x60, RZ, 0x3c, !PT ;  /* 0x00000060c5f17812 */ /* 0x000fc600078e3cff */
[----:B------:R-:W-:Y:S01]  /*14fb0*/  IMAD.U32 R240, RZ, RZ, UR10 ;  /* 0x0000000afff07e24 */ /* 0x000fe2000f8e00ff */
[----:B------:R-:W-:Y:S01]  /*14fc0*/  STL.64 [R1+0x5f0], R156 ;  /* 0x0005f09c01007387 */ /* 0x000fe20000100a00 */
[----:B------:R-:W-:-:S03]  /*14fd0*/  IMAD.WIDE R148, R149, 0x4, R242 ;  /* 0x0000000495947825 */ /* 0x000fc600078e02f2 */
[----:B------:R-:W-:Y:S01]  /*14fe0*/  STL.64 [R1+0x600], R172 ;  /* 0x000600ac01007387 */ /* 0x000fe20000100a00 */
[----:B------:R-:W-:-:S03]  /*14ff0*/  IMAD.WIDE R164, R165, 0x4, R242 ;  /* 0x00000004a5a47825 */ /* 0x000fc600078e02f2 */
[----:B------:R-:W-:Y:S01]  /*15000*/  STL.64 [R1+0x608], R132 ;  /* 0x0006088401007387 */ /* 0x000fe20000100a00 */
[----:B------:R-:W-:-:S04]  /*15010*/  IMAD.WIDE R180, R181, 0x4, R242 ;  /* 0x00000004b5b47825 */ /* 0x000fc800078e02f2 */
[--C-:B------:R-:W-:Y:S01]  /*15020*/  IMAD.WIDE R196, R244, 0x4, R242.reuse ;  /* 0x00000004f4c47825 */ /* 0x100fe200078e02f2 */
[----:B------:R-:W-:Y:S03]  /*15030*/  STL.64 [R1+0x5f8], R188 ;  /* 0x0005f8bc01007387 */ /* 0x000fe60000100a00 */
[----:B------:R-:W-:Y:S01]  /*15040*/  IMAD.WIDE R242, R240, 0x4, R242 ;  /* 0x00000004f0f27825 */ /* 0x000fe200078e02f2 */
[----:B------:R-:W-:Y:S04]  /*15050*/  STL.64 [R1+0x610], R148 ;  /* 0x0006109401007387 */ /* 0x000fe80000100a00 */
[----:B------:R-:W-:Y:S04]  /*15060*/  STL.64 [R1+0x618], R164 ;  /* 0x000618a401007387 */ /* 0x000fe80000100a00 */
[----:B------:R-:W-:Y:S04]  /*15070*/  STL.64 [R1+0x620], R180 ;  /* 0x000620b401007387 */ /* 0x000fe80000100a00 */
[----:B------:R1:W-:Y:S04]  /*15080*/  STL.64 [R1+0x178], R242 ;  /* 0x000178f201007387 */ /* 0x0003e80000100a00 */
[----:B-1----:R-:W2:Y:S01]  /*15090*/  LDL.64 R242, [R1+0x10] ;  /* 0x0000100001f27983 */ /* 0x002ea20000100a00 */
[----:B------:R-:W1:Y:S01]  /*150a0*/  S2R R244, SR_TID.X ;  /* 0x0000000000f47919 */ /* 0x000e620000002100 */
[----:B------:R-:W-:-:S05]  /*150b0*/  VIADD R241, R241, UR5 ;  /* 0x00000005f1f17c36 */ /* 0x000fca0008000000 */
[----:B------:R-:W-:Y:S04]  /*150c0*/  LDGSTS.E [R241+0x21e00], desc[UR36][R124.64], !P4 ;  /* 0x21e000007cf17fae */ /* 0x000fe8000e121864 */
[----:B------:R-:W-:Y:S04]  /*150d0*/  LDGSTS.E [R241+0x21f00], desc[UR36][R132.64], !P4 ;  /* 0x21f0000084f17fae */ /* 0x000fe8000e121864 */
[----:B------:R-:W-:Y:S04]  /*150e0*/  LDGSTS.E [R241+0x22600], desc[UR36][R140.64], !P0 ;  /* 0x226000008cf17fae */ /* 0x000fe8000c121864 */
[----:B------:R-:W3:Y:S01]  /*150f0*/  LDL.LU.64 R124, [R1+0x2378] ;  /* 0x00237800017c7983 */ /* 0x000ee20000300a00 */
[----:B-1----:R-:W-:-:S03]  /*15100*/  LOP3.LUT R240, R244, 0x1f, RZ, 0xc0, !PT ;  /* 0x0000001ff4f07812 */ /* 0x002fc600078ec0ff */
[----:B------:R-:W-:Y:S01]  /*15110*/  LDGSTS.E [R241+0x22700], desc[UR36][R148.64], !P0 ;  /* 0x2270000094f17fae */ /* 0x000fe2000c121864 */
[----:B------:R-:W-:Y:S01]  /*15120*/  SHF.R.S32.HI R244, RZ, 0x5, R244 ;  /* 0x00000005fff47819 */ /* 0x000fe200000114f4 */
[----:B------:R-:W-:-:S03]  /*15130*/  IMAD.SHL.U32 R240, R240, 0x4, RZ ;  /* 0x00000004f0f07824 */ /* 0x000fc600078e00ff */
[----:B------:R-:W-:Y:S01]  /*15140*/  SGXT R244, R244, 0x1 ;  /* 0x00000001f4f4781a */ /* 0x000fe20000000200 */
[----:B------:R1:W-:Y:S03]  /*15150*/  STL.64 [R1+0x628], R196 ;  /* 0x000628c401007387 */ /* 0x0003e60000100a00 */
[----:B------:R-:W-:Y:S01]  /*15160*/  LOP3.LUT R240, R240, 0x90, R244, 0x78, !PT ;  /* 0x00000090f0f07812 */ /* 0x000fe200078e78f4 */
[----:B------:R-:W4:Y:S04]  /*15170*/  LDL.LU.64 R132, [R1+0x2370] ;  /* 0x0023700001847983 */ /* 0x000f280000300a00 */
[----:B------:R-:W4:Y:S01]  /*15180*/  LDL.LU.64 R140, [R1+0x2368] ;  /* 0x00236800018c7983 */ /* 0x000f220000300a00 */
[----:B------:R-:W-:-:S03]  /*15190*/  VIADD R244, R240, UR5 ;  /* 0x00000005f0f47c36 */ /* 0x000fc60008000000 */
[----:B------:R-:W-:Y:S04]  /*151a0*/  LDGSTS.E [R241+0x22e00], desc[UR36][R156.64], !P2 ;  /* 0x22e000009cf17fae */ /* 0x000fe8000d121864 */
[----:B------:R-:W4:Y:S04]  /*151b0*/  LDL.LU.64 R148, [R1+0x2360] ;  /* 0x0023600001947983 */ /* 0x000f280000300a00 */
        /* <DEDUP_REMOVED lines=10> */
[----:B------:R-:W0:Y:S04]  /*15260*/  LDGDEPBAR ;  /* 0x00000000000079af */ /* 0x000e280000000000 */
[----:B-1----:R-:W4:Y:S04]  /*15270*/  LDL.LU.64 R196, [R1+0x2330] ;  /* 0x0023300001c47983 */ /* 0x002f280000300a00 */
[----:B------:R-:W-:Y:S04]  /*15280*/  LDGSTS.E [R244], desc[UR36][R204.64], P1 ;  /* 0x00000000ccf47fae */ /* 0x000fe80008921864 */
[----:B------:R-:W-:Y:S04]  /*15290*/  LDGSTS.E [R244+0x400], desc[UR36][R212.64], P1 ;  /* 0x00400000d4f47fae */ /* 0x000fe80008921864 */
[----:B------:R-:W-:Y:S04]  /*152a0*/  LDGSTS.E [R244+0x800], desc[UR36][R220.64], P1 ;  /* 0x00800000dcf47fae */ /* 0x000fe80008921864 */
[----:B------:R-:W4:Y:S04]  /*152b0*/  LDL.LU.64 R204, [R1+0x2328] ;  /* 0x0023280001cc7983 */ /* 0x000f280000300a00 */
[----:B------:R-:W4:Y:S04]  /*152c0*/  LDL.LU.64 R212, [R1+0x2320] ;  /* 0x0023200001d47983 */ /* 0x000f280000300a00 */
[----:B------:R-:W4:Y:S04]  /*152d0*/  LDL.LU.64 R220, [R1+0x2318] ;  /* 0x0023180001dc7983 */ /* 0x000f280000300a00 */
[----:B------:R-:W-:Y:S04]  /*152e0*/  LDGSTS.E [R244+0xc00], desc[UR36][R228.64], P1 ;  /* 0x00c00000e4f47fae */ /* 0x000fe80008921864 */
[----:B------:R-:W-:Y:S04]  /*152f0*/  LDGSTS.E [R244+0x1000], desc[UR36][R236.64], P1 ;  /* 0x01000000ecf47fae */ /* 0x000fe80008921864 */
[----:B------:R-:W4:Y:S04]  /*15300*/  LDL.LU.64 R228, [R1+0x2310] ;  /* 0x0023100001e47983 */ /* 0x000f280000300a00 */
[----:B------:R-:W4:Y:S04]  /*15310*/  LDL.LU.64 R236, [R1+0x2308] ;  /* 0x0023080001ec7983 */ /* 0x000f280000300a00 */
[----:B--2---:R-:W-:Y:S04]  /*15320*/  LDGSTS.E [R244+0x1400], desc[UR36][R242.64], P1 ;  /* 0x01400000f2f47fae */ /* 0x004fe80008921864 */
[----:B------:R-:W-:Y:S04]  /*15330*/  LDGSTS.E [R244+0x1800], desc[UR36][R248.64], P1 ;  /* 0x01800000f8f47fae */ /* 0x000fe80008921864 */
[----:B------:R-:W-:Y:S04]  /*15340*/  LDGSTS.E [R244+0x1c00], desc[UR36][R6.64], P1 ;  /* 0x01c0000006f47fae */ /* 0x000fe80008921864 */
[----:B------:R-:W2:Y:S04]  /*15350*/  LDL.64 R242, [R1+0x130] ;  /* 0x0001300001f27983 */ /* 0x000ea80000100a00 */
[----:B------:R1:W-:Y:S04]  /*15360*/  STL.64 [R1+0x21b8], R248 ;  /* 0x0021b8f801007387 */ /* 0x0003e80000100a00 */
[----:B------:R-:W-:Y:S04]  /*15370*/  LDGSTS.E [R244+0x2000], desc[UR36][R14.64], P1 ;  /* 0x020000000ef47fae */ /* 0x000fe80008921864 */
[----:B------:R-:W-:Y:S04]  /*15380*/  LDGSTS.E [R244+0x2400], desc[UR36][R22.64], P1 ;  /* 0x0240000016f47fae */ /* 0x000fe80008921864 */
[----:B-1----:R-:W3:Y:S04]  /*15390*/  LDL.64 R248, [R1+0x110] ;  /* 0x0001100001f87983 */ /* 0x002ee80000100a00 */
[----:B------:R1:W-:Y:S04]  /*153a0*/  STL.64 [R1+0x21b0], R6 ;  /* 0x0021b00601007387 */ /* 0x0003e80000100a00 */
[----:B------:R-:W-:Y:S04]  /*153b0*/  LDGSTS.E [R244+0x2800], desc[UR36][R30.64], P1 ;  /* 0x028000001ef47fae */ /* 0x000fe80008921864 */
[----:B------:R-:W-:Y:S04]  /*153c0*/  LDGSTS.E [R244+0x2c00], desc[UR36][R38.64], P1 ;  /* 0x02c0000026f47fae */ /* 0x000fe80008921864 */
[----:B-1----:R-:W4:Y:S04]  /*153d0*/  LDL.64 R6, [R1+0x150] ;  /* 0x0001500001067983 */ /* 0x002f280000100a00 */
[----:B------:R1:W-:Y:S04]  /*153e0*/  STL.64 [R1+0x21a8], R14 ;  /* 0x0021a80e01007387 */ /* 0x0003e80000100a00 */
[----:B------:R-:W-:Y:S04]  /*153f0*/  LDGSTS.E [R244+0x3000], desc[UR36][R46.64], P1 ;  /* 0x030000002ef47fae */ /* 0x000fe80008921864 */
[----:B------:R-:W-:Y:S04]  /*15400*/  LDGSTS.E [R244+0x3400], desc[UR36][R54.64], P1 ;  /* 0x0340000036f47fae */ /* 0x000fe80008921864 */
[----:B-1----:R-:W2:Y:S04]  /*15410*/  LDL.64 R14, [R1+0xf0] ;  /* 0x0000f000010e7983 */ /* 0x002ea80000100a00 */
[----:B------:R1:W-:Y:S04]  /*15420*/  STL.64 [R1+0x21c0], R22 ;  /* 0x0021c01601007387 */ /* 0x0003e80000100a00 */
[----:B------:R-:W-:Y:S04]  /*15430*/  LDGSTS.E [R244+0x3800], desc[UR36][R62.64], P1 ;  /* 0x038000003ef47fae */ /* 0x000fe80008921864 */
[----:B------:R-:W-:Y:S04]  /*15440*/  LDGSTS.E [R244+0x3c00], desc[UR36][R70.64], P1 ;  /* 0x03c0000046f47fae */ /* 0x000fe80008921864 */
[----:B-1----:R-:W3:Y:S04]  /*15450*/  LDL.64 R22, [R1+0xd0] ;  /* 0x0000d00001167983 */ /* 0x002ee80000100a00 */
[----:B------:R-:W-:Y:S04]  /*15460*/  STL.64 [R1+0x21c8], R30 ;  /* 0x0021c81e01007387 */ /* 0x000fe80000100a00 */
        /* <DEDUP_REMOVED lines=9> */
[----:B------:R-:W-:Y:S04]  /*15500*/  LDGSTS.E [R244+0x4000], desc[UR36][R78.64], P1 ;  /* 0x040000004ef47fae */ /* 0x000fe80008921864 */
        /* <DEDUP_REMOVED lines=22> */
[----:B------:R1:W-:Y:S04]  /*15670*/  STL.64 [R1+0x2270], R198 ;  /* 0x002270c601007387 */ /* 0x0003e80000100a00 */
[----:B------:R-:W-:Y:S04]  /*15680*/  LDGSTS.E [R244+0x7000], desc[UR36][R174.64], P1 ;  /* 0x07000000aef47fae */ /* 0x000fe80008921864 */
[----:B------:R1:W-:Y:S04]  /*15690*/  STL.64 [R1+0x2278], R206 ;  /* 0x002278ce01007387 */ /* 0x0003e80000100a00 */
        /* <DEDUP_REMOVED lines=8> */
[----:B-1----:R-:W4:Y:S04]  /*15720*/  LDL.64 R198, [R1+0x198] ;  /* 0x0001980001c67983 */ /* 0x002f280000100a00 */
[----:B------:R-:W4:Y:S04]  /*15730*/  LDL.64 R206, [R1+0x170] ;  /* 0x0001700001ce7983 */ /* 0x000f280000100a00 */
        /* <DEDUP_REMOVED lines=9> */
[----:B------:R-:W-:Y:S04]  /*157d0*/  LDGSTS.E [R244+0x8400], desc[UR36][R214.64], P1 ;  /* 0x08400000d6f47fae */ /* 0x000fe80008921864 */
[----:B------:R-:W4:Y:S04]  /*157e0*/  LDL.64 R102, [R1+0x3d0] ;  /* 0x0003d00001667983 */ /* 0x000f280000100a00 */
[----:B------:R-:W-:Y:S04]  /*157f0*/  LDGSTS.E [R244+0x8800], desc[UR36][R222.64], P1 ;  /* 0x08800000def47fae */ /* 0x000fe80008921864 */
[----:B------:R-:W4:Y:S04]  /*15800*/  LDL.64 R86, [R1+0x3f0] ;  /* 0x0003f00001567983 */ /* 0x000f280000100a00 */
[----:B------:R-:W-:Y:S04]  /*15810*/  LDGSTS.E [R244+0x8c00], desc[UR36][R230.64], P1 ;  /* 0x08c00000e6f47fae */ /* 0x000fe80008921864 */
[----:B------:R-:W4:Y:S04]  /*15820*/  LDL.64 R78, [R1+0x410] ;  /* 0x00041000014e7983 */ /* 0x000f280000100a00 */
[----:B------:R-:W-:Y:S04]  /*15830*/  LDGSTS.E [R244+0x9000], desc[UR36][R238.64], P1 ;  /* 0x09000000eef47fae */ /* 0x000fe80008921864 */
[----:B------:R-:W4:Y:S04]  /*15840*/  LDL.64 R70, [R1+0x430] ;  /* 0x0004300001467983 */ /* 0x000f280000100a00 */
[----:B------:R-:W4:Y:S04]  /*15850*/  LDL.64 R54, [R1+0x450] ;  /* 0x0004500001367983 */ /* 0x000f280000100a00 */
[----:B------:R-:W4:Y:S04]  /*15860*/  LDL.64 R46, [R1+0x490] ;  /* 0x00049000012e7983 */ /* 0x000f280000100a00 */
[----:B------:R-:W4:Y:S04]  /*15870*/  LDL.64 R38, [R1+0x4b0] ;  /* 0x0004b00001267983 */ /* 0x000f280000100a00 */
[----:B---3--:R-:W-:Y:S04]  /*15880*/  LDGSTS.E [R244+0x9400], desc[UR36][R22.64], P1 ;  /* 0x0940000016f47fae */ /* 0x008fe80008921864 */
[----:B--2---:R-:W-:Y:S04]  /*15890*/  LDGSTS.E [R244+0x9800], desc[UR36][R14.64], P1 ;  /* 0x098000000ef47fae */ /* 0x004fe80008921864 */
[----:B------:R-:W-:Y:S04]  /*158a0*/  LDGSTS.E [R244+0x9c00], desc[UR36][R248.64], P1 ;  /* 0x09c00000f8f47fae */ /* 0x000fe80008921864 */
[----:B------:R-:W2:Y:S04]  /*158b0*/  LDL.64 R22, [R1+0x470] ;  /* 0x0004700001167983 */ /* 0x000ea80000100a00 */
[----:B------:R-:W3:Y:S04]  /*158c0*/  LDL.64 R14, [R1+0x4d0] ;  /* 0x0004d000010e7983 */ /* 0x000ee80000100a00 */
[----:B------:R-:W-:Y:S04]  /*158d0*/  LDGSTS.E [R244+0xa000], desc[UR36][R242.64], P1 ;  /* 0x0a000000f2f47fae */ /* 0x000fe80008921864 */
[----:B------:R-:W3:Y:S04]  /*158e0*/  LDL.64 R248, [R1+0x4f0] ;  /* 0x0004f00001f87983 */ /* 0x000ee80000100a00 */
[----:B----4-:R-:W-:Y:S04]  /*158f0*/  LDGSTS.E [R244+0xa400], desc[UR36][R6.64], P1 ;  /* 0x0a40000006f47fae */ /* 0x010fe80008921864 */
[----:B------:R-:W4:Y:S04]  /*15900*/  LDL.64 R242, [R1+0x510] ;  /* 0x0005100001f27983 */ /* 0x000f280000100a00 */
[----:B------:R-:W4:Y:S04]  /*15910*/  LDL.LU.64 R158, [R1+0xa8] ;  /* 0x0000a800019e7983 */ /* 0x000f280000300a00 */
[----:B------:R-:W4:Y:S04]  /*15920*/  LDL.LU.64 R126, [R1+0x88] ;  /* 0x00008800017e7983 */ /* 0x000f280000300a00 */
[----:B------:R-:W4:Y:S04]  /*15930*/  LDL.LU.64 R94, [R1+0x68] ;  /* 0x00006800015e7983 */ /* 0x000f280000300a00 */
[----:B------:R-:W4:Y:S04]  /*15940*/  LDL.LU.64 R62, [R1+0x48] ;  /* 0x00004800013e7983 */ /* 0x000f280000300a00 */
[----:B------:R-:W4:Y:S04]  /*15950*/  LDL.LU.64 R30, [R1+0x28] ;  /* 0x00002800011e7983 */ /* 0x000f280000300a00 */
[----:B------:R-:W4:Y:S04]  /*15960*/  LDL.LU.64 R6, [R1+0x8] ;  /* 0x0000080001067983 */ /* 0x000f280000300a00 */
[----:B------:R-:W-:Y:S04]  /*15970*/  LDGSTS.E [R244+0xa800], desc[UR36][R206.64], P1 ;  /* 0x0a800000cef47fae */ /* 0x000fe80008921864 */
        /* <DEDUP_REMOVED lines=15> */
[----:B--2---:R1:W-:Y:S04]  /*15a70*/  LDGSTS.E [R244+0xe800], desc[UR36][R22.64], P1 ;  /* 0x0e80000016f47fae */ /* 0x0043e80008921864 */
[----:B------:R-:W-:Y:S04]  /*15a80*/  LDGSTS.E [R244+0xec00], desc[UR36][R46.64], P1 ;  /* 0x0ec000002ef47fae */ /* 0x000fe80008921864 */
[----:B------:R-:W-:Y:S01]  /*15a90*/  LDGSTS.E [R244+0xf000], desc[UR36][R38.64], P1 ;  /* 0x0f00000026f47fae */ /* 0x000fe20008921864 */
[----:B-1----:R-:W-:-:S03]  /*15aa0*/  LOP3.LUT R22, R240, 0x20, RZ, 0x3c, !PT ;  /* 0x00000020f0167812 */ /* 0x002fc600078e3cff */
[----:B---3--:R-:W-:Y:S02]  /*15ab0*/  LDGSTS.E [R244+0xf400], desc[UR36][R14.64], P1 ;  /* 0x0f4000000ef47fae */ /* 0x008fe40008921864 */
[----:B------:R-:W-:Y:S02]  /*15ac0*/  VIADD R241, R22, UR5 ;  /* 0x0000000516f17c36 */ /* 0x000fe40008000000 */
[----:B------:R-:W-:Y:S04]  /*15ad0*/  LDGSTS.E [R244+0xf800], desc[UR36][R248.64], P1 ;  /* 0x0f800000f8f47fae */ /* 0x000fe80008921864 */
[----:B------:R-:W2:Y:S04]  /*15ae0*/  LDL.64 R38, [R1+0xb8] ;  /* 0x0000b80001267983 */ /* 0x000ea80000100a00 */
[----:B------:R-:W3:Y:S04]  /*15af0*/  LDL.64 R22, [R1+0xd8] ;  /* 0x0000d80001167983 */ /* 0x000ee80000100a00 */
[----:B----4-:R-:W-:Y:S04]  /*15b00*/  LDGSTS.E [R244+0xfc00], desc[UR36][R242.64], P1 ;  /* 0x0fc00000f2f47fae */ /* 0x010fe80008921864 */
[----:B------:R-:W4:Y:S04]  /*15b10*/  LDL.64 R14, [R1+0xf8] ;  /* 0x0000f800010e7983 */ /* 0x000f280000100a00 */
[----:B------:R-:W-:Y:S04]  /*15b20*/  LDGSTS.E [R241+0x100], desc[UR36][R158.64], P1 ;  /* 0x001000009ef17fae */ /* 0x000fe80008921864 */
[----:B------:R-:W4:Y:S04]  /*15b30*/  LDL.64 R242, [R1+0x118] ;  /* 0x0001180001f27983 */ /* 0x000f280000100a00 */
[----:B------:R-:W-:Y:S04]  /*15b40*/  LDGSTS.E [R241+0x500], desc[UR36][R126.64], P1 ;  /* 0x005000007ef17fae */ /* 0x000fe80008921864 */
[----:B------:R-:W4:Y:S04]  /*15b50*/  LDL.64 R248, [R1+0x138] ;  /* 0x0001380001f87983 */ /* 0x000f280000100a00 */
[----:B------:R-:W-:Y:S04]  /*15b60*/  LDGSTS.E [R241+0x900], desc[UR36][R94.64], P1 ;  /* 0x009000005ef17fae */ /* 0x000fe80008921864 */
[----:B------:R-:W-:Y:S04]  /*15b70*/  LDGSTS.E [R241+0xd00], desc[UR36][R62.64], P1 ;  /* 0x00d000003ef17fae */ /* 0x000fe80008921864 */
[----:B------:R-:W-:Y:S04]  /*15b80*/  LDGSTS.E [R241+0x1100], desc[UR36][R30.64], P1 ;  /* 0x011000001ef17fae */ /* 0x000fe80008921864 */
[----:B------:R1:W-:Y:S04]  /*15b90*/  LDGSTS.E [R241+0x1500], desc[UR36][R6.64], P1 ;  /* 0x0150000006f17fae */ /* 0x0003e80008921864 */
[----:B------:R-:W-:Y:S04]  /*15ba0*/  LDGSTS.E [R241+0x1900], desc[UR36][R246.64], P1 ;  /* 0x01900000f6f17fae */ /* 0x000fe80008921864 */
[----:B------:R-:W-:Y:S04]  /*15bb0*/  STL.64 [R1+0x21a0], R244 ;  /* 0x0021a0f401007387 */ /* 0x000fe80000100a00 */
[----:B------:R-:W-:Y:S04]  /*15bc0*/  LDGSTS.E [R241+0x1d00], desc[UR36][R8.64], P1 ;  /* 0x01d0000008f17fae */ /* 0x000fe80008921864 */
[----:B------:R-:W-:Y:S04]  /*15bd0*/  STL.64 [R1+0x22a0], R158 ;  /* 0x0022a09e01007387 */ /* 0x000fe80000100a00 */
        /* <DEDUP_REMOVED lines=25> */
[----:B------:R-:W-:Y:S04]  /*15d70*/  LDGSTS.E [R241+0x5500], desc[UR36][R120.64], P1 ;  /* 0x0550000078f17fae */ /* 0x000fe80008921864 */
[----:B-1----:R-:W4:Y:S04]  /*15d80*/  LDL.64 R126, [R1+0x158] ;  /* 0x00015800017e7983 */ /* 0x002f280000100a00 */
        /* <DEDUP_REMOVED lines=31> */
[----:B------:R-:W4:Y:S04]  /*15f80*/  LDL.64 R70, [R1+0x498] ;  /* 0x0004980001467983 */ /* 0x000f280000100a00 */
[----:B--2---:R-:W-:Y:S04]  /*15f90*/  LDGSTS.E [R241+0x9100], desc[UR36][R38.64], P1 ;  /* 0x0910000026f17fae */ /* 0x004fe80008921864 */
[----:B---3--:R-:W-:Y:S04]  /*15fa0*/  LDGSTS.E [R241+0x9500], desc[UR36][R22.64], P1 ;  /* 0x0950000016f17fae */ /* 0x008fe80008921864 */
[----:B------:R-:W2:Y:S04]  /*15fb0*/  LDL.64 R46, [R1+0x4d8] ;  /* 0x0004d800012e7983 */ /* 0x000ea80000100a00 */
[----:B----4-:R-:W-:Y:S04]  /*15fc0*/  LDGSTS.E [R241+0x9900], desc[UR36][R14.64], P1 ;  /* 0x099000000ef17fae */ /* 0x010fe80008921864 */
[----:B------:R-:W3:Y:S04]  /*15fd0*/  LDL.64 R38, [R1+0x4f8] ;  /* 0x0004f80001267983 */ /* 0x000ee80000100a00 */
[----:B------:R-:W-:Y:S04]  /*15fe0*/  LDGSTS.E [R241+0x9d00], desc[UR36][R242.64], P1 ;  /* 0x09d00000f2f17fae */ /* 0x000fe80008921864 */
[----:B------:R-:W-:Y:S04]  /*15ff0*/  LDGSTS.E [R241+0xa100], desc[UR36][R248.64], P1 ;  /* 0x0a100000f8f17fae */ /* 0x000fe80008921864 */
[----:B------:R-:W4:Y:S04]  /*16000*/  LDL.64 R242, [R1+0x4b8] ;  /* 0x0004b80001f27983 */ /* 0x000f280000100a00 */
[----:B------:R-:W3:Y:S04]  /*16010*/  LDL.64 R248, [R1+0x520] ;  /* 0x0005200001f87983 */ /* 0x000ee80000100a00 */
[----:B------:R-:W3:Y:S04]  /*16020*/  LDL.LU.64 R150, [R1+0xa0] ;  /* 0x0000a00001967983 */ /* 0x000ee80000300a00 */
[----:B------:R-:W3:Y:S04]  /*16030*/  LDL.LU.64 R118, [R1+0x80] ;  /* 0x0000800001767983 */ /* 0x000ee80000300a00 */
[----:B------:R-:W3:Y:S04]  /*16040*/  LDL.LU.64 R86, [R1+0x60] ;  /* 0x0000600001567983 */ /* 0x000ee80000300a00 */
[----:B------:R-:W3:Y:S04]  /*16050*/  LDL.LU.64 R54, [R1+0x40] ;  /* 0x0000400001367983 */ /* 0x000ee80000300a00 */
[----:B------:R-:W3:Y:S04]  /*16060*/  LDL.LU.64 R22, [R1+0x20] ;  /* 0x0000200001167983 */ /* 0x000ee80000300a00 */
[----:B------:R-:W3:Y:S01]  /*16070*/  LDL.LU.64 R14, [R1] ;  /* 0x00000000010e7983 */ /* 0x000ee20000300a00 */
[----:B------:R-:W-:-:S03]  /*16080*/  LOP3.LUT R6, R240, 0x40, RZ, 0x3c, !PT ;  /* 0x00000040f0067812 */ /* 0x000fc600078e3cff */
[----:B------:R-:W3:Y:S04]  /*16090*/  LDL.64 R8, [R1+0x160] ;  /* 0x0001600001087983 */ /* 0x000ee80000100a00 */
[----:B------:R-:W3:Y:S04]  /*160a0*/  LDL.64 R246, [R1+0x188] ;  /* 0x0001880001f67983 */ /* 0x000ee80000100a00 */
[----:B------:R-:W3:Y:S04]  /*160b0*/  LDL.64 R30, [R1+0x1d0] ;  /* 0x0001d000011e7983 */ /* 0x000ee80000100a00 */
[----:B------:R-:W3:Y:S04]  /*160c0*/  LDL.64 R62, [R1+0x1f0] ;  /* 0x0001f000013e7983 */ /* 0x000ee80000100a00 */
[----:B------:R-:W3:Y:S04]  /*160d0*/  LDL.64 R94, [R1+0x210] ;  /* 0x00021000015e7983 */ /* 0x000ee80000100a00 */
[----:B------:R-:W-:Y:S04]  /*160e0*/  LDGSTS.E [R241+0xa500], desc[UR36][R126.64], P1 ;  /* 0x0a5000007ef17fae */ /* 0x000fe80008921864 */
[----:B------:R-:W-:Y:S04]  /*160f0*/  LDGSTS.E [R241+0xa900], desc[UR36][R158.64], P1 ;  /* 0x0a9000009ef17fae */ /* 0x000fe80008921864 */
[----:B------:R-:W3:Y:S04]  /*16100*/  LDL.64 R126, [R1+0x230] ;  /* 0x00023000017e7983 */ /* 0x000ee80000100a00 */
        /* <DEDUP_REMOVED lines=25> */
[----:B------:R-:W-:Y:S04]  /*162a0*/  LDGSTS.E [R241+0xe100], desc[UR36][R110.64], P1 ;  /* 0x0e1000006ef17fae */ /* 0x000fe80008921864 */
[----:B------:R-:W-:Y:S04]  /*162b0*/  LDGSTS.E [R241+0xe500], desc[UR36][R102.64], P1 ;  /* 0x0e50000066f17fae */ /* 0x000fe80008921864 */
[----:B------:R-:W-:Y:S04]  /*162c0*/  LDGSTS.E [R241+0xe900], desc[UR36][R78.64], P1 ;  /* 0x0e9000004ef17fae */ /* 0x000fe80008921864 */
[----:B------:R-:W-:Y:S04]  /*162d0*/  LDGSTS.E [R241+0xed00], desc[UR36][R70.64], P1 ;  /* 0x0ed0000046f17fae */ /* 0x000fe80008921864 */
[----:B------:R-:W3:Y:S04]  /*162e0*/  LDL.64 R134, [R1+0x4c0] ;  /* 0x0004c00001867983 */ /* 0x000ee80000100a00 */
[----:B------:R-:W3:Y:S04]  /*162f0*/  LDL.64 R78, [R1+0xc0] ;  /* 0x0000c000014e7983 */ /* 0x000ee80000100a00 */
[----:B------:R-:W3:Y:S04]  /*16300*/  LDL.64 R70, [R1+0xe0] ;  /* 0x0000e00001467983 */ /* 0x000ee80000100a00 */
[----:B------:R-:W3:Y:S04]  /*16310*/  LDL.64 R102, [R1+0x4e0] ;  /* 0x0004e00001667983 */ /* 0x000ee80000100a00 */
[----:B----4-:R1:W-:Y:S04]  /*16320*/  LDGSTS.E [R241+0xf100], desc[UR36][R242.64], P1 ;  /* 0x0f100000f2f17fae */ /* 0x0103e80008921864 */
[----:B--2---:R-:W-:Y:S04]  /*16330*/  LDGSTS.E [R241+0xf500], desc[UR36][R46.64], P1 ;  /* 0x0f5000002ef17fae */ /* 0x004fe80008921864 */
[----:B---3--:R-:W-:Y:S01]  /*16340*/  LDGSTS.E [R241+0xf900], desc[UR36][R38.64], P1 ;  /* 0x0f90000026f17fae */ /* 0x008fe20008921864 */
[----:B-1----:R-:W-:-:S03]  /*16350*/  VIADD R242, R6, UR5 ;  /* 0x0000000506f27c36 */ /* 0x002fc60008000000 */
[----:B------:R-:W-:Y:S04]  /*16360*/  LDGSTS.E [R241+0xfd00], desc[UR36][R248.64], P1 ;  /* 0x0fd00000f8f17fae */ /* 0x000fe80008921864 */
[----:B------:R-:W2:Y:S04]  /*16370*/  LDL.64 R46, [R1+0x100] ;  /* 0x00010000012e7983 */ /* 0x000ea80000100a00 */
[----:B------:R-:W3:Y:S04]  /*16380*/  LDL.64 R38, [R1+0x120] ;  /* 0x0001200001267983 */ /* 0x000ee80000100a00 */
[----:B------:R-:W4:Y:S04]  /*16390*/  LDL.64 R248, [R1+0x140] ;  /* 0x0001400001f87983 */ /* 0x000f280000100a00 */
        /* <DEDUP_REMOVED lines=40> */
[----:B--2---:R-:W-:Y:S04]  /*16620*/  LDGSTS.E [R242+0x9a00], desc[UR36][R46.64], P1 ;  /* 0x09a000002ef27fae */ /* 0x004fe80008921864 */
[----:B---3--:R-:W-:Y:S04]  /*16630*/  LDGSTS.E [R242+0x9e00], desc[UR36][R38.64], P1 ;  /* 0x09e0000026f27fae */ /* 0x008fe80008921864 */
[----:B----4-:R-:W-:Y:S04]  /*16640*/  LDGSTS.E [R242+0xa200], desc[UR36][R248.64], P1 ;  /* 0x0a200000f8f27fae */ /* 0x010fe80008921864 */
[----:B------:R-:W-:Y:S04]  /*16650*/  LDGSTS.E [R242+0xa600], desc[UR36][R8.64], P1 ;  /* 0x0a60000008f27fae */ /* 0x000fe80008921864 */
[----:B------:R-:W2:Y:S04]  /*16660*/  LDL.64 R38, [R1+0x518] ;  /* 0x0005180001267983 */ /* 0x000ea80000100a00 */
[----:B------:R-:W3:Y:S04]  /*16670*/  LDL.LU.64 R142, [R1+0x98] ;  /* 0x00009800018e7983 */ /* 0x000ee80000300a00 */
[----:B------:R-:W4:Y:S04]  /*16680*/  LDL.LU.64 R110, [R1+0x78] ;  /* 0x00007800016e7983 */ /* 0x000f280000300a00 */
[----:B------:R-:W4:Y:S04]  /*16690*/  LDL.LU.64 R78, [R1+0x58] ;  /* 0x00005800014e7983 */ /* 0x000f280000300a00 */
[----:B------:R-:W4:Y:S04]  /*166a0*/  LDL.LU.64 R46, [R1+0x38] ;  /* 0x00003800012e7983 */ /* 0x000f280000300a00 */
[----:B------:R-:W4:Y:S04]  /*166b0*/  LDL.LU.64 R248, [R1+0x18] ;  /* 0x0000180001f87983 */ /* 0x000f280000300a00 */
[----:B------:R-:W-:Y:S04]  /*166c0*/  LDGSTS.E [R242+0xaa00], desc[UR36][R246.64], P1 ;  /* 0x0aa00000f6f27fae */ /* 0x000fe80008921864 */
[----:B------:R1:W-:Y:S04]  /*166d0*/  LDGSTS.E [R242+0xae00], desc[UR36][R6.64], P1 ;  /* 0x0ae0000006f27fae */ /* 0x0003e80008921864 */
        /* <DEDUP_REMOVED lines=16> */
[----:B------:R-:W4:Y:S04]  /*167e0*/  LDL.LU.64 R244, [R1+0x528] ;  /* 0x0005280001f47983 */ /* 0x000f280000300a00 */
[----:B------:R-:W-:Y:S04]  /*167f0*/  LDGSTS.E [R242+0xf200], desc[UR36][R134.64], P1 ;  /* 0x0f20000086f27fae */ /* 0x000fe80008921864 */
[----:B------:R-:W4:Y:S04]  /*16800*/  LDL.64 R48, [R1+0xc8] ;  /* 0x0000c80001307983 */ /* 0x000f280000100a00 */
[----:B------:R-:W-:Y:S04]  /*16810*/  LDGSTS.E [R242+0xf600], desc[UR36][R102.64], P1 ;  /* 0x0f60000066f27fae */ /* 0x000fe80008921864 */
[----:B------:R-:W4:Y:S04]  /*16820*/  LDL.64 R40, [R1+0xe8] ;  /* 0x0000e80001287983 */ /* 0x000f280000100a00 */
[----:B------:R-:W4:Y:S04]  /*16830*/  LDL.64 R32, [R1+0x128] ;  /* 0x0001280001207983 */ /* 0x000f280000100a00 */
[----:B------:R-:W4:Y:S01]  /*16840*/  LDL.64 R102, [R1+0x108] ;  /* 0x0001080001667983 */ /* 0x000f220000100a00 */
[----:B-1----:R-:W-:-:S03]  /*16850*/  LOP3.LUT R6, R240, 0x60, RZ, 0x3c, !PT ;  /* 0x00000060f0067812 */ /* 0x002fc600078e3cff */
        /* <DEDUP_REMOVED lines=20> */
[----:B------:R-:W-:Y:S01]  /*169a0*/  LDGSTS.E [R242+0xfa00], desc[UR36][R70.64], P1 ;  /* 0x0fa0000046f27fae */ /* 0x000fe20008921864 */
[----:B------:R-:W-:-:S03]  /*169b0*/  VIADD R240, R6, UR5 ;  /* 0x0000000506f07c36 */ /* 0x000fc60008000000 */
[----:B------:R-:W4:Y:S04]  /*169c0*/  LDL.64 R6, [R1+0x1f8] ;  /* 0x0001f80001067983 */ /* 0x000f280000100a00 */
[----:B------:R-:W4:Y:S04]  /*169d0*/  LDL.64 R70, [R1+0x508] ;  /* 0x0005080001467983 */ /* 0x000f280000100a00 */
[----:B--2---:R-:W-:Y:S04]  /*169e0*/  LDGSTS.E [R242+0xfe00], desc[UR36][R38.64], P1 ;  /* 0x0fe0000026f27fae */ /* 0x004fe80008921864 */
[----:B---3--:R-:W-:Y:S04]  /*169f0*/  LDGSTS.E [R240+0x300], desc[UR36][R142.64], P1 ;  /* 0x003000008ef07fae */ /* 0x008fe80008921864 */
[----:B----4-:R-:W-:Y:S04]  /*16a00*/  LDGSTS.E [R240+0x700], desc[UR36][R110.64], P1 ;  /* 0x007000006ef07fae */ /* 0x010fe80008921864 */
[----:B------:R-:W2:Y:S04]  /*16a10*/  LDL.64 R38, [R1+0x148] ;  /* 0x0001480001267983 */ /* 0x000ea80000100a00 */
        /* <DEDUP_REMOVED lines=37> */
[----:B------:R-:W3:Y:S04]  /*16c70*/  LDL.LU.64 R48, [R1+0x2300] ;  /* 0x0023000001307983 */ /* 0x000ee80000300a00 */
[----:B------:R-:W4:Y:S04]  /*16c80*/  LDL.LU.64 R40, [R1+0x22f8] ;  /* 0x0022f80001287983 */ /* 0x000f280000300a00 */
[----:B------:R-:W3:Y:S04]  /*16c90*/  LDL.LU.64 R102, [R1+0x1a0] ;  /* 0x0001a00001667983 */ /* 0x000ee80000300a00 */
[----:B------:R-:W-:Y:S04]  /*16ca0*/  LDGSTS.E [R240+0x9f00], desc[UR36][R32.64], P1 ;  /* 0x09f0000020f07fae */ /* 0x000fe80008921864 */
[----:B------:R-:W4:Y:S04]  /*16cb0*/  LDL.LU.64 R32, [R1+0x22f0] ;  /* 0x0022f00001207983 */ /* 0x000f280000300a00 */
[----:B--2---:R-:W-:Y:S04]  /*16cc0*/  LDGSTS.E [R240+0xa300], desc[UR36][R38.64], P1 ;  /* 0x0a30000026f07fae */ /* 0x004fe80008921864 */
[----:B------:R-:W-:Y:S04]  /*16cd0*/  LDGSTS.E [R240+0xa700], desc[UR36][R24.64], P1 ;  /* 0x0a70000018f07fae */ /* 0x000fe80008921864 */
[----:B------:R-:W-:Y:S04]  /*16ce0*/  LDGSTS.E [R240+0xab00], desc[UR36][R16.64], P1 ;  /* 0x0ab0000010f07fae */ /* 0x000fe80008921864 */
[----:B------:R-:W2:Y:S04]  /*16cf0*/  LDL.LU.64 R38, [R1+0x178] ;  /* 0x0001780001267983 */ /* 0x000ea80000300a00 */
[----:B------:R-:W-:Y:S01]  /*16d00*/  LDGSTS.E [R240+0xaf00], desc[UR36][R8.64], P1 ;  /* 0x0af0000008f07fae */ /* 0x000fe20008921864 */
[----:B------:R-:W1:Y:S03]  /*16d10*/  S2R R243, SR_TID.X ;  /* 0x0000000000f37919 */ /* 0x000e660000002100 */
        /* <DEDUP_REMOVED lines=15> */
[----:B------:R1:W-:Y:S04]  /*16e10*/  LDGSTS.E [R240+0xef00], desc[UR36][R174.64], P1 ;  /* 0x0ef00000aef07fae */ /* 0x0003e80008921864 */
[----:B------:R-:W-:Y:S04]  /*16e20*/  LDGSTS.E [R240+0xf300], desc[UR36][R166.64], P1 ;  /* 0x0f300000a6f07fae */ /* 0x000fe80008921864 */
[----:B------:R-:W-:Y:S04]  /*16e30*/  LDGSTS.E [R240+0xf700], desc[UR36][R134.64], P1 ;  /* 0x0f70000086f07fae */ /* 0x000fe80008921864 */
[----:B------:R1:W-:Y:S02]  /*16e40*/  LDGSTS.E [R240+0xfb00], desc[UR36][R70.64], P1 ;  /* 0x0fb0000046f07fae */ /* 0x0003e40008921864 */
[----:B-1----:R-:W-:Y:S01]  /*16e50*/  LOP3.LUT R243, R243, 0x3f, RZ, 0xc0, !PT ;  /* 0x0000003ff3f37812 */ /* 0x002fe200078ec0ff */
[----:B------:R-:W1:Y:S01]  /*16e60*/  LDC R175, c[0x0][0x230] ;  /* 0x00008c00ffaf7b82 */ /* 0x000e620000000800 */
[----:B------:R-:W-:Y:S04]  /*16e70*/  LDGSTS.E [R240+0xff00], desc[UR36][R244.64], P1 ;  /* 0x0ff00000f4f07fae */ /* 0x000fe80008921864 */
[----:B------:R-:W0:Y:S01]  /*16e80*/  LDGDEPBAR ;  /* 0x00000000000079af */ /* 0x000e220000000000 */
[----:B------:R-:W-:-:S02]  /*16e90*/  IMAD.SHL.U32 R243, R243, 0x4, RZ ;  /* 0x00000004f3f37824 */ /* 0x000fc400078e00ff */
[----:B------:R-:W1:Y:S01]  /*16ea0*/  LDC R174, c[0x0][0x230] ;  /* 0x00008c00ffae7b82 */ /* 0x000e620000000800 */
[----:B------:R-:W4:Y:S04]  /*16eb0*/  LDL.LU.64 R24, [R1+0x22e8] ;  /* 0x0022e80001187983 */ /* 0x000f280000300a00 */
[----:B------:R-:W4:Y:S01]  /*16ec0*/  LDL.LU.64 R16, [R1+0x22e0] ;  /* 0x0022e00001107983 */ /* 0x000f220000300a00 */
[----:B------:R-:W-:Y:S02]  /*16ed0*/  VIADD R71, R243, UR5 ;  /* 0x00000005f3477c36 */ /* 0x000fe40008000000 */
[----:B------:R-:W1:Y:S08]  /*16ee0*/  LDC R243, c[0x0][0x230] ;  /* 0x00008c00fff37b82 */ /* 0x000e700000000800 */
[----:B------:R-:W-:Y:S06]  /*16ef0*/  BAR.SYNC.DEFER_BLOCKING 0x0 ;  /* 0x0000000000007b1d */ /* 0x000fec0000010000 */
[----:B------:R-:W4:Y:S04]  /*16f00*/  LDL.LU.64 R8, [R1+0x22d8] ;  /* 0x0022d80001087983 */ /* 0x000f280000300a00 */
[----:B------:R-:W4:Y:S04]  /*16f10*/  LDL.LU.64 R246, [R1+0x22d0] ;  /* 0x0022d00001f67983 */ /* 0x000f280000300a00 */
[----:B------:R-:W4:Y:S04]  /*16f20*/  LDL.LU.64 R6, [R1+0x22c8] ;  /* 0x0022c80001067983 */ /* 0x000f280000300a00 */
[----:B------:R-:W4:Y:S04]  /*16f30*/  LDL.LU.64 R30, [R1+0x22c0] ;  /* 0x0022c000011e7983 */ /* 0x000f280000300a00 */
[----:B------:R-:W4:Y:S04]  /*16f40*/  LDL.LU.64 R62, [R1+0x22b8] ;  /* 0x0022b800013e7983 */ /* 0x000f280000300a00 */
[----:B------:R-:W4:Y:S04]  /*16f50*/  LDL.LU.64 R94, [R1+0x22b0] ;  /* 0x0022b000015e7983 */ /* 0x000f280000300a00 */
[----:B------:R-:W-:Y:S01]  /*16f60*/  STL.64 [R1+0x20f0], R240 ;  /* 0x0020f0f001007387 */ /* 0x000fe20000100a00 */
[----:B---3--:R-:W-:-:S03]  /*16f70*/  IMAD.MOV.U32 R70, RZ, RZ, R103 ;  /* 0x000000ffff467224 */ /* 0x008fc600078e0067 */
[----:B------:R3:W-:Y:S04]  /*16f80*/  STL [R1+0x1f90], R102 ;  /* 0x001f906601007387 */ /* 0x0007e80000100800 */
[----:B------:R-:W-:Y:S01]  /*16f90*/  @!PT LDS RZ, [RZ] ;  /* 0x00000000fffff984 */ /* 0x000fe20000000800 */
[----:B------:R-:W-:Y:S01]  /*16fa0*/  @!PT LDS RZ, [RZ] ;  /* 0x00000000fffff984 */ /* 0x000fe20000000800 */
[----:B------:R-:W-:Y:S01]  /*16fb0*/  @!PT LDS RZ, [RZ] ;  /* 0x00000000fffff984 */ /* 0x000fe20000000800 */
[----:B------:R3:W-:Y:S04]  /*16fc0*/  LDGSTS.E [R71+0x24000], desc[UR36][R102.64], !P6 ;  /* 0x2400000066477fae */ /* 0x0007e8000f121864 */
[----:B------:R1:W-:Y:S01]  /*16fd0*/  STL [R1+0x1f88], R70 ;  /* 0x001f884601007387 */ /* 0x0003e20000100800 */
[----:B---3--:R-:W3:Y:S01]  /*16fe0*/  LDC R102, c[0x0][0x230] ;  /* 0x00008c00ff667b82 */ /* 0x008ee20000000800 */
[----:B-1----:R-:W-:-:S02]  /*16ff0*/  VIADD R70, R243, 0xffffffdb ;  /* 0xffffffdbf3467836 */ /* 0x002fc40000000000 */
[----:B---3--:R-:W-:-:S05]  /*17000*/  VIADD R243, R102, 0xffffffd7 ;  /* 0xffffffd766f37836 */ /* 0x008fca0000000000 */
[----:B------:R-:W-:Y:S01]  /*17010*/  ISETP.GE.U32.AND P1, PT, R243, 0x7fffffb8, PT ;  /* 0x7fffffb8f300780c */ /* 0x000fe20003f26070 */
[----:B--2---:R1:W-:Y:S04]  /*17020*/  LDGSTS.E [R71+0x24100], desc[UR36][R38.64], !P6 ;  /* 0x2410000026477fae */ /* 0x0043e8000f121864 */
[----:B------:R1:W-:Y:S02]  /*17030*/  STL [R1+0x1f8c], R38 ;  /* 0x001f8c2601007387 */ /* 0x0003e40000100800 */
[----:B-1----:R-:W-:Y:S02]  /*17040*/  IMAD.MOV.U32 R38, RZ, RZ, R39 ;  /* 0x000000ffff267224 */ /* 0x002fe400078e0027 */
[----:B------:R-:W1:Y:S03]  /*17050*/  LDC R39, c[0x0][0x230] ;  /* 0x00008c00ff277b82 */ /* 0x000e660000000800 */
[----:B------:R2:W-:Y:S04]  /*17060*/  STL [R1+0x1f84], R38 ;  /* 0x001f842601007387 */ /* 0x0005e80000100800 */
[----:B------:R-:W3:Y:S04]  /*17070*/  LDL.LU.64 R238, [R1+0x350] ;  /* 0x0003500001ee7983 */ /* 0x000ee80000300a00 */
[----:B------:R-:W4:Y:S01]  /*17080*/  LDL.LU.64 R222, [R1+0x328] ;  /* 0x0003280001de7983 */ /* 0x000f220000300a00 */
[----:B--2---:R-:W2:Y:S03]  /*17090*/  LDC R38, c[0x0][0x230] ;  /* 0x00008c00ff267b82 */ /* 0x004ea60000000800 */
[----:B------:R-:W4:Y:S04]  /*170a0*/  LDL.LU.64 R206, [R1+0x308] ;  /* 0x0003080001ce7983 */ /* 0x000f280000300a00 */
[----:B------:R-:W4:Y:S04]  /*170b0*/  LDL.LU.64 R126, [R1+0x2e0] ;  /* 0x0002e000017e7983 */ /* 0x000f280000300a00 */
[----:B------:R-:W4:Y:S04]  /*170c0*/  LDL.LU.64 R190, [R1+0x2b8] ;  /* 0x0002b80001be7983 */ /* 0x000f280000300a00 */
[----:B------:R-:W4:Y:S04]  /*170d0*/  LDL.LU.64 R102, [R1+0x290] ;  /* 0x0002900001667983 */ /* 0x000f280000300a00 */
[----:B------:R-:W4:Y:S04]  /*170e0*/  LDL.LU.64 R166, [R1+0x268] ;  /* 0x0002680001a67983 */ /* 0x000f280000300a00 */
[----:B------:R-:W4:Y:S01]  /*170f0*/  LDL.LU.64 R230, [R1+0x348] ;  /* 0x0003480001e67983 */ /* 0x000f220000300a00 */
[----:B--2---:R-:W-:-:S03]  /*17100*/  VIADD R38, R38, 0xffffffd3 ;  /* 0xffffffd326267836 */ /* 0x004fc60000000000 */
[----:B------:R-:W2:Y:S01]  /*17110*/  LDL.LU.64 R214, [R1+0x320] ;  /* 0x0003200001d67983 */ /* 0x000ea20000300a00 */
[----:B-1----:R-:W-:-:S03]  /*17120*/  VIADD R243, R39, 0xffffffcf ;  /* 0xffffffcf27f37836 */ /* 0x002fc60000000000 */
[----:B------:R-:W2:Y:S01]  /*17130*/  LDL.LU.64 R158, [R1+0x2f8] ;  /* 0x0002f800019e7983 */ /* 0x000ea20000300a00 */
[----:B------:R-:W-:-:S03]  /*17140*/  ISETP.GE.U32.AND P2, PT, R38, 0x7fffffb4, PT ;  /* 0x7fffffb42600780c */ /* 0x000fc60003f46070 */
[----:B------:R-:W2:Y:S04]  /*17150*/  LDL.LU.64 R198, [R1+0x2d8] ;  /* 0x0002d80001c67983 */ /* 0x000ea80000300a00 */
[----:B------:R-:W2:Y:S04]  /*17160*/  LDL.LU.64 R38, [R1+0x2b0] ;  /* 0x0002b00001267983 */ /* 0x000ea80000300a00 */
[----:B------:R-:W2:Y:S04]  /*17170*/  LDL.LU.64 R182, [R1+0x288] ;  /* 0x0002880001b67983 */ /* 0x000ea80000300a00 */
[----:B------:R-:W2:Y:S01]  /*17180*/  LDL.LU.64 R134, [R1+0x260] ;  /* 0x0002600001867983 */ /* 0x000ea20000300a00 */
[----:B------:R-:W-:-:S02]  /*17190*/  ISETP.GE.U32.AND P3, PT, R243, 0x7fffffb0, PT ;  /* 0x7fffffb0f300780c */ /* 0x000fc40003f66070 */
[----:B------:R-:W1:Y:S01]  /*171a0*/  LDC R243, c[0x0][0x230] ;  /* 0x00008c00fff37b82 */ /* 0x000e620000000800 */
[----:B------:R-:W-:Y:S01]  /*171b0*/  ISETP.GE.U32.AND P0, PT, R70, 0x7fffffbc, PT ;  /* 0x7fffffbc4600780c */ /* 0x000fe20003f06070 */
[----:B------:R-:W-:-:S06]  /*171c0*/  VIADD R174, R174, 0xffffffc7 ;  /* 0xffffffc7aeae7836 */ /* 0x000fcc0000000000 */
[----:B------:R-:W1:Y:S01]  /*171d0*/  LDC R70, c[0x0][0x230] ;  /* 0x00008c00ff467b82 */ /* 0x000e620000000800 */
[----:B------:R-:W-:Y:S01]  /*171e0*/  ISETP.GE.U32.AND P5, PT, R174, 0x7fffffa8, PT ;  /* 0x7fffffa8ae00780c */ /* 0x000fe20003fa6070 */
[----:B-1----:R-:W-:-:S05]  /*171f0*/  VIADD R243, R243, 0xffffffcb ;  /* 0xffffffcbf3f37836 */ /* 0x002fca0000000000 */
[----:B------:R-:W-:Y:S01]  /*17200*/  ISETP.GE.U32.AND P4, PT, R243, 0x7fffffac, PT ;  /* 0x7fffffacf300780c */ /* 0x000fe20003f86070 */
[----:B------:R-:W-:Y:S02]  /*17210*/  VIADD R243, R175, 0xffffffc3 ;  /* 0xffffffc3aff37836 */ /* 0x000fe40000000000 */
[----:B------:R-:W-:-:S03]  /*17220*/  IMAD.U32 R175, RZ, RZ, UR10 ;  /* 0x0000000affaf7e24 */ /* 0x000fc6000f8e00ff */
[----:B------:R-:W-:Y:S01]  /*17230*/  ISETP.GE.U32.AND P6, PT, R243, 0x7fffffa4, PT ;  /* 0x7fffffa4f300780c */ /* 0x000fe20003fc6070 */
[----:B------:R-:W-:Y:S02]  /*17240*/  VIADD R243, R70, 0xffffffde ;  /* 0xffffffde46f37836 */ /* 0x000fe40000000000 */
[----:B------:R-:W1:Y:S01]  /*17250*/  LDC R70, c[0x0][0x230] ;  /* 0x00008c00ff467b82 */ /* 0x000e620000000800 */
[----:B---3--:R-:W-:-:S04]  /*17260*/  IMAD.WIDE R238, R175, 0x4, R238 ;  /* 0x00000004afee7825 */ /* 0x008fc800078e02ee */
[C---:B----4-:R-:W-:Y:S01]  /*17270*/  IMAD.WIDE R222, R175.reuse, 0x4, R222 ;  /* 0x00000004afde7825 */ /* 0x050fe200078e02de */
[----:B------:R-:W-:Y:S03]  /*17280*/  LDGSTS.E [R71+0x24800], desc[UR36][R238.64], !P0 ;  /* 0x24800000ee477fae */ /* 0x000fe6000c121864 */
[----:B------:R-:W-:-:S04]  /*17290*/  IMAD.WIDE R206, R175, 0x4, R206 ;  /* 0x00000004afce7825 */ /* 0x000fc800078e02ce */
[----:B------:R-:W-:-:S04]  /*172a0*/  IMAD.WIDE R126, R175, 0x4, R126 ;  /* 0x00000004af7e7825 */ /* 0x000fc800078e027e */
[----:B------:R-:W-:-:S04]  /*172b0*/  IMAD.WIDE R190, R175, 0x4, R190 ;  /* 0x00000004afbe7825 */ /* 0x000fc800078e02be */
[----:B------:R-:W-:-:S04]  /*172c0*/  IMAD.WIDE R230, R175, 0x4, R230 ;  /* 0x00000004afe67825 */ /* 0x000fc800078e02e6 */
[C---:B--2---:R-:W-:Y:S01]  /*172d0*/  IMAD.WIDE R214, R175.reuse, 0x4, R214 ;  /* 0x00000004afd67825 */ /* 0x044fe200078e02d6 */
[----:B------:R-:W-:Y:S03]  /*172e0*/  LDGSTS.E [R71+0x24900], desc[UR36][R230.64], !P0 ;  /* 0x24900000e6477fae */ /* 0x000fe6000c121864 */
[C---:B------:R-:W-:Y:S01]  /*172f0*/  IMAD.WIDE R158, R175.reuse, 0x4, R158 ;  /* 0x00000004af9e7825 */ /* 0x040fe200078e029e */
        /* <DEDUP_REMOVED lines=11> */
[----:B------:R-:W-:Y:S01]  /*173b0*/  IMAD.WIDE R134, R175, 0x4, R134 ;  /* 0x00000004af867825 */ /* 0x000fe200078e0286 */
[----:B------:R-:W-:Y:S04]  /*173c0*/  LDGSTS.E [R71+0x26800], desc[UR36][R190.64], !P4 ;  /* 0x26800000be477fae */ /* 0x000fe8000e121864 */
[----:B------:R-:W-:Y:S04]  /*173d0*/  LDGSTS.E [R71+0x26900], desc[UR36][R38.64], !P4 ;  /* 0x2690000026477fae */ /* 0x000fe8000e121864 */
[----:B------:R-:W-:Y:S04]  /*173e0*/  LDGSTS.E [R71+0x27000], desc[UR36][R102.64], !P5 ;  /* 0x2700000066477fae */ /* 0x000fe8000e921864 */
[----:B------:R-:W-:Y:S04]  /*173f0*/  LDGSTS.E [R71+0x27100], desc[UR36][R182.64], !P5 ;  /* 0x27100000b6477fae */ /* 0x000fe8000e921864 */
[----:B------:R-:W-:Y:S04]  /*17400*/  LDGSTS.E [R71+0x27800], desc[UR36][R166.64], !P6 ;  /* 0x27800000a6477fae */ /* 0x000fe8000f121864 */
[----:B------:R2:W-:Y:S04]  /*17410*/  LDGSTS.E [R71+0x27900], desc[UR36][R134.64], !P6 ;  /* 0x2790000086477fae */ /* 0x0005e8000f121864 */
[----:B------:R-:W-:Y:S04]  /*17420*/  STL.64 [R1+0x350], R238 ;  /* 0x000350ee01007387 */ /* 0x000fe80000100a00 */
[----:B------:R-:W-:Y:S01]  /*17430*/  STL.64 [R1+0x328], R222 ;  /* 0x000328de01007387 */ /* 0x000fe20000100a00 */
[----:B--2---:R-:W2:Y:S03]  /*17440*/  LDC R71, c[0x0][0x230] ;  /* 0x00008c00ff477b82 */ /* 0x004ea60000000800 */
[----:B------:R-:W-:Y:S04]  /*17450*/  STL.64 [R1+0x308], R206 ;  /* 0x000308ce01007387 */ /* 0x000fe80000100a00 */
[----:B------:R3:W-:Y:S04]  /*17460*/  STL.64 [R1+0x638], R126 ;  /* 0x0006387e01007387 */ /* 0x0007e80000100a00 */
[----:B------:R-:W-:Y:S04]  /*17470*/  STL.64 [R1+0x640], R190 ;  /* 0x000640be01007387 */ /* 0x000fe80000100a00 */
[----:B------:R-:W-:Y:S04]  /*17480*/  STL.64 [R1+0x648], R102 ;  /* 0x0006486601007387 */ /* 0x000fe80000100a00 */
[----:B------:R-:W-:Y:S01]  /*17490*/  STL.64 [R1+0x348], R230 ;  /* 0x000348e601007387 */ /* 0x000fe20000100a00 */
[----:B------:R-:W-:Y:S01]  /*174a0*/  ISETP.GE.U32.AND P6, PT, R243, 0x7fffffbf, PT ;  /* 0x7fffffbff300780c */ /* 0x000fe20003fc6070 */
[----:B---3--:R-:W3:Y:S02]  /*174b0*/  LDC R126, c[0x0][0x230] ;  /* 0x00008c00ff7e7b82 */ /* 0x008ee40000000800 */
[----:B------:R2:W-:Y:S04]  /*174c0*/  STL.64 [R1+0x650], R166 ;  /* 0x000650a601007387 */ /* 0x0005e80000100a00 */
[----:B------:R-:W-:Y:S02]  /*174d0*/  STL.64 [R1+0x658], R214 ;  /* 0x000658d601007387 */ /* 0x000fe40000100a00 */
[----:B------:R-:W4:Y:S02]  /*174e0*/  LDC R127, c[0x0][0x230] ;  /* 0x00008c00ff7f7b82 */ /* 0x000f240000000800 */
[----:B------:R1:W-:Y:S04]  /*174f0*/  STL.64 [R1+0x660], R158 ;  /* 0x0006609e01007387 */ /* 0x0003e80000100a00 */
[----:B------:R-:W-:Y:S04]  /*17500*/  STL.64 [R1+0x668], R198 ;  /* 0x000668c601007387 */ /* 0x000fe80000100a00 */
[----:B------:R1:W-:Y:S04]  /*17510*/  STL.64 [R1+0x678], R38 ;  /* 0x0006782601007387 */ /* 0x0003e80000100a00 */
[----:B------:R-:W-:Y:S01]  /*17520*/  STL.64 [R1+0x688], R182 ;  /* 0x000688b601007387 */ /* 0x000fe20000100a00 */
[----:B--2---:R-:W-:Y:S01]  /*17530*/  VIADD R166, R71, 0xffffffe0 ;  /* 0xffffffe047a67836 */ /* 0x004fe20000000000 */
[----:B-1----:R-:W1:Y:S02]  /*17540*/  LDC R158, c[0x0][0x230] ;  /* 0x00008c00ff9e7b82 */ /* 0x002e640000000800 */
[----:B------:R2:W-:Y:S04]  /*17550*/  STL.64 [R1+0x698], R134 ;  /* 0x0006988601007387 */ /* 0x0005e80000100a00 */
[----:B------:R-:W4:Y:S04]  /*17560*/  LDL.LU.64 R38, [R1+0x368] ;  /* 0x0003680001267983 */ /* 0x000f280000300a00 */
[----:B------:R-:W4:Y:S01]  /*17570*/  LDL.LU.64 R102, [R1+0x358] ;  /* 0x0003580001667983 */ /* 0x000f220000300a00 */
[----:B------:R-:W-:-:S03]  /*17580*/  VIADD R243, R70, 0xffffffda ;  /* 0xffffffda46f37836 */ /* 0x000fc60000000000 */
[----:B------:R-:W4:Y:S01]  /*17590*/  LDL.LU.64 R70, [R1+0x340] ;  /* 0x0003400001467983 */ /* 0x000f220000300a00 */
[----:B--2---:R-:W2:Y:S01]  /*175a0*/  LDC R134, c[0x0][0x230] ;  /* 0x00008c00ff867b82 */ /* 0x004ea20000000800 */
[----:B------:R-:W1:Y:S01]  /*175b0*/  S2R R135, SR_TID.X ;  /* 0x0000000000877919 */ /* 0x000e620000002100 */
[----:B---3--:R-:W-:Y:S01]  /*175c0*/  VIADD R126, R126, 0xffffffd6 ;  /* 0xffffffd67e7e7836 */ /* 0x008fe20000000000 */
[----:B------:R-:W3:Y:S04]  /*175d0*/  LDL.LU.64 R230, [R1+0x338] ;  /* 0x0003380001e67983 */ /* 0x000ee80000300a00 */
[----:B------:R-:W-:Y:S02]  /*175e0*/  ISETP.GE.U32.AND P2, PT, R126, 0x7fffffb7, PT ;  /* 0x7fffffb77e00780c */ /* 0x000fe40003f46070 */
[----:B------:R-:W4:Y:S01]  /*175f0*/  LDC R126, c[0x0][0x230] ;  /* 0x00008c00ff7e7b82 */ /* 0x000f220000000800 */
[----:B------:R-:W-:Y:S01]  /*17600*/  ISETP.GE.U32.AND P0, PT, R243, 0x7fffffbb, PT ;  /* 0x7fffffbbf300780c */ /* 0x000fe20003f06070 */
[----:B-1----:R-:W-:Y:S01]  /*17610*/  VIADD R243, R158, 0xffffffd2 ;  /* 0xffffffd29ef37836 */ /* 0x002fe20000000000 */
[----:B------:R-:W3:Y:S04]  /*17620*/  LDL.LU.64 R222, [R1+0x318] ;  /* 0x0003180001de7983 */ /* 0x000ee80000300a00 */
[----:B------:R-:W3:Y:S01]  /*17630*/  LDL.LU.64 R214, [R1+0x2f0] ;  /* 0x0002f00001d67983 */ /* 0x000ee20000300a00 */
[----:B------:R-:W-:Y:S01]  /*17640*/  LOP3.LUT R167, R135, 0x1f, RZ, 0xc0, !PT ;  /* 0x0000001f87a77812 */ /* 0x000fe200078ec0ff */
[----:B--2---:R-:W-:Y:S01]  /*17650*/  VIADD R134, R134, 0xffffffce ;  /* 0xffffffce86867836 */ /* 0x004fe20000000000 */
[----:B------:R-:W1:Y:S01]  /*17660*/  LDC R135, c[0x0][0x230] ;  /* 0x00008c00ff877b82 */ /* 0x000e620000000800 */
[----:B------:R-:W-:-:S02]  /*17670*/  ISETP.GE.U32.AND P3, PT, R243, 0x7fffffb3, PT ;  /* 0x7fffffb3f300780c */ /* 0x000fc40003f66070 */
[----:B------:R-:W-:Y:S02]  /*17680*/  ISETP.GE.AND P1, PT, R167, R166, PT ;  /* 0x000000a6a700720c */ /* 0x000fe40003f26270 */
[----:B------:R-:W2:Y:S01]  /*17690*/  LDL.LU.64 R166, [R1+0x2c8] ;  /* 0x0002c80001a67983 */ /* 0x000ea20000300a00 */
[----:B------:R-:W-:Y:S02]  /*176a0*/  ISETP.GE.U32.AND P4, PT, R134, 0x7fffffaf, PT ;  /* 0x7fffffaf8600780c */ /* 0x000fe40003f86070 */
[----:B------:R-:W3:Y:S01]  /*176b0*/  LDC R158, c[0x0][0x230] ;  /* 0x00008c00ff9e7b82 */ /* 0x000ee20000000800 */
[----:B------:R-:W2:Y:S04]  /*176c0*/  LDL.LU.64 R198, [R1+0x2a8] ;  /* 0x0002a80001c67983 */ /* 0x000ea80000300a00 */
[----:B------:R-:W2:Y:S01]  /*176d0*/  LDL.LU.64 R182, [R1+0x280] ;  /* 0x0002800001b67983 */ /* 0x000ea20000300a00 */
[----:B-1----:R-:W-:-:S03]  /*176e0*/  VIADD R243, R135, 0xffffffca ;  /* 0xffffffca87f37836 */ /* 0x002fc60000000000 */
[----:B------:R-:W2:Y:S02]  /*176f0*/  LDL.LU.64 R134, [R1+0x258] ;  /* 0x0002580001867983 */ /* 0x000ea40000300a00 */
[----:B------:R-:W-:Y:S01]  /*17700*/  ISETP.GE.U32.AND P5, PT, R243, 0x7fffffab, PT ;  /* 0x7fffffabf300780c */ /* 0x000fe20003fa6070 */
[----:B----4-:R-:W-:Y:S02]  /*17710*/  VIADD R243, R127, 0xffffffc6 ;  /* 0xffffffc67ff37836 */ /* 0x010fe40000000000 */
[C---:B------:R-:W-:Y:S02]  /*17720*/  IMAD.WIDE R190, R175.reuse, 0x4, R38 ;  /* 0x00000004afbe7825 */ /* 0x040fe400078e0226 */
[----:B------:R-:W4:Y:S02]  /*17730*/  LDL.LU.64 R38, [R1+0x310] ;  /* 0x0003100001267983 */ /* 0x000f240000300a00 */
[C---:B------:R-:W-:Y:S02]  /*17740*/  IMAD.WIDE R102, R175.reuse, 0x4, R102 ;  /* 0x00000004af667825 */ /* 0x040fe400078e0266 */
[----:B------:R-:W-:Y:S04]  /*17750*/  STL.64 [R1+0x2d8], R190 ;  /* 0x0002d8be01007387 */ /* 0x000fe80000100a00 */
[----:B------:R-:W-:Y:S01]  /*17760*/  LDGSTS.E [R0+0x24200], desc[UR36][R190.64], !P6 ;  /* 0x24200000be007fae */ /* 0x000fe2000f121864 */
[----:B------:R-:W-:-:S03]  /*17770*/  IMAD.WIDE R238, R175, 0x4, R70 ;  /* 0x00000004afee7825 */ /* 0x000fc600078e0246 */
[----:B------:R1:W-:Y:S04]  /*17780*/  STL.64 [R1+0x6a8], R102 ;  /* 0x0006a86601007387 */ /* 0x0003e80000100a00 */
[----:B------:R-:W-:Y:S01]  /*17790*/  LDGSTS.E [R0+0x24300], desc[UR36][R102.64], !P6 ;  /* 0x2430000066007fae */ /* 0x000fe2000f121864 */
[----:B------:R-:W-:Y:S01]  /*177a0*/  ISETP.GE.U32.AND P6, PT, R243, 0x7fffffa7, PT ;  /* 0x7fffffa7f300780c */ /* 0x000fe20003fc6070 */
[----:B------:R-:W-:Y:S02]  /*177b0*/  VIADD R243, R126, 0xffffffc2 ;  /* 0xffffffc27ef37836 */ /* 0x000fe40000000000 */
[----:B---3--:R-:W-:Y:S01]  /*177c0*/  IMAD.WIDE R230, R175, 0x4, R230 ;  /* 0x00000004afe67825 */ /* 0x008fe200078e02e6 */
[----:B------:R3:W-:Y:S04]  /*177d0*/  LDGSTS.E [R0+0x24a00], desc[UR36][R238.64], !P0 ;  /* 0x24a00000ee007fae */ /* 0x0007e8000c121864 */
[----:B------:R4:W-:Y:S04]  /*177e0*/  LDGSTS.E [R0+0x24b00], desc[UR36][R230.64], !P0 ;  /* 0x24b00000e6007fae */ /* 0x0009e8000c121864 */
[----:B-1----:R-:W4:Y:S04]  /*177f0*/  LDL.LU.64 R102, [R1+0x2e8] ;  /* 0x0002e80001667983 */ /* 0x002f280000300a00 */
[----:B------:R-:W4:Y:S04]  /*17800*/  LDL.LU.64 R206, [R1+0x2c0] ;  /* 0x0002c00001ce7983 */ /* 0x000f280000300a00 */
[----:B------:R-:W4:Y:S04]  /*17810*/  LDL.LU.64 R190, [R1+0x298] ;  /* 0x0002980001be7983 */ /* 0x000f280000300a00 */
[----:B------:R-:W4:Y:S04]  /*17820*/  LDL.LU.64 R70, [R1+0x270] ;  /* 0x0002700001467983 */ /* 0x000f280000300a00 */
[----:B------:R3:W-:Y:S04]  /*17830*/  STL.64 [R1+0x2b8], R238 ;  /* 0x0002b8ee01007387 */ /* 0x0007e80000100a00 */
[----:B------:R-:W4:Y:S01]  /*17840*/  LDL.LU.64 R126, [R1+0x250] ;  /* 0x00025000017e7983 */ /* 0x000f220000300a00 */
[----:B------:R-:W-:Y:S01]  /*17850*/  ISETP.GE.U32.AND P0, PT, R243, 0x7fffffa3, PT ;  /* 0x7fffffa3f300780c */ /* 0x000fe20003f06070 */
[----:B------:R-:W-:-:S02]  /*17860*/  VIADD R243, R158, 0xffffffdd ;  /* 0xffffffdd9ef37836 */ /* 0x000fc40000000000 */
[C---:B------:R-:W-:Y:S01]  /*17870*/  IMAD.WIDE R158, R175.reuse, 0x4, R222 ;  /* 0x00000004af9e7825 */ /* 0x040fe200078e02de */
[----:B------:R1:W-:Y:S03]  /*17880*/  STL.64 [R1+0x6a0], R230 ;  /* 0x0006a0e601007387 */ /* 0x0003e60000100a00 */
[C---:B---3--:R-:W-:Y:S01]  /*17890*/  IMAD.WIDE R238, R175.reuse, 0x4, R214 ;  /* 0x00000004afee7825 */ /* 0x048fe200078e02d6 */
[----:B------:R-:W-:Y:S03]  /*178a0*/  LDGSTS.E [R0+0x25200], desc[UR36][R158.64], !P2 ;  /* 0x252000009e007fae */ /* 0x000fe6000d121864 */
[C---:B--2---:R-:W-:Y:S02]  /*178b0*/  IMAD.WIDE R240, R175.reuse, 0x4, R166 ;  /* 0x00000004aff07825 */ /* 0x044fe400078e02a6 */
[----:B------:R-:W2:Y:S02]  /*178c0*/  LDL.LU.64 R166, [R1+0xb0] ;  /* 0x0000b00001a67983 */ /* 0x000ea40000300a00 */
[----:B------:R-:W-:-:S02]  /*178d0*/  IMAD.WIDE R214, R175, 0x4, R198 ;  /* 0x00000004afd67825 */ /* 0x000fc400078e02c6 */
[----:B------:R3:W-:Y:S02]  /*178e0*/  STL.64 [R1+0x2b0], R158 ;  /* 0x0002b09e01007387 */ /* 0x0007e40000100a00 */
[C---:B------:R-:W-:Y:S02]  /*178f0*/  IMAD.WIDE R198, R175.reuse, 0x4, R182 ;  /* 0x00000004afc67825 */ /* 0x040fe400078e02b6 */
[----:B------:R-:W-:Y:S02]  /*17900*/  STL.64 [R1+0x2e0], R238 ;  /* 0x0002e0ee01007387 */ /* 0x000fe40000100a00 */
[C---:B------:R-:W-:Y:S02]  /*17910*/  IMAD.WIDE R182, R175.reuse, 0x4, R134 ;  /* 0x00000004afb67825 */ /* 0x040fe400078e0286 */
[----:B------:R-:W-:Y:S04]  /*17920*/  STL.64 [R1+0x2c8], R240 ;  /* 0x0002c8f001007387 */ /* 0x000fe80000100a00 */
[----:B------:R-:W2:Y:S04]  /*17930*/  LDL.LU.64 R134, [R1+0x90] ;  /* 0x0000900001867983 */ /* 0x000ea80000300a00 */
[----:B------:R-:W-:Y:S04]  /*17940*/  STL.64 [R1+0x2f0], R214 ;  /* 0x0002f0d601007387 */ /* 0x000fe80000100a00 */
[----:B------:R-:W-:Y:S04]  /*17950*/  STL.64 [R1+0x2f8], R198 ;  /* 0x0002f8c601007387 */ /* 0x000fe80000100a00 */
[----:B------:R-:W-:Y:S01]  /*17960*/  STL.64 [R1+0x318], R182 ;  /* 0x000318b601007387 */ /* 0x000fe20000100a00 */
[----:B----4-:R-:W-:-:S05]  /*17970*/  IMAD.WIDE R38, R175, 0x4, R38 ;  /* 0x00000004af267825 */ /* 0x010fca00078e0226 */
[----:B------:R4:W-:Y:S04]  /*17980*/  STL.64 [R1+0x340], R38 ;  /* 0x0003402601007387 */ /* 0x0009e80000100a00 */
[----:B------:R-:W-:Y:S04]  /*17990*/  LDGSTS.E [R0+0x25300], desc[UR36][R38.64], !P2 ;  /* 0x2530000026007fae */ /* 0x000fe8000d121864 */
[----:B------:R-:W-:Y:S01]  /*179a0*/  LDGSTS.E [R0+0x25a00], desc[UR36][R238.64], !P3 ;  /* 0x25a00000ee007fae */ /* 0x000fe2000d921864 */
[----:B-1----:R-:W-:-:S03]  /*179b0*/  IMAD.WIDE R230, R175, 0x4, R102 ;  /* 0x00000004afe67825 */ /* 0x002fc600078e0266 */
[----:B------:R-:W2:Y:S01]  /*179c0*/  LDL.LU.64 R102, [R1+0x70] ;  /* 0x0000700001667983 */ /* 0x000ea20000300a00 */
[----:B------:R-:W-:-:S03]  /*179d0*/  IMAD.WIDE R222, R175, 0x4, R206 ;  /* 0x00000004afde7825 */ /* 0x000fc600078e02ce */
[----:B------:R1:W-:Y:S01]  /*179e0*/  STL.64 [R1+0x358], R230 ;  /* 0x000358e601007387 */ /* 0x0003e20000100a00 */
[----:B------:R-:W-:-:S03]  /*179f0*/  IMAD.WIDE R206, R175, 0x4, R190 ;  /* 0x00000004afce7825 */ /* 0x000fc600078e02be */
[----:B------:R-:W-:Y:S01]  /*17a00*/  LDGSTS.E [R0+0x25b00], desc[UR36][R230.64], !P3 ;  /* 0x25b00000e6007fae */ /* 0x000fe2000d921864 */
[----:B------:R-:W-:-:S03]  /*17a10*/  IMAD.WIDE R190, R175, 0x4, R70 ;  /* 0x00000004afbe7825 */ /* 0x000fc600078e0246 */
[----:B------:R-:W2:Y:S04]  /*17a20*/  LDL.LU.64 R70, [R1+0x50] ;  /* 0x0000500001467983 */ /* 0x000ea80000300a00 */
[----:B------:R1:W-:Y:S01]  /*17a30*/  STL.64 [R1+0x368], R222 ;  /* 0x000368de01007387 */ /* 0x0003e20000100a00 */
[----:B------:R-:W-:-:S03]  /*17a40*/  IMAD.WIDE R174, R175, 0x4, R126 ;  /* 0x00000004afae7825 */ /* 0x000fc600078e027e */
[----:B------:R-:W2:Y:S04]  /*17a50*/  LDL.LU.64 R126, [R1+0x22a8] ;  /* 0x0022a800017e7983 */ /* 0x000ea80000300a00 */
[----:B------:R2:W-:Y:S04]  /*17a60*/  STL.64 [R1+0x670], R206 ;  /* 0x000670ce01007387 */ /* 0x0005e80000100a00 */
[----:B---3--:R-:W3:Y:S04]  /*17a70*/  LDL.LU.64 R158, [R1+0x22a0] ;  /* 0x0022a000019e7983 */ /* 0x008ee80000300a00 */
[----:B------:R2:W-:Y:S04]  /*17a80*/  STL.64 [R1+0x680], R190 ;  /* 0x000680be01007387 */ /* 0x0005e80000100a00 */
[----:B----4-:R-:W4:Y:S04]  /*17a90*/  LDL.LU.64 R38, [R1+0x30] ;  /* 0x0000300001267983 */ /* 0x010f280000300a00 */
[----:B------:R2:W-:Y:S04]  /*17aa0*/  STL.64 [R1+0x690], R174 ;  /* 0x000690ae01007387 */ /* 0x0005e80000100a00 */
[----:B------:R-:W4:Y:S04]  /*17ab0*/  LDL.LU.64 R238, [R1+0x2298] ;  /* 0x0022980001ee7983 */ /* 0x000f280000300a00 */
[----:B-1----:R-:W4:Y:S04]  /*17ac0*/  LDL.LU.64 R230, [R1+0x2290] ;  /* 0x0022900001e67983 */ /* 0x002f280000300a00 */
[----:B------:R-:W-:Y:S04]  /*17ad0*/  LDGSTS.E [R0+0x26200], desc[UR36][R240.64], !P4 ;  /* 0x26200000f0007fae */ /* 0x000fe8000e121864 */
[----:B------:R-:W-:Y:S04]  /*17ae0*/  LDGSTS.E [R0+0x26300], desc[UR36][R222.64], !P4 ;  /* 0x26300000de007fae */ /* 0x000fe8000e121864 */
[----:B------:R-:W-:Y:S04]  /*17af0*/  LDGSTS.E [R0+0x26a00], desc[UR36][R214.64], !P5 ;  /* 0x26a00000d6007fae */ /* 0x000fe8000e921864 */
[----:B------:R-:W4:Y:S04]  /*17b00*/  LDL.LU.64 R240, [R1+0x10] ;  /* 0x0000100001f07983 */ /* 0x000f280000300a00 */
[----:B------:R-:W-:Y:S04]  /*17b10*/  LDGSTS.E [R0+0x26b00], desc[UR36][R206.64], !P5 ;  /* 0x26b00000ce007fae */ /* 0x000fe8000e921864 */
[----:B------:R-:W-:Y:S04]  /*17b20*/  LDGSTS.E [R0+0x27200], desc[UR36][R198.64], !P6 ;  /* 0x27200000c6007fae */ /* 0x000fe8000f121864 */
[----:B------:R-:W-:Y:S01]  /*17b30*/  LDGSTS.E [R0+0x27300], desc[UR36][R190.64], !P6 ;  /* 0x27300000be007fae */ /* 0x000fe2000f121864 */
[----:B------:R-:W-:Y:S01]  /*17b40*/  ISETP.GE.U32.AND P6, PT, R243, 0x7fffffbe, PT ;  /* 0x7fffffbef300780c */ /* 0x000fe20003fc6070 */
[----:B------:R-:W-:-:S02]  /*17b50*/  IMAD.U32 R243, RZ, RZ, UR11 ;  /* 0x0000000bfff37e24 */ /* 0x000fc4000f8e00ff */
[----:B------:R-:W4:Y:S02]  /*17b60*/  LDL.LU.64 R222, [R1+0x2288] ;  /* 0x0022880001de7983 */ /* 0x000f240000300a00 */
[C---:B--2---:R-:W-:Y:S02]  /*17b70*/  IMAD.WIDE R166, R243.reuse, 0x4, R166 ;  /* 0x00000004f3a67825 */ /* 0x044fe400078e02a6 */
[----:B------:R-:W2:Y:S04]  /*17b80*/  LDL.LU.64 R214, [R1+0x2280] ;  /* 0x0022800001d67983 */ /* 0x000ea80000300a00 */
[----:B------:R-:W2:Y:S01]  /*17b90*/  LDL.LU.64 R206, [R1+0x2278] ;  /* 0x0022780001ce7983 */ /* 0x000ea20000300a00 */
[----:B------:R-:W-:-:S03]  /*17ba0*/  IMAD.WIDE R150, R243, 0x4, R150 ;  /* 0x00000004f3967825 */ /* 0x000fc600078e0296 */
[----:B------:R-:W2:Y:S04]  /*17bb0*/  LDL.LU.64 R198, [R1+0x2270] ;  /* 0x0022700001c67983 */ /* 0x000ea80000300a00 */
[----:B------:R-:W2:Y:S04]  /*17bc0*/  LDL.LU.64 R190, [R1+0x2268] ;  /* 0x0022680001be7983 */ /* 0x000ea80000300a00 */
[----:B------:R-:W-:Y:S01]  /*17bd0*/  LDGSTS.E [R0+0x27a00], desc[UR36][R182.64], !P0 ;  /* 0x27a00000b6007fae */ /* 0x000fe2000c121864 */
[----:B------:R-:W-:-:S03]  /*17be0*/  IMAD.WIDE R142, R243, 0x4, R142 ;  /* 0x00000004f38e7825 */ /* 0x000fc600078e028e */
[----:B------:R1:W-:Y:S01]  /*17bf0*/  LDGSTS.E [R0+0x27b00], desc[UR36][R174.64], !P0 ;  /* 0x27b00000ae007fae */ /* 0x0003e2000c121864 */
[----:B------:R-:W-:-:S03]  /*17c00*/  IMAD.WIDE R134, R243, 0x4, R134 ;  /* 0x00000004f3867825 */ /* 0x000fc600078e0286 */
[----:B------:R-:W2:Y:S04]  /*17c10*/  LDL.LU.64 R182, [R1+0x2260] ;  /* 0x0022600001b67983 */ /* 0x000ea80000300a00 */
[----:B------:R-:W2:Y:S01]  /*17c20*/  LDL.LU.64 R174, [R1+0x2258] ;  /* 0x0022580001ae7983 */ /* 0x000ea20000300a00 */
[C---:B------:R-:W-:Y:S01]  /*17c30*/  IMAD.WIDE R118, R243.reuse, 0x4, R118 ;  /* 0x00000004f3767825 */ /* 0x040fe200078e0276 */
[----:B-1----:R-:W1:Y:S02]  /*17c40*/  LDC R0, c[0x0][0x230] ;  /* 0x00008c00ff007b82 */ /* 0x002e640000000800 */
[----:B------:R1:W-:Y:S01]  /*17c50*/  STL.64 [R1+0xb0], R166 ;  /* 0x0000b0a601007387 */ /* 0x0003e20000100a00 */
[----:B------:R-:W-:-:S03]  /*17c60*/  IMAD.WIDE R110, R243, 0x4, R110 ;  /* 0x00000004f36e7825 */ /* 0x000fc600078e026e */
[----:B-1----:R-:W2:Y:S01]  /*17c70*/  LDL.LU.64 R166, [R1+0x2250] ;  /* 0x0022500001a67983 */ /* 0x002ea20000300a00 */
[----:B------:R-:W-:-:S04]  /*17c80*/  IMAD.WIDE R94, R243, 0x4, R94 ;  /* 0x00000004f35e7825 */ /* 0x000fc800078e025e */
        /* <DEDUP_REMOVED lines=10> */
[----:B---3--:R-:W-:-:S05]  /*17d30*/  IMAD.WIDE R158, R243, 0x4, R158 ;  /* 0x00000004f39e7825 */ /* 0x008fca00078e029e */
[----:B------:R1:W-:Y:S04]  /*17d40*/  STL.64 [R1+0x178], R158 ;  /* 0x0001789e01007387 */ /* 0x0003e80000100a00 */
[----:B-1----:R-:W3:Y:S04]  /*17d50*/  LDL.LU.64 R158, [R1+0x2248] ;  /* 0x00224800019e7983 */ /* 0x002ee80000300a00 */
[----:B------:R1:W-:Y:S04]  /*17d60*/  STL.64 [R1+0x338], R150 ;  /* 0x0003389601007387 */ /* 0x0003e80000100a00 */
[----:B-1----:R-:W3:Y:S04]  /*17d70*/  LDL.LU.64 R150, [R1+0x2240] ;  /* 0x0022400001967983 */ /* 0x002ee80000300a00 */
[----:B------:R1:W-:Y:S04]  /*17d80*/  STL.64 [R1+0x720], R142 ;  /* 0x0007208e01007387 */ /* 0x0003e80000100a00 */
[----:B-1----:R-:W3:Y:S04]  /*17d90*/  LDL.LU.64 R142, [R1+0x2238] ;  /* 0x00223800018e7983 */ /* 0x002ee80000300a00 */
[----:B------:R1:W-:Y:S01]  /*17da0*/  STL.64 [R1+0x90], R134 ;  /* 0x0000908601007387 */ /* 0x0003e20000100a00 */
[----:B------:R-:W-:-:S03]  /*17db0*/  IMAD.WIDE R70, R243, 0x4, R70 ;  /* 0x00000004f3467825 */ /* 0x000fc600078e0246 */
[----:B-1----:R-:W3:Y:S04]  /*17dc0*/  LDL.LU.64 R134, [R1+0x2230] ;  /* 0x0022300001867983 */ /* 0x002ee80000300a00 */
[----:B------:R1:W-:Y:S04]  /*17dd0*/  STL.64 [R1+0xa8], R126 ;  /* 0x0000a87e01007387 */ /* 0x0003e80000100a00 */
[----:B-1----:R-:W3:Y:S04]  /*17de0*/  LDL.LU.64 R126, [R1+0x2228] ;  /* 0x00222800017e7983 */ /* 0x002ee80000300a00 */
[----:B------:R1:W-:Y:S04]  /*17df0*/  STL.64 [R1+0x320], R118 ;  /* 0x0003207601007387 */ /* 0x0003e80000100a00 */
[----:B-1----:R-:W3:Y:S04]  /*17e00*/  LDL.LU.64 R118, [R1+0x2220] ;  /* 0x0022200001767983 */ /* 0x002ee80000300a00 */
[----:B------:R1:W-:Y:S04]  /*17e10*/  STL.64 [R1+0x718], R110 ;  /* 0x0007186e01007387 */ /* 0x0003e80000100a00 */
[----:B-1----:R-:W3:Y:S04]  /*17e20*/  LDL.LU.64 R110, [R1+0x2218] ;  /* 0x00221800016e7983 */ /* 0x002ee80000300a00 */
[----:B------:R1:W-:Y:S01]  /*17e30*/  STL.64 [R1+0x70], R102 ;  /* 0x0000706601007387 */ /* 0x0003e20000100a00 */
[----:B----4-:R-:W-:-:S03]  /*17e40*/  IMAD.WIDE R38, R243, 0x4, R38 ;  /* 0x00000004f3267825 */ /* 0x010fc600078e0226 */
[----:B-1----:R-:W4:Y:S04]  /*17e50*/  LDL.LU.64 R102, [R1+0x2210] ;  /* 0x0022100001667983 */ /* 0x002f280000300a00 */
[----:B------:R1:W-:Y:S04]  /*17e60*/  STL.64 [R1+0xa0], R94 ;  /* 0x0000a05e01007387 */ /* 0x0003e80000100a00 */
[----:B-1----:R-:W3:Y:S04]  /*17e70*/  LDL.LU.64 R94, [R1+0x2208] ;  /* 0x00220800015e7983 */ /* 0x002ee80000300a00 */
[----:B------:R1:W-:Y:S04]  /*17e80*/  STL.64 [R1+0x310], R86 ;  /* 0x0003105601007387 */ /* 0x0003e80000100a00 */
[----:B-1----:R-:W4:Y:S04]  /*17e90*/  LDL.LU.64 R86, [R1+0x2200] ;  /* 0x0022000001567983 */ /* 0x002f280000300a00 */
[----:B------:R1:W-:Y:S04]  /*17ea0*/  STL.64 [R1+0x710], R78 ;  /* 0x0007104e01007387 */ /* 0x0003e80000100a00 */
[----:B-1----:R-:W3:Y:S04]  /*17eb0*/  LDL.LU.64 R78, [R1+0x21f8] ;  /* 0x0021f800014e7983 */ /* 0x002ee80000300a00 */
[----:B------:R1:W-:Y:S01]  /*17ec0*/  STL.64 [R1+0x50], R70 ;  /* 0x0000504601007387 */ /* 0x0003e20000100a00 */
[----:B------:R-:W-:-:S03]  /*17ed0*/  IMAD.WIDE R240, R243, 0x4, R240 ;  /* 0x00000004f3f07825 */ /* 0x000fc600078e02f0 */
[----:B-1----:R-:W2:Y:S04]  /*17ee0*/  LDL.LU.64 R70, [R1+0x21f0] ;  /* 0x0021f00001467983 */ /* 0x002ea80000300a00 */
[----:B------:R1:W-:Y:S04]  /*17ef0*/  STL.64 [R1+0x98], R62 ;  /* 0x0000983e01007387 */ /* 0x0003e80000100a00 */
[----:B-1----:R-:W4:Y:S04]  /*17f00*/  LDL.LU.64 R62, [R1+0x21e8] ;  /* 0x0021e800013e7983 */ /* 0x002f280000300a00 */
[----:B------:R1:W-:Y:S04]  /*17f10*/  STL.64 [R1+0x2e8], R54 ;  /* 0x0002e83601007387 */ /* 0x0003e80000100a00 */
[----:B-1----:R-:W3:Y:S04]  /*17f20*/  LDL.LU.64 R54, [R1+0x21e0] ;  /* 0x0021e00001367983 */ /* 0x002ee80000300a00 */
        /* <DEDUP_REMOVED lines=10> */
[----:B------:R1:W-:Y:S02]  /*17fd0*/  STL.64 [R1+0x10], R240 ;  /* 0x000010f001007387 */ /* 0x0003e40000100a00 */
[----:B-1----:R-:W-:-:S02]  /*17fe0*/  IMAD.WIDE R240, R243, 0x4, R6 ;  /* 0x00000004f3f07825 */ /* 0x002fc400078e0206 */
[----:B------:R-:W3:Y:S04]  /*17ff0*/  LDL.LU.64 R6, [R1+0x21b0] ;  /* 0x0021b00001067983 */ /* 0x000ee80000300a00 */
[----:B------:R1:W-:Y:S02]  /*18000*/  STL.64 [R1+0x80], R240 ;  /* 0x000080f001007387 */ /* 0x0003e40000100a00 */
[C---:B-1----:R-:W-:Y:S02]  /*18010*/  IMAD.WIDE R240, R243.reuse, 0x4, R14 ;  /* 0x00000004f3f07825 */ /* 0x042fe400078e020e */
[----:B------:R-:W3:Y:S04]  /*18020*/  LDL.LU.64 R14, [R1+0x21a8] ;  /* 0x0021a800010e7983 */ /* 0x000ee80000300a00 */
[----:B------:R1:W-:Y:S01]  /*18030*/  STL.64 [R1+0x2a8], R240 ;  /* 0x0002a8f001007387 */ /* 0x0003e20000100a00 */
[----:B------:R-:W-:-:S04]  /*18040*/  IMAD.WIDE R246, R243, 0x4, R246 ;  /* 0x00000004f3f67825 */ /* 0x000fc800078e02f6 */
[----:B------:R-:W-:-:S04]  /*18050*/  IMAD.WIDE R4, R243, 0x4, R4 ;  /* 0x00000004f3047825 */ /* 0x000fc800078e0204 */
[----:B-1----:R-:W-:-:S05]  /*18060*/  IMAD.WIDE R240, R243, 0x4, R250 ;  /* 0x00000004f3f07825 */ /* 0x002fca00078e02fa */
[----:B------:R1:W-:Y:S02]  /*18070*/  STL.64 [R1+0x6f8], R240 ;  /* 0x0006f8f001007387 */ /* 0x0003e40000100a00 */
[----:B-1----:R-:W-:-:S04]  /*18080*/  IMAD.WIDE R240, R243, 0x4, R2 ;  /* 0x00000004f3f07825 */ /* 0x002fc800078e0202 */
        /* <DEDUP_REMOVED lines=22> */
[----:B--2---:R-:W-:-:S04]  /*181f0*/  IMAD.WIDE R70, R243, 0x4, R70 ;  /* 0x00000004f3467825 */ /* 0x004fc800078e0246 */
[----:B----4-:R-:W-:-:S04]  /*18200*/  IMAD.WIDE R62, R243, 0x4, R62 ;  /* 0x00000004f33e7825 */ /* 0x010fc800078e023e */
[----:B---3--:R-:W-:-:S04]  /*18210*/  IMAD.WIDE R54, R243, 0x4, R54 ;  /* 0x00000004f3367825 */ /* 0x008fc800078e0236 */
[----:B------:R-:W-:-:S04]  /*18220*/  IMAD.WIDE R46, R243, 0x4, R46 ;  /* 0x00000004f32e7825 */ /* 0x000fc800078e022e */
[----:B------:R-:W-:-:S04]  /*18230*/  IMAD.WIDE R38, R243, 0x4, R38 ;  /* 0x00000004f3267825 */ /* 0x000fc800078e0226 */
[----:B------:R-:W-:-:S05]  /*18240*/  IMAD.WIDE R248, R243, 0x4, R248 ;  /* 0x00000004f3f87825 */ /* 0x000fca00078e02f8 */
[----:B------:R-:W-:Y:S04]  /*18250*/  STL.64 [R1+0x8], R248 ;  /* 0x000008f801007387 */ /* 0x000fe80000100a00 */
[----:B------:R-:W-:Y:S04]  /*18260*/  STL.64 [R1+0x78], R246 ;  /* 0x000078f601007387 */ /* 0x000fe80000100a00 */
[----:B------:R-:W-:Y:S01]  /*18270*/  STL.64 [R1+0x298], R240 ;  /* 0x000298f001007387 */ /* 0x000fe20000100a00 */
[----:B------:R-:W-:-:S03]  /*18280*/  IMAD.WIDE R2, R243, 0x4, R6 ;  /* 0x00000004f3027825 */ /* 0x000fc600078e0206 */
[----:B------:R1:W-:Y:S01]  /*18290*/  STL.64 [R1+0x6f0], R4 ;  /* 0x0006f00401007387 */ /* 0x0003e20000100a00 */
[----:B------:R-:W-:-:S03]  /*182a0*/  IMAD.WIDE R6, R243, 0x4, R8 ;  /* 0x00000004f3067825 */ /* 0x000fc600078e0208 */
[----:B------:R2:W-:Y:S04]  /*182b0*/  STL.64 [R1], R2 ;  /* 0x0000000201007387 */ /* 0x0005e80000100a00 */
[----:B------:R3:W-:Y:S01]  /*182c0*/  STL.64 [R1+0x68], R6 ;  /* 0x0000680601007387 */ /* 0x0007e20000100a00 */
[----:B-1----:R-:W-:-:S04]  /*182d0*/  IMAD.WIDE R4, R243, 0x4, R10 ;  /* 0x00000004f3047825 */ /* 0x002fc800078e020a */
[----:B--2---:R-:W-:-:S04]  /*182e0*/  IMAD.WIDE R2, R243, 0x4, R12 ;  /* 0x00000004f3027825 */ /* 0x004fc800078e020c */
[C---:B------:R-:W-:Y:S01]  /*182f0*/  IMAD.WIDE R250, R243.reuse, 0x4, R14 ;  /* 0x00000004f3fa7825 */ /* 0x040fe200078e020e */
[----:B------:R1:W-:Y:S03]  /*18300*/  STL.64 [R1+0x290], R4 ;  /* 0x0002900401007387 */ /* 0x0003e60000100a00 */
[C---:B---3--:R-:W-:Y:S01]  /*18310*/  IMAD.WIDE R6, R243.reuse, 0x4, R16 ;  /* 0x00000004f3067825 */ /* 0x048fe200078e0210 */
[----:B------:R-:W-:Y:S03]  /*18320*/  STL.64 [R1+0x2160], R250 ;  /* 0x002160fa01007387 */ /* 0x000fe60000100a00 */
[C---:B------:R-:W-:Y:S01]  /*18330*/  IMAD.WIDE R248, R243.reuse, 0x4, R22 ;  /* 0x00000004f3f87825 */ /* 0x040fe200078e0216 */
[----:B------:R2:W-:Y:S03]  /*18340*/  STL.64 [R1+0x6e8], R2 ;  /* 0x0006e80201007387 */ /* 0x0005e60000100a00 */
[C---:B-1----:R-:W-:Y:S01]  /*18350*/  IMAD.WIDE R4, R243.reuse, 0x4, R18 ;  /* 0x00000004f3047825 */ /* 0x042fe200078e0212 */
[----:B------:R1:W-:Y:S04]  /*18360*/  STL.64 [R1+0x60], R6 ;  /* 0x0000600601007387 */ /* 0x0003e80000100a00 */
[----:B------:R3:W-:Y:S01]  /*18370*/  STL.64 [R1+0x288], R4 ;  /* 0x0002880401007387 */ /* 0x0007e20000100a00 */
[----:B--2---:R-:W-:-:S03]  /*18380*/  IMAD.WIDE R2, R243, 0x4, R20 ;  /* 0x00000004f3027825 */ /* 0x004fc600078e0214 */
[----:B------:R-:W-:Y:S01]  /*18390*/  STL.64 [R1+0x2168], R248 ;  /* 0x002168f801007387 */ /* 0x000fe20000100a00 */
[----:B-1----:R-:W-:-:S03]  /*183a0*/  IMAD.WIDE R6, R243, 0x4, R24 ;  /* 0x00000004f3067825 */ /* 0x002fc600078e0218 */
[----:B------:R1:W-:Y:S01]  /*183b0*/  STL.64 [R1+0x6e0], R2 ;  /* 0x0006e00201007387 */ /* 0x0003e20000100a00 */
[----:B---3--:R-:W-:-:S03]  /*183c0*/  IMAD.WIDE R4, R243, 0x4, R26 ;  /* 0x00000004f3047825 */ /* 0x008fc600078e021a */
[----:B------:R2:W-:Y:S01]  /*183d0*/  STL.64 [R1+0x58], R6 ;  /* 0x0000580601007387 */ /* 0x0005e20000100a00 */
[----:B------:R-:W-:-:S03]  /*183e0*/  IMAD.WIDE R246, R243, 0x4, R30 ;  /* 0x00000004f3f67825 */ /* 0x000fc600078e021e */
[----:B------:R3:W-:Y:S01]  /*183f0*/  STL.64 [R1+0x280], R4 ;  /* 0x0002800401007387 */ /* 0x0007e20000100a00 */
[----:B-1----:R-:W-:-:S03]  /*18400*/  IMAD.WIDE R2, R243, 0x4, R28 ;  /* 0x00000004f3027825 */ /* 0x002fc600078e021c */
[----:B------:R-:W-:Y:S01]  /*18410*/  STL.64 [R1+0x2170], R246 ;  /* 0x002170f601007387 */ /* 0x000fe20000100a00 */
[----:B--2---:R-:W-:-:S03]  /*18420*/  IMAD.WIDE R6, R243, 0x4, R32 ;  /* 0x00000004f3067825 */ /* 0x004fc600078e0220 */
[----:B------:R1:W-:Y:S01]  /*18430*/  STL.64 [R1+0x6d8], R2 ;  /* 0x0006d80201007387 */ /* 0x0003e20000100a00 */
[----:B---3--:R-:W-:-:S03]  /*18440*/  IMAD.WIDE R4, R243, 0x4, R34 ;  /* 0x00000004f3047825 */ /* 0x008fc600078e0222 */
[----:B------:R2:W-:Y:S04]  /*18450*/  STL.64 [R1+0x48], R6 ;  /* 0x0000480601007387 */ /* 0x0005e80000100a00 */
        /* <DEDUP_REMOVED lines=27> */
[----:B------:R-:W-:Y:S04]  /*18610*/  STL.64 [R1+0x20], R6 ;  /* 0x0000200601007387 */ /* 0x000fe80000100a00 */
[----:B------:R2:W-:Y:S01]  /*18620*/  STL.64 [R1+0x250], R4 ;  /* 0x0002500401007387 */ /* 0x0005e20000100a00 */
[----:B-1----:R-:W-:-:S03]  /*18630*/  IMAD.WIDE R2, R243, 0x4, R68 ;  /* 0x00000004f3027825 */ /* 0x002fc600078e0244 */
[----:B------:R-:W-:Y:S04]  /*18640*/  STL.64 [R1+0x2198], R70 ;  /* 0x0021984601007387 */ /* 0x000fe80000100a00 */
[----:B------:R1:W-:Y:S01]  /*18650*/  STL.64 [R1+0x6b0], R2 ;  /* 0x0006b00201007387 */ /* 0x0003e20000100a00 */
[----:B--2---:R-:W-:-:S05]  /*18660*/  IMAD.WIDE R4, R243, 0x4, R72 ;  /* 0x00000004f3047825 */ /* 0x004fca00078e0248 */
[----:B------:R-:W-:Y:S01]  /*18670*/  STL.64 [R1+0x18], R4 ;  /* 0x0000180401007387 */ /* 0x000fe20000100a00 */
[----:B-1----:R-:W-:-:S03]  /*18680*/  IMAD.WIDE R2, R243, 0x4, R74 ;  /* 0x00000004f3027825 */ /* 0x002fc600078e024a */
[----:B------:R-:W-:Y:S04]  /*18690*/  STL.64 [R1+0x1fc8], R76 ;  /* 0x001fc84c01007387 */ /* 0x000fe80000100a00 */
[----:B------:R1:W-:Y:S04]  /*186a0*/  STL.64 [R1+0x1a0], R2 ;  /* 0x0001a00201007387 */ /* 0x0003e80000100a00 */
        /* <DEDUP_REMOVED lines=12> */
[----:B------:R-:W-:Y:S01]  /*18770*/  STL.64 [R1+0x20f8], R112 ;  /* 0x0020f87001007387 */ /* 0x000fe20000100a00 */
[----:B------:R-:W-:-:S03]  /*18780*/  IMAD.WIDE R136, R243, 0x4, R136 ;  /* 0x00000004f3887825 */ /* 0x000fc600078e0288 */
        /* <DEDUP_REMOVED lines=54> */
[----:B------:R-:W-:Y:S04]  /*18af0*/  STL.64 [R1+0x20b8], R186 ;  /* 0x0020b8ba01007387 */ /* 0x000fe80000100a00 */
[----:B------:R-:W-:Y:S01]  /*18b00*/  STL.64 [R1+0x2038], R188 ;  /* 0x002038bc01007387 */ /* 0x000fe20000100a00 */
[----:B-1----:R-:W-:-:S03]  /*18b10*/  IMAD.WIDE R2, R243, 0x4, R210 ;  /* 0x00000004f3027825 */ /* 0x002fc600078e02d2 */
[----:B------:R-:W-:Y:S01]  /*18b20*/  STL.64 [R1+0x2148], R192 ;  /* 0x002148c001007387 */ /* 0x000fe20000100a00 */
[----:B------:R-:W-:-:S03]  /*18b30*/  IMAD.WIDE R4, R243, 0x4, R212 ;  /* 0x00000004f3047825 */ /* 0x000fc600078e02d4 */
[----:B------:R-:W-:Y:S04]  /*18b40*/  STL.64 [R1+0x20c0], R194 ;  /* 0x0020c0c201007387 */ /* 0x000fe80000100a00 */
[----:B------:R-:W-:Y:S04]  /*18b50*/  STL.64 [R1+0x2040], R196 ;  /* 0x002040c401007387 */ /* 0x000fe80000100a00 */
[----:B------:R-:W-:Y:S04]  /*18b60*/  STL.64 [R1+0x2150], R200 ;  /* 0x002150c801007387 */ /* 0x000fe80000100a00 */
[----:B------:R-:W-:Y:S04]  /*18b70*/  STL.64 [R1+0x20c8], R202 ;  /* 0x0020c8ca01007387 */ /* 0x000fe80000100a00 */
[----:B------:R-:W-:Y:S04]  /*18b80*/  STL.64 [R1+0x2048], R204 ;  /* 0x002048cc01007387 */ /* 0x000fe80000100a00 */
[----:B------:R-:W-:Y:S04]  /*18b90*/  STL.64 [R1+0x2158], R208 ;  /* 0x002158d001007387 */ /* 0x000fe80000100a00 */
[----:B------:R-:W2:Y:S04]  /*18ba0*/  LDL.LU.64 R16, [R1+0xb8] ;  /* 0x0000b80001107983 */ /* 0x000ea80000300a00 */
[----:B------:R1:W-:Y:S04]  /*18bb0*/  STL.64 [R1+0x1978], R2 ;  /* 0x0019780201007387 */ /* 0x0003e80000100a00 */
[----:B------:R3:W-:Y:S04]  /*18bc0*/  STL.64 [R1+0x1970], R4 ;  /* 0x0019700401007387 */ /* 0x0007e80000100a00 */
[----:B------:R-:W4:Y:S01]  /*18bd0*/  LDL.LU.64 R30, [R1+0xc0] ;  /* 0x0000c000011e7983 */ /* 0x000f220000300a00 */
[----:B-1----:R-:W-:-:S03]  /*18be0*/  IMAD.WIDE R2, R243, 0x4, R214 ;  /* 0x00000004f3027825 */ /* 0x002fc600078e02d6 */
[----:B------:R-:W4:Y:S04]  /*18bf0*/  LDL.LU.64 R250, [R1+0xc8] ;  /* 0x0000c80001fa7983 */ /* 0x000f280000300a00 */
[----:B------:R1:W-:Y:S01]  /*18c00*/  STL.64 [R1+0x1968], R2 ;  /* 0x0019680201007387 */ /* 0x0003e20000100a00 */
[----:B---3--:R-:W-:-:S03]  /*18c10*/  IMAD.WIDE R4, R243, 0x4, R216 ;  /* 0x00000004f3047825 */ /* 0x008fc600078e02d8 */
[----:B------:R-:W3:Y:S01]  /*18c20*/  LDL.LU.64 R14, [R1+0xd0] ;  /* 0x0000d000010e7983 */ /* 0x000ee20000300a00 */
[----:B------:R-:W-:-:S03]  /*18c30*/  IMAD.WIDE R6, R243, 0x4, R218 ;  /* 0x00000004f3067825 */ /* 0x000fc600078e02da */
[----:B-1----:R-:W3:Y:S04]  /*18c40*/  LDL.LU.64 R2, [R1+0xd8] ;  /* 0x0000d80001027983 */ /* 0x002ee80000300a00 */
[----:B------:R1:W-:Y:S04]  /*18c50*/  STL.64 [R1+0x1960], R4 ;  /* 0x0019600401007387 */ /* 0x0003e80000100a00 */
[----:B------:R-:W3:Y:S04]  /*18c60*/  LDL.LU.64 R28, [R1+0xe0] ;  /* 0x0000e000011c7983 */ /* 0x000ee80000300a00 */
[----:B------:R1:W-:Y:S02]  /*18c70*/  STL.64 [R1+0x1958], R6 ;  /* 0x0019580601007387 */ /* 0x0003e40000100a00 */
[----:B-1----:R-:W-:-:S02]  /*18c80*/  IMAD.WIDE R4, R243, 0x4, R220 ;  /* 0x00000004f3047825 */ /* 0x002fc400078e02dc */
[----:B------:R-:W3:Y:S04]  /*18c90*/  LDL.LU.64 R26, [R1+0xe8] ;  /* 0x0000e800011a7983 */ /* 0x000ee80000300a00 */
[----:B------:R1:W-:Y:S04]  /*18ca0*/  STL.64 [R1+0x1950], R4 ;  /* 0x0019500401007387 */ /* 0x0003e80000100a00 */
[----:B------:R-:W3:Y:S04]  /*18cb0*/  LDL.LU.64 R6, [R1+0xf0] ;  /* 0x0000f00001067983 */ /* 0x000ee80000300a00 */
[----:B------:R-:W3:Y:S01]  /*18cc0*/  LDL.LU.64 R22, [R1+0xf8] ;  /* 0x0000f80001167983 */ /* 0x000ee20000300a00 */
[----:B-1----:R-:W-:-:S03]  /*18cd0*/  IMAD.WIDE R4, R243, 0x4, R222 ;  /* 0x00000004f3047825 */ /* 0x002fc600078e02de */
[----:B------:R-:W3:Y:S04]  /*18ce0*/  LDL.LU.64 R18, [R1+0x100] ;  /* 0x0001000001127983 */ /* 0x000ee80000300a00 */
[----:B------:R1:W-:Y:S01]  /*18cf0*/  STL.64 [R1+0x1948], R4 ;  /* 0x0019480401007387 */ /* 0x0003e20000100a00 */
[----:B------:R-:W-:-:S04]  /*18d00*/  IMAD.WIDE R8, R243, 0x4, R224 ;  /* 0x00000004f3087825 */ /* 0x000fc800078e02e0 */
[C---:B------:R-:W-:Y:S01]  /*18d10*/  IMAD.WIDE R12, R243.reuse, 0x4, R226 ;  /* 0x00000004f30c7825 */ /* 0x040fe200078e02e2 */
[----:B-1----:R-:W3:Y:S04]  /*18d20*/  LDL.LU.64 R4, [R1+0x108] ;  /* 0x0001080001047983 */ /* 0x002ee80000300a00 */
[----:B------:R-:W3:Y:S04]  /*18d30*/  LDL.LU.64 R240, [R1+0x110] ;  /* 0x0001100001f07983 */ /* 0x000ee80000300a00 */
[----:B------:R1:W-:Y:S01]  /*18d40*/  STL.64 [R1+0x1940], R8 ;  /* 0x0019400801007387 */ /* 0x0003e20000100a00 */
[----:B------:R-:W-:-:S03]  /*18d50*/  IMAD.WIDE R10, R243, 0x4, R230 ;  /* 0x00000004f30a7825 */ /* 0x000fc600078e02e6 */
[----:B------:R1:W-:Y:S02]  /*18d60*/  STL.64 [R1+0x1938], R12 ;  /* 0x0019380c01007387 */ /* 0x0003e40000100a00 */
[C---:B-1----:R-:W-:Y:S02]  /*18d70*/  IMAD.WIDE R8, R243.reuse, 0x4, R228 ;  /* 0x00000004f3087825 */ /* 0x042fe400078e02e4 */
[----:B------:R-:W3:Y:S04]  /*18d80*/  LDL.LU.64 R12, [R1+0x118] ;  /* 0x00011800010c7983 */ /* 0x000ee80000300a00 */
[----:B------:R1:W-:Y:S04]  /*18d90*/  STL.64 [R1+0x1930], R8 ;  /* 0x0019300801007387 */ /* 0x0003e80000100a00 */
[----:B------:R1:W-:Y:S04]  /*18da0*/  STL.64 [R1+0x1928], R10 ;  /* 0x0019280a01007387 */ /* 0x0003e80000100a00 */
[----:B------:R-:W3:Y:S01]  /*18db0*/  LDL.LU.64 R24, [R1+0x120] ;  /* 0x0001200001187983 */ /* 0x000ee20000300a00 */
[----:B-1----:R-:W-:-:S03]  /*18dc0*/  IMAD.WIDE R8, R243, 0x4, R232 ;  /* 0x00000004f3087825 */ /* 0x002fc600078e02e8 */
[----:B------:R-:W3:Y:S04]  /*18dd0*/  LDL.LU.64 R248, [R1+0x128] ;  /* 0x0001280001f87983 */ /* 0x000ee80000300a00 */
[----:B------:R1:W-:Y:S04]  /*18de0*/  STL.64 [R1+0x1920], R8 ;  /* 0x0019200801007387 */ /* 0x0003e80000100a00 */
[----:B------:R-:W3:Y:S04]  /*18df0*/  LDL.LU.64 R10, [R1+0x130] ;  /* 0x00013000010a7983 */ /* 0x000ee80000300a00 */
[----:B------:R-:W3:Y:S04]  /*18e00*/  LDL.LU.64 R20, [R1+0x138] ;  /* 0x0001380001147983 */ /* 0x000ee80000300a00 */
[----:B-1----:R-:W3:Y:S01]  /*18e10*/  LDL.LU.64 R8, [R1+0x140] ;  /* 0x0001400001087983 */ /* 0x002ee20000300a00 */
[----:B------:R-:W-:-:S04]  /*18e20*/  IMAD.WIDE R32, R243, 0x4, R234 ;  /* 0x00000004f3207825 */ /* 0x000fc800078e02ea */
[C---:B------:R-:W-:Y:S01]  /*18e30*/  IMAD.WIDE R36, R243.reuse, 0x4, R236 ;  /* 0x00000004f3247825 */ /* 0x040fe200078e02ec */
[----:B------:R1:W-:Y:S04]  /*18e40*/  STL.64 [R1+0x1918], R32 ;  /* 0x0019182001007387 */ /* 0x0003e80000100a00 */
[----:B------:R-:W-:Y:S01]  /*18e50*/  STL.64 [R1+0x1910], R36 ;  /* 0x0019102401007387 */ /* 0x000fe20000100a00 */
[----:B-1----:R-:W-:-:S04]  /*18e60*/  IMAD.WIDE R32, R243, 0x4, R238 ;  /* 0x00000004f3207825 */ /* 0x002fc800078e02ee */
[C---:B--2---:R-:W-:Y:S02]  /*18e70*/  IMAD.WIDE R34, R243.reuse, 0x4, R16 ;  /* 0x00000004f3227825 */ /* 0x044fe400078e0210 */
[----:B------:R-:W2:Y:S04]  /*18e80*/  LDL.LU.64 R16, [R1+0x148] ;  /* 0x0001480001107983 */ /* 0x000ea80000300a00 */
[----:B------:R4:W-:Y:S04]  /*18e90*/  STL.64 [R1+0x1908], R32 ;  /* 0x0019082001007387 */ /* 0x0009e80000100a00 */
[----:B------:R-:W-:Y:S01]  /*18ea0*/  STL.64 [R1+0x1900], R34 ;  /* 0x0019002201007387 */ /* 0x000fe20000100a00 */
[----:B----4-:R-:W-:-:S04]  /*18eb0*/  IMAD.WIDE R32, R243, 0x4, R30 ;  /* 0x00000004f3207825 */ /* 0x010fc800078e021e */
[C---:B------:R-:W-:Y:S01]  /*18ec0*/  IMAD.WIDE R30, R243.reuse, 0x4, R250 ;  /* 0x00000004f31e7825 */ /* 0x040fe200078e02fa */
[----:B------:R-:W-:Y:S03]  /*18ed0*/  STL.64 [R1+0x18f8], R32 ;  /* 0x0018f82001007387 */ /* 0x000fe60000100a00 */
[C---:B---3--:R-:W-:Y:S01]  /*18ee0*/  IMAD.WIDE R14, R243.reuse, 0x4, R14 ;  /* 0x00000004f30e7825 */ /* 0x048fe200078e020e */
[----:B------:R-:W3:Y:S04]  /*18ef0*/  LDL.LU.64 R250, [R1+0x150] ;  /* 0x0001500001fa7983 */ /* 0x000ee80000300a00 */
[----:B------:R1:W-:Y:S04]  /*18f00*/  STL.64 [R1+0x18f0], R30 ;  /* 0x0018f01e01007387 */ /* 0x0003e80000100a00 */
[----:B------:R4:W-:Y:S01]  /*18f10*/  STL.64 [R1+0x18e8], R14 ;  /* 0x0018e80e01007387 */ /* 0x0009e20000100a00 */
[----:B-1----:R-:W-:-:S03]  /*18f20*/  IMAD.WIDE R30, R243, 0x4, R2 ;  /* 0x00000004f31e7825 */ /* 0x002fc600078e0202 */
[----:B----4-:R-:W4:Y:S04]  /*18f30*/  LDL.LU.64 R14, [R1+0x158] ;  /* 0x00015800010e7983 */ /* 0x010f280000300a00 */
[----:B------:R-:W4:Y:S01]  /*18f40*/  LDL.LU.64 R2, [R1+0x160] ;  /* 0x0001600001027983 */ /* 0x000f220000300a00 */
[----:B------:R-:W-:-:S03]  /*18f50*/  IMAD.WIDE R26, R243, 0x4, R26 ;  /* 0x00000004f31a7825 */ /* 0x000fc600078e021a */
[----:B------:R1:W-:Y:S02]  /*18f60*/  STL.64 [R1+0x18e0], R30 ;  /* 0x0018e01e01007387 */ /* 0x0003e40000100a00 */
[----:B-1----:R-:W-:-:S04]  /*18f70*/  IMAD.WIDE R30, R243, 0x4, R28 ;  /* 0x00000004f31e7825 */ /* 0x002fc800078e021c */
[C---:B------:R-:W-:Y:S01]  /*18f80*/  IMAD.WIDE R28, R243.reuse, 0x4, R6 ;  /* 0x00000004f31c7825 */ /* 0x040fe200078e0206 */
[----:B------:R-:W-:Y:S04]  /*18f90*/  STL.64 [R1+0x18d8], R30 ;  /* 0x0018d81e01007387 */ /* 0x000fe80000100a00 */
[----:B------:R-:W4:Y:S04]  /*18fa0*/  LDL.LU.64 R6, [R1+0x168] ;  /* 0x0001680001067983 */ /* 0x000f280000300a00 */
[----:B------:R1:W-:Y:S04]  /*18fb0*/  STL.64 [R1+0x18d0], R26 ;  /* 0x0018d01a01007387 */ /* 0x0003e80000100a00 */
[----:B------:R-:W-:Y:S01]  /*18fc0*/  STL.64 [R1+0x18c8], R28 ;  /* 0x0018c81c01007387 */ /* 0x000fe20000100a00 */
[----:B-1----:R-:W-:-:S04]  /*18fd0*/  IMAD.WIDE R26, R243, 0x4, R22 ;  /* 0x00000004f31a7825 */ /* 0x002fc800078e0216 */
[C---:B------:R-:W-:Y:S01]  /*18fe0*/  IMAD.WIDE R22, R243.reuse, 0x4, R18 ;  /* 0x00000004f3167825 */ /* 0x040fe200078e0212 */
[----:B------:R1:W-:Y:S03]  /*18ff0*/  STL.64 [R1+0x18c0], R26 ;  /* 0x0018c01a01007387 */ /* 0x0003e60000100a00 */
[C---:B------:R-:W-:Y:S02]  /*19000*/  IMAD.WIDE R18, R243.reuse, 0x4, R4 ;  /* 0x00000004f3127825 */ /* 0x040fe400078e0204 */
[----:B------:R-:W4:Y:S04]  /*19010*/  LDL.LU.64 R4, [R1+0x170] ;  /* 0x0001700001047983 */ /* 0x000f280000300a00 */
[----:B------:R1:W-:Y:S02]  /*19020*/  STL.64 [R1+0x18b8], R22 ;  /* 0x0018b81601007387 */ /* 0x0003e40000100a00 */
[----:B-1----:R-:W-:-:S02]  /*19030*/  IMAD.WIDE R26, R243, 0x4, R240 ;  /* 0x00000004f31a7825 */ /* 0x002fc400078e02f0 */
[----:B------:R1:W-:Y:S04]  /*19040*/  STL.64 [R1+0x18b0], R18 ;  /* 0x0018b01201007387 */ /* 0x0003e80000100a00 */
[----:B------:R-:W4:Y:S04]  /*19050*/  LDL.LU.64 R22, [R1+0x180] ;  /* 0x0001800001167983 */ /* 0x000f280000300a00 */
[----:B-1----:R-:W4:Y:S04]  /*19060*/  LDL.LU.64 R18, [R1+0x188] ;  /* 0x0001880001127983 */ /* 0x002f280000300a00 */
[----:B------:R1:W-:Y:S04]  /*19070*/  STL.64 [R1+0x18a8], R26 ;  /* 0x0018a81a01007387 */ /* 0x0003e80000100a00 */
[----:B------:R-:W4:Y:S01]  /*19080*/  LDL.LU.64 R240, [R1+0x190] ;  /* 0x0001900001f07983 */ /* 0x000f220000300a00 */
[----:B-1----:R-:W-:-:S03]  /*19090*/  IMAD.WIDE R26, R243, 0x4, R12 ;  /* 0x00000004f31a7825 */ /* 0x002fc600078e020c */
[----:B------:R-:W4:Y:S01]  /*190a0*/  LDL.LU.64 R12, [R1+0x198] ;  /* 0x00019800010c7983 */ /* 0x000f220000300a00 */
[----:B------:R-:W-:-:S03]  /*190b0*/  IMAD.WIDE R28, R243, 0x4, R24 ;  /* 0x00000004f31c7825 */ /* 0x000fc600078e0218 */
[----:B------:R1:W-:Y:S01]  /*190c0*/  STL.64 [R1+0x18a0], R26 ;  /* 0x0018a01a01007387 */ /* 0x0003e20000100a00 */
[----:B------:R-:W-:-:S03]  /*190d0*/  IMAD.WIDE R24, R243, 0x4, R10 ;  /* 0x00000004f3187825 */ /* 0x000fc600078e020a */
[----:B------:R-:W-:Y:S01]  /*190e0*/  STL.64 [R1+0x1898], R28 ;  /* 0x0018981c01007387 */ /* 0x000fe20000100a00 */
[----:B------:R-:W-:-:S03]  /*190f0*/  IMAD.WIDE R20, R243, 0x4, R20 ;  /* 0x00000004f3147825 */ /* 0x000fc600078e0214 */
[----:B------:R-:W4:Y:S01]  /*19100*/  LDL.LU.64 R10, [R1+0x1a8] ;  /* 0x0001a800010a7983 */ /* 0x000f220000300a00 */
[----:B-1----:R-:W-:-:S04]  /*19110*/  IMAD.WIDE R26, R243, 0x4, R248 ;  /* 0x00000004f31a7825 */ /* 0x002fc800078e02f8 */
[C---:B------:R-:W-:Y:S01]  /*19120*/  IMAD.WIDE R8, R243.reuse, 0x4, R8 ;  /* 0x00000004f3087825 */ /* 0x040fe200078e0208 */
[----:B------:R-:W-:Y:S04]  /*19130*/  STL.64 [R1+0x1890], R26 ;  /* 0x0018901a01007387 */ /* 0x000fe80000100a00 */
[----:B------:R-:W-:Y:S04]  /*19140*/  STL.64 [R1+0x1888], R24 ;  /* 0x0018881801007387 */ /* 0x000fe80000100a00 */
[----:B------:R-:W4:Y:S04]  /*19150*/  LDL.LU.64 R32, [R1+0x1b0] ;  /* 0x0001b00001207983 */ /* 0x000f280000300a00 */
[----:B------:R-:W-:Y:S04]  /*19160*/  STL.64 [R1+0x1880], R20 ;  /* 0x0018801401007387 */ /* 0x000fe80000100a00 */
[----:B------:R-:W4:Y:S04]  /*19170*/  LDL.LU.64 R246, [R1+0x1b8] ;  /* 0x0001b80001f67983 */ /* 0x000f280000300a00 */
[----:B------:R1:W-:Y:S04]  /*19180*/  STL.64 [R1+0x1878], R8 ;  /* 0x0018780801007387 */ /* 0x0003e80000100a00 */
[----:B-1----:R-:W4:Y:S04]  /*19190*/  LDL.LU.64 R8, [R1+0x1c0] ;  /* 0x0001c00001087983 */ /* 0x002f280000300a00 */
[----:B------:R-:W4:Y:S04]  /*191a0*/  LDL.LU.64 R30, [R1+0x1c8] ;  /* 0x0001c800011e7983 */ /* 0x000f280000300a00 */
[----:B------:R-:W4:Y:S01]  /*191b0*/  LDL.LU.64 R20, [R1+0x1d0] ;  /* 0x0001d00001147983 */ /* 0x000f220000300a00 */
[----:B--2---:R-:W-:-:S05]  /*191c0*/  IMAD.WIDE R16, R243, 0x4, R16 ;  /* 0x00000004f3107825 */ /* 0x004fca00078e0210 */
[----:B------:R1:W-:Y:S04]  /*191d0*/  STL.64 [R1+0x1870], R16 ;  /* 0x0018701001007387 */ /* 0x0003e80000100a00 */
[----:B-1----:R-:W2:Y:S01]  /*191e0*/  LDL.LU.64 R16, [R1+0x1d8] ;  /* 0x0001d80001107983 */ /* 0x002ea20000300a00 */
[----:B---3--:R-:W-:-:S03]  /*191f0*/  IMAD.WIDE R24, R243, 0x4, R250 ;  /* 0x00000004f3187825 */ /* 0x008fc600078e02fa */
[----:B------:R-:W3:Y:S04]  /*19200*/  LDL.LU.64 R250, [R1+0x1e0] ;  /* 0x0001e00001fa7983 */ /* 0x000ee80000300a00 */
[----:B------:R-:W-:Y:S04]  /*19210*/  STL.64 [R1+0x1868], R24 ;  /* 0x0018681801007387 */ /* 0x000fe80000100a00 */
[----:B------:R-:W3:Y:S01]  /*19220*/  LDL.LU.64 R28, [R1+0x1e8] ;  /* 0x0001e800011c7983 */ /* 0x000ee20000300a00 */
[----:B----4-:R-:W-:-:S04]  /*19230*/  IMAD.WIDE R14, R243, 0x4, R14 ;  /* 0x00000004f30e7825 */ /* 0x010fc800078e020e */
[C---:B------:R-:W-:Y:S01]  /*19240*/  IMAD.WIDE R2, R243.reuse, 0x4, R2 ;  /* 0x00000004f3027825 */ /* 0x040fe200078e0202 */
[----:B------:R-:W-:Y:S04]  /*19250*/  STL.64 [R1+0x1860], R14 ;  /* 0x0018600e01007387 */ /* 0x000fe80000100a00 */
[----:B------:R-:W4:Y:S04]  /*19260*/  LDL.LU.64 R26, [R1+0x1f0] ;  /* 0x0001f000011a7983 */ /* 0x000f280000300a00 */
[----:B------:R1:W-:Y:S04]  /*19270*/  STL.64 [R1+0x1858], R2 ;  /* 0x0018580201007387 */ /* 0x0003e80000100a00 */
[----:B-1----:R-:W4:Y:S01]  /*19280*/  LDL.LU.64 R2, [R1+0x1f8] ;  /* 0x0001f80001027983 */ /* 0x002f220000300a00 */
[----:B------:R-:W-:-:S03]  /*19290*/  IMAD.WIDE R6, R243, 0x4, R6 ;  /* 0x00000004f3067825 */ /* 0x000fc600078e0206 */
[----:B------:R-:W4:Y:S04]  /*192a0*/  LDL.LU.64 R24, [R1+0x200] ;  /* 0x0002000001187983 */ /* 0x000f280000300a00 */
[----:B------:R-:W4:Y:S04]  /*192b0*/  LDL.LU.64 R14, [R1+0x208] ;  /* 0x00020800010e7983 */ /* 0x000f280000300a00 */
[----:B------:R1:W-:Y:S04]  /*192c0*/  STL.64 [R1+0x1850], R6 ;  /* 0x0018500601007387 */ /* 0x0003e80000100a00 */
[----:B-1----:R-:W4:Y:S01]  /*192d0*/  LDL.LU.64 R6, [R1+0x210] ;  /* 0x0002100001067983 */ /* 0x002f220000300a00 */
[----:B------:R-:W-:-:S03]  /*192e0*/  IMAD.WIDE R36, R243, 0x4, R4 ;  /* 0x00000004f3247825 */ /* 0x000fc600078e0204 */
[----:B------:R-:W4:Y:S04]  /*192f0*/  LDL.LU.64 R4, [R1+0x218] ;  /* 0x0002180001047983 */ /* 0x000f280000300a00 */
[----:B------:R-:W-:Y:S01]  /*19300*/  STL.64 [R1+0x1848], R36 ;  /* 0x0018482401007387 */ /* 0x000fe20000100a00 */
[----:B------:R-:W-:-:S04]  /*19310*/  IMAD.WIDE R34, R243, 0x4, R22 ;  /* 0x00000004f3227825 */ /* 0x000fc800078e0216 */
[C---:B------:R-:W-:Y:S01]  /*19320*/  IMAD.WIDE R22, R243.reuse, 0x4, R18 ;  /* 0x00000004f3167825 */ /* 0x040fe200078e0212 */
[----:B------:R-:W-:Y:S03]  /*19330*/  STL.64 [R1+0x1840], R34 ;  /* 0x0018402201007387 */ /* 0x000fe60000100a00 */
[C---:B------:R-:W-:Y:S02]  /*19340*/  IMAD.WIDE R18, R243.reuse, 0x4, R240 ;  /* 0x00000004f3127825 */ /* 0x040fe400078e02f0 */
[----:B------:R-:W4:Y:S04]  /*19350*/  LDL.LU.64 R240, [R1+0x220] ;  /* 0x0002200001f07983 */ /* 0x000f280000300a00 */
[----:B------:R1:W-:Y:S01]  /*19360*/  STL.64 [R1+0x1838], R22 ;  /* 0x0018381601007387 */ /* 0x0003e20000100a00 */
[----:B------:R-:W-:-:S03]  /*19370*/  IMAD.WIDE R12, R243, 0x4, R12 ;  /* 0x00000004f30c7825 */ /* 0x000fc600078e020c */
[----:B------:R1:W-:Y:S04]  /*19380*/  STL.64 [R1+0x1830], R18 ;  /* 0x0018301201007387 */ /* 0x0003e80000100a00 */
[----:B------:R-:W4:Y:S04]  /*19390*/  LDL.LU.64 R248, [R1+0x228] ;  /* 0x0002280001f87983 */ /* 0x000f280000300a00 */
[----:B-1----:R-:W4:Y:S04]  /*193a0*/  LDL.LU.64 R22, [R1+0x230] ;  /* 0x0002300001167983 */ /* 0x002f280000300a00 */
[----:B------:R1:W-:Y:S04]  /*193b0*/  STL.64 [R1+0x1828], R12 ;  /* 0x0018280c01007387 */ /* 0x0003e80000100a00 */
[----:B------:R-:W4:Y:S01]  /*193c0*/  LDL.LU.64 R18, [R1+0x238] ;  /* 0x0002380001127983 */ /* 0x000f220000300a00 */
[----:B------:R-:W-:-:S03]  /*193d0*/  IMAD.WIDE R34, R243, 0x4, R10 ;  /* 0x00000004f3227825 */ /* 0x000fc600078e020a */
[----:B-1----:R-:W4:Y:S01]  /*193e0*/  LDL.LU.64 R12, [R1+0x240] ;  /* 0x00024000010c7983 */ /* 0x002f220000300a00 */
[----:B------:R-:W-:-:S03]  /*193f0*/  IMAD.WIDE R36, R243, 0x4, R32 ;  /* 0x00000004f3247825 */ /* 0x000fc600078e0220 */
[----:B------:R-:W4:Y:S04]  /*19400*/  LDL.LU.64 R10, [R1+0x248] ;  /* 0x00024800010a7983 */ /* 0x000f280000300a00 */
[----:B------:R1:W-:Y:S04]  /*19410*/  STL.64 [R1+0x1820], R34 ;  /* 0x0018202201007387 */ /* 0x0003e80000100a00 */
[----:B------:R-:W-:Y:S01]  /*19420*/  STL.64 [R1+0x1818], R36 ;  /* 0x0018182401007387 */ /* 0x000fe20000100a00 */
[----:B-1----:R-:W-:-:S03]  /*19430*/  IMAD.WIDE R34, R243, 0x4, R8 ;  /* 0x00000004f3227825 */ /* 0x002fc600078e0208 */
[----:B------:R-:W4:Y:S01]  /*19440*/  LDL.LU.64 R8, [R1+0x278] ;  /* 0x0002780001087983 */ /* 0x000f220000300a00 */
[----:B------:R-:W-:-:S05]  /*19450*/  IMAD.WIDE R32, R243, 0x4, R246 ;  /* 0x00000004f3207825 */ /* 0x000fca00078e02f6 */
[----:B------:R1:W-:Y:S04]  /*19460*/  STL.64 [R1+0x1810], R32 ;  /* 0x0018102001007387 */ /* 0x0003e80000100a00 */
[----:B------:R-:W-:Y:S01]  /*19470*/  STL.64 [R1+0x1808], R34 ;  /* 0x0018082201007387 */ /* 0x000fe20000100a00 */
[----:B-1----:R-:W-:-:S04]  /*19480*/  IMAD.WIDE R32, R243, 0x4, R30 ;  /* 0x00000004f3207825 */ /* 0x002fc800078e021e */
[C---:B------:R-:W-:Y:S01]  /*19490*/  IMAD.WIDE R30, R243.reuse, 0x4, R20 ;  /* 0x00000004f31e7825 */ /* 0x040fe200078e0214 */
[----:B------:R-:W-:Y:S04]  /*194a0*/  STL.64 [R1+0x1800], R32 ;  /* 0x0018002001007387 */ /* 0x000fe80000100a00 */
[----:B------:R-:W4:Y:S04]  /*194b0*/  LDL.LU.64 R20, [R1+0x2a0] ;  /* 0x0002a00001147983 */ /* 0x000f280000300a00 */
[----:B------:R3:W-:Y:S01]  /*194c0*/  STL.64 [R1+0x17f8], R30 ;  /* 0x0017f81e01007387 */ /* 0x0007e20000100a00 */
[----:B--2---:R-:W-:-:S05]  /*194d0*/  IMAD.WIDE R16, R243, 0x4, R16 ;  /* 0x00000004f3107825 */ /* 0x004fca00078e0210 */
[----:B------:R1:W-:Y:S01]  /*194e0*/  STL.64 [R1+0x17f0], R16 ;  /* 0x0017f01001007387 */ /* 0x0003e20000100a00 */
[----:B---3--:R-:W-:-:S03]  /*194f0*/  IMAD.WIDE R30, R243, 0x4, R250 ;  /* 0x00000004f31e7825 */ /* 0x008fc600078e02fa */
[----:B-1----:R-:W2:Y:S04]  /*19500*/  LDL.LU.64 R16, [R1+0x2d0] ;  /* 0x0002d00001107983 */ /* 0x002ea80000300a00 */
[----:B------:R-:W3:Y:S04]  /*19510*/  LDL.LU.64 R250, [R1+0x300] ;  /* 0x0003000001fa7983 */ /* 0x000ee80000300a00 */
[----:B------:R1:W-:Y:S02]  /*19520*/  STL.64 [R1+0x17e8], R30 ;  /* 0x0017e81e01007387 */ /* 0x0003e40000100a00 */
[----:B-1----:R-:W-:-:S04]  /*19530*/  IMAD.WIDE R30, R243, 0x4, R28 ;  /* 0x00000004f31e7825 */ /* 0x002fc800078e021c */
[C---:B----4-:R-:W-:Y:S01]  /*19540*/  IMAD.WIDE R28, R243.reuse, 0x4, R26 ;  /* 0x00000004f31c7825 */ /* 0x050fe200078e021a */
[----:B------:R-:W-:Y:S03]  /*19550*/  STL.64 [R1+0x17e0], R30 ;  /* 0x0017e01e01007387 */ /* 0x000fe60000100a00 */
[C---:B------:R-:W-:Y:S02]  /*19560*/  IMAD.WIDE R26, R243.reuse, 0x4, R2 ;  /* 0x00000004f31a7825 */ /* 0x040fe400078e0202 */
[----:B------:R-:W4:Y:S02]  /*19570*/  LDL.LU.64 R2, [R1+0x330] ;  /* 0x0003300001027983 */ /* 0x000f240000300a00 */
[C---:B------:R-:W-:Y:S02]  /*19580*/  IMAD.WIDE R208, R243.reuse, 0x4, R24 ;  /* 0x00000004f3d07825 */ /* 0x040fe400078e0218 */
[----:B------:R-:W-:Y:S02]  /*19590*/  STL.64 [R1+0x17d8], R28 ;  /* 0x0017d81c01007387 */ /* 0x000fe40000100a00 */
[----:B------:R-:W-:-:S02]  /*195a0*/  IMAD.WIDE R24, R243, 0x4, R14 ;  /* 0x00000004f3187825 */ /* 0x000fc400078e020e */
[----:B------:R-:W-:Y:S04]  /*195b0*/  STL.64 [R1+0x17d0], R26 ;  /* 0x0017d01a01007387 */ /* 0x000fe80000100a00 */
[----:B------:R-:W4:Y:S04]  /*195c0*/  LDL.LU.64 R14, [R1+0x360] ;  /* 0x00036000010e7983 */ /* 0x000f280000300a00 */
[----:B------:R1:W-:Y:S01]  /*195d0*/  STL.64 [R1+0x17c0], R24 ;  /* 0x0017c01801007387 */ /* 0x0003e20000100a00 */
[----:B------:R-:W-:-:S05]  /*195e0*/  IMAD.WIDE R6, R243, 0x4, R6 ;  /* 0x00000004f3067825 */ /* 0x000fca00078e0206 */
[----:B------:R1:W-:Y:S02]  /*195f0*/  STL.64 [R1+0x17b8], R6 ;  /* 0x0017b80601007387 */ /* 0x0003e40000100a00 */
[C---:B-1----:R-:W-:Y:S02]  /*19600*/  IMAD.WIDE R24, R243.reuse, 0x4, R4 ;  /* 0x00000004f3187825 */ /* 0x042fe400078e0204 */
[----:B------:R-:W4:Y:S04]  /*19610*/  LDL.LU.64 R6, [R1+0x370] ;  /* 0x0003700001067983 */ /* 0x000f280000300a00 */
[----:B------:R-:W4:Y:S04]  /*19620*/  LDL.LU.64 R4, [R1+0x378] ;  /* 0x0003780001047983 */ /* 0x000f280000300a00 */
[----:B------:R1:W-:Y:S04]  /*19630*/  STL.64 [R1+0x17b0], R24 ;  /* 0x0017b01801007387 */ /* 0x0003e80000100a00 */
[----:B------:R-:W-:Y:S01]  /*19640*/  STL.64 [R1+0x17c8], R208 ;  /* 0x0017c8d001007387 */ /* 0x000fe20000100a00 */
[----:B------:R-:W-:-:S03]  /*19650*/  IMAD.WIDE R200, R243, 0x4, R240 ;  /* 0x00000004f3c87825 */ /* 0x000fc600078e02f0 */
[----:B------:R-:W4:Y:S01]  /*19660*/  LDL.LU.64 R240, [R1+0x380] ;  /* 0x0003800001f07983 */ /* 0x000f220000300a00 */
[----:B-1----:R-:W-:-:S05]  /*19670*/  IMAD.WIDE R24, R243, 0x4, R248 ;  /* 0x00000004f3187825 */ /* 0x002fca00078e02f8 */
[----:B------:R-:W-:Y:S01]  /*19680*/  STL.64 [R1+0x17a0], R24 ;  /* 0x0017a01801007387 */ /* 0x000fe20000100a00 */
[----:B------:R-:W-:-:S03]  /*19690*/  IMAD.WIDE R18, R243, 0x4, R18 ;  /* 0x00000004f3127825 */ /* 0x000fc600078e0212 */
[----:B------:R-:W-:Y:S04]  /*196a0*/  STL.64 [R1+0x17a8], R200 ;  /* 0x0017a8c801007387 */ /* 0x000fe80000100a00 */
[----:B------:R1:W-:Y:S01]  /*196b0*/  STL.64 [R1+0x1790], R18 ;  /* 0x0017901201007387 */ /* 0x0003e20000100a00 */
[----:B------:R-:W-:-:S04]  /*196c0*/  IMAD.WIDE R192, R243, 0x4, R12 ;  /* 0x00000004f3c07825 */ /* 0x000fc800078e020c */
[C---:B------:R-:W-:Y:S01]  /*196d0*/  IMAD.WIDE R204, R243.reuse, 0x4, R22 ;  /* 0x00000004f3cc7825 */ /* 0x040fe200078e0216 */
[----:B-1----:R-:W4:Y:S04]  /*196e0*/  LDL.LU.64 R18, [R1+0x388] ;  /* 0x0003880001127983 */ /* 0x002f280000300a00 */
[----:B------:R-:W4:Y:S01]  /*196f0*/  LDL.LU.64 R12, [R1+0x390] ;  /* 0x00039000010c7983 */ /* 0x000f220000300a00 */
[----:B------:R-:W-:-:S03]  /*19700*/  IMAD.WIDE R202, R243, 0x4, R10 ;  /* 0x00000004f3ca7825 */ /* 0x000fc600078e020a */
[----:B------:R-:W-:Y:S04]  /*19710*/  STL.64 [R1+0x1798], R204 ;  /* 0x001798cc01007387 */ /* 0x000fe80000100a00 */
[----:B------:R-:W4:Y:S01]  /*19720*/  LDL.LU.64 R10, [R1+0x398] ;  /* 0x00039800010a7983 */ /* 0x000f220000300a00 */
[----:B------:R-:W-:-:S03]  /*19730*/  IMAD.WIDE R196, R243, 0x4, R8 ;  /* 0x00000004f3c47825 */ /* 0x000fc600078e0208 */
[----:B------:R-:W4:Y:S04]  /*19740*/  LDL.LU.64 R8, [R1+0x3a0] ;  /* 0x0003a00001087983 */ /* 0x000f280000300a00 */
[----:B------:R-:W-:Y:S04]  /*19750*/  STL.64 [R1+0x1788], R192 ;  /* 0x001788c001007387 */ /* 0x000fe80000100a00 */
[----:B------:R-:W-:Y:S01]  /*19760*/  STL.64 [R1+0x1780], R202 ;  /* 0x001780ca01007387 */ /* 0x000fe20000100a00 */
[----:B------:R-:W-:-:S05]  /*19770*/  IMAD.WIDE R20, R243, 0x4, R20 ;  /* 0x00000004f3147825 */ /* 0x000fca00078e0214 */
[----:B------:R1:W-:Y:S04]  /*19780*/  STL.64 [R1+0x1770], R20 ;  /* 0x0017701401007387 */ /* 0x0003e80000100a00 */
[----:B-1----:R-:W4:Y:S01]  /*19790*/  LDL.LU.64 R20, [R1+0x3a8] ;  /* 0x0003a80001147983 */ /* 0x002f220000300a00 */
[----:B--2---:R-:W-:-:S03]  /*197a0*/  IMAD.WIDE R184, R243, 0x4, R16 ;  /* 0x00000004f3b87825 */ /* 0x004fc600078e0210 */
[----:B------:R-:W2:Y:S01]  /*197b0*/  LDL.LU.64 R16, [R1+0x3b0] ;  /* 0x0003b00001107983 */ /* 0x000ea20000300a00 */
[----:B---3--:R-:W-:-:S03]  /*197c0*/  IMAD.WIDE R194, R243, 0x4, R250 ;  /* 0x00000004f3c27825 */ /* 0x008fc600078e02fa */
[----:B------:R-:W-:Y:S04]  /*197d0*/  STL.64 [R1+0x1778], R196 ;  /* 0x001778c401007387 */ /* 0x000fe80000100a00 */
[----:B------:R-:W3:Y:S01]  /*197e0*/  LDL.LU.64 R250, [R1+0x3b8] ;  /* 0x0003b80001fa7983 */ /* 0x000ee20000300a00 */
[----:B----4-:R-:W-:-:S03]  /*197f0*/  IMAD.WIDE R188, R243, 0x4, R2 ;  /* 0x00000004f3bc7825 */ /* 0x010fc600078e0202 */
[----:B------:R-:W4:Y:S04]  /*19800*/  LDL.LU.64 R2, [R1+0x3c0] ;  /* 0x0003c00001027983 */ /* 0x000f280000300a00 */
[----:B------:R-:W-:Y:S04]  /*19810*/  STL.64 [R1+0x1768], R184 ;  /* 0x001768b801007387 */ /* 0x000fe80000100a00 */
[----:B------:R-:W-:Y:S01]  /*19820*/  STL.64 [R1+0x1760], R194 ;  /* 0x001760c201007387 */ /* 0x000fe20000100a00 */
[----:B------:R-:W-:-:S04]  /*19830*/  IMAD.WIDE R238, R243, 0x4, R14 ;  /* 0x00000004f3ee7825 */ /* 0x000fc800078e020e */
[C---:B------:R-:W-:Y:S02]  /*19840*/  IMAD.WIDE R176, R243.reuse, 0x4, R6 ;  /* 0x00000004f3b07825 */ /* 0x040fe400078e0206 */
[----:B------:R-:W4:Y:S02]  /*19850*/  LDL.LU.64 R6, [R1+0x3c8] ;  /* 0x0003c80001067983 */ /* 0x000f240000300a00 */
[C---:B------:R-:W-:Y:S02]  /*19860*/  IMAD.WIDE R186, R243.reuse, 0x4, R4 ;  /* 0x00000004f3ba7825 */ /* 0x040fe400078e0204 */
[----:B------:R-:W-:Y:S04]  /*19870*/  STL.64 [R1+0x1758], R188 ;  /* 0x001758bc01007387 */ /* 0x000fe80000100a00 */
[----:B------:R-:W4:Y:S04]  /*19880*/  LDL.LU.64 R14, [R1+0x3d0] ;  /* 0x0003d000010e7983 */ /* 0x000f280000300a00 */
[----:B------:R-:W4:Y:S01]  /*19890*/  LDL.LU.64 R4, [R1+0x3d8] ;  /* 0x0003d80001047983 */ /* 0x000f220000300a00 */
[----:B------:R-:W-:-:S03]  /*198a0*/  IMAD.WIDE R180, R243, 0x4, R240 ;  /* 0x00000004f3b47825 */ /* 0x000fc600078e02f0 */
[----:B------:R-:W4:Y:S04]  /*198b0*/  LDL.LU.64 R240, [R1+0x3e0] ;  /* 0x0003e00001f07983 */ /* 0x000f280000300a00 */
[----:B------:R-:W-:Y:S04]  /*198c0*/  STL.64 [R1+0x1748], R176 ;  /* 0x001748b001007387 */ /* 0x000fe80000100a00 */
[----:B------:R-:W-:Y:S04]  /*198d0*/  STL.64 [R1+0x1750], R238 ;  /* 0x001750ee01007387 */ /* 0x000fe80000100a00 */
[----:B------:R-:W-:Y:S01]  /*198e0*/  STL.64 [R1+0x1740], R186 ;  /* 0x001740ba01007387 */ /* 0x000fe20000100a00 */
[----:B------:R-:W-:-:S03]  /*198f0*/  IMAD.WIDE R168, R243, 0x4, R12 ;  /* 0x00000004f3a87825 */ /* 0x000fc600078e020c */
[----:B------:R-:W4:Y:S01]  /*19900*/  LDL.LU.64 R12, [R1+0x3e8] ;  /* 0x0003e800010c7983 */ /* 0x000f220000300a00 */
[----:B------:R-:W-:-:S03]  /*19910*/  IMAD.WIDE R236, R243, 0x4, R18 ;  /* 0x00000004f3ec7825 */ /* 0x000fc600078e0212 */
[----:B------:R-:W-:Y:S01]  /*19920*/  STL.64 [R1+0x1738], R180 ;  /* 0x001738b401007387 */ /* 0x000fe20000100a00 */
[----:B------:R-:W-:-:S03]  /*19930*/  IMAD.WIDE R178, R243, 0x4, R10 ;  /* 0x00000004f3b27825 */ /* 0x000fc600078e020a */
[----:B------:R-:W4:Y:S04]  /*19940*/  LDL.LU.64 R18, [R1+0x3f0] ;  /* 0x0003f00001127983 */ /* 0x000f280000300a00 */
[----:B------:R-:W4:Y:S01]  /*19950*/  LDL.LU.64 R10, [R1+0x3f8] ;  /* 0x0003f800010a7983 */ /* 0x000f220000300a00 */
[----:B------:R-:W-:-:S03]  /*19960*/  IMAD.WIDE R172, R243, 0x4, R8 ;  /* 0x00000004f3ac7825 */ /* 0x000fc600078e0208 */
[----:B------:R-:W4:Y:S04]  /*19970*/  LDL.LU.64 R8, [R1+0x400] ;  /* 0x0004000001087983 */ /* 0x000f280000300a00 */
[----:B------:R-:W-:Y:S04]  /*19980*/  STL.64 [R1+0x1728], R168 ;  /* 0x001728a801007387 */ /* 0x000fe80000100a00 */
[----:B------:R-:W-:Y:S04]  /*19990*/  STL.64 [R1+0x1730], R236 ;  /* 0x001730ec01007387 */ /* 0x000fe80000100a00 */
[----:B------:R-:W-:Y:S04]  /*199a0*/  STL.64 [R1+0x1720], R178 ;  /* 0x001720b201007387 */ /* 0x000fe80000100a00 */
[----:B------:R-:W-:Y:S01]  /*199b0*/  STL.64 [R1+0x1718], R172 ;  /* 0x001718ac01007387 */ /* 0x000fe20000100a00 */
[----:B------:R-:W-:-:S04]  /*199c0*/  IMAD.WIDE R234, R243, 0x4, R20 ;  /* 0x00000004f3ea7825 */ /* 0x000fc800078e0214 */
[C---:B--2---:R-:W-:Y:S02]  /*199d0*/  IMAD.WIDE R160, R243.reuse, 0x4, R16 ;  /* 0x00000004f3a07825 */ /* 0x044fe400078e0210 */
[----:B------:R-:W2:Y:S02]  /*199e0*/  LDL.LU.64 R16, [R1+0x408] ;  /* 0x0004080001107983 */ /* 0x000ea40000300a00 */
[----:B---3--:R-:W-:-:S04]  /*199f0*/  IMAD.WIDE R170, R243, 0x4, R250 ;  /* 0x00000004f3aa7825 */ /* 0x008fc800078e02fa */
[C---:B----4-:R-:W-:Y:S02]  /*19a00*/  IMAD.WIDE R164, R243.reuse, 0x4, R2 ;  /* 0x00000004f3a47825 */ /* 0x050fe400078e0202 */
[----:B------:R-:W3:Y:S04]  /*19a10*/  LDL.LU.64 R2, [R1+0x410] ;  /* 0x0004100001027983 */ /* 0x000ee80000300a00 */
[----:B------:R-:W4:Y:S04]  /*19a20*/  LDL.LU.64 R250, [R1+0x418] ;  /* 0x0004180001fa7983 */ /* 0x000f280000300a00 */
[----:B------:R-:W-:Y:S04]  /*19a30*/  STL.64 [R1+0x1708], R160 ;  /* 0x001708a001007387 */ /* 0x000fe80000100a00 */
[----:B------:R-:W-:Y:S01]  /*19a40*/  STL.64 [R1+0x1710], R234 ;  /* 0x001710ea01007387 */ /* 0x000fe20000100a00 */
[----:B------:R-:W-:-:S03]  /*19a50*/  IMAD.WIDE R232, R243, 0x4, R6 ;  /* 0x00000004f3e87825 */ /* 0x000fc600078e0206 */
[----:B------:R-:W4:Y:S04]  /*19a60*/  LDL.LU.64 R6, [R1+0x420] ;  /* 0x0004200001067983 */ /* 0x000f280000300a00 */
[----:B------:R-:W-:Y:S01]  /*19a70*/  STL.64 [R1+0x1700], R170 ;  /* 0x001700aa01007387 */ /* 0x000fe20000100a00 */
        /* <DEDUP_REMOVED lines=19> */
[----:B------:R-:W4:Y:S04]  /*19bb0*/  LDL.LU.64 R8, [R1+0x460] ;  /* 0x0004600001087983 */ /* 0x000f280000300a00 */
[----:B------:R-:W-:Y:S04]  /*19bc0*/  STL.64 [R1+0x16c8], R144 ;  /* 0x0016c89001007387 */ /* 0x000fe80000100a00 */
[----:B------:R-:W-:Y:S04]  /*19bd0*/  STL.64 [R1+0x16d0], R230 ;  /* 0x0016d0e601007387 */ /* 0x000fe80000100a00 */
[----:B------:R-:W-:Y:S01]  /*19be0*/  STL.64 [R1+0x16c0], R154 ;  /* 0x0016c09a01007387 */ /* 0x000fe20000100a00 */
[----:B--2---:R-:W-:-:S04]  /*19bf0*/  IMAD.WIDE R228, R243, 0x4, R16 ;  /* 0x00000004f3e47825 */ /* 0x004fc800078e0210 */
[C---:B---3--:R-:W-:Y:S02]  /*19c00*/  IMAD.WIDE R136, R243.reuse, 0x4, R2 ;  /* 0x00000004f3887825 */ /* 0x048fe400078e0202 */
[----:B------:R-:W2:Y:S02]  /*19c10*/  LDL.LU.64 R2, [R1+0x468] ;  /* 0x0004680001027983 */ /* 0x000ea40000300a00 */
[C---:B----4-:R-:W-:Y:S02]  /*19c20*/  IMAD.WIDE R146, R243.reuse, 0x4, R250 ;  /* 0x00000004f3927825 */ /* 0x050fe400078e02fa */
[----:B------:R-:W-:Y:S04]  /*19c30*/  STL.64 [R1+0x16b8], R148 ;  /* 0x0016b89401007387 */ /* 0x000fe80000100a00 */
[----:B------:R-:W3:Y:S04]  /*19c40*/  LDL.LU.64 R16, [R1+0x470] ;  /* 0x0004700001107983 */ /* 0x000ee80000300a00 */
        /* <DEDUP_REMOVED lines=9> */
[----:B------:R-:W-:Y:S04]  /*19ce0*/  STL.64 [R1+0x1698], R140 ;  /* 0x0016988c01007387 */ /* 0x000fe80000100a00 */
[----:B------:R-:W4:Y:S01]  /*19cf0*/  LDL.LU.64 R240, [R1+0x490] ;  /* 0x0004900001f07983 */ /* 0x000f220000300a00 */
[----:B------:R-:W-:-:S03]  /*19d00*/  IMAD.WIDE R226, R243, 0x4, R14 ;  /* 0x00000004f3e27825 */ /* 0x000fc600078e020e */
[----:B------:R-:W4:Y:S01]  /*19d10*/  LDL.LU.64 R14, [R1+0x498] ;  /* 0x00049800010e7983 */ /* 0x000f220000300a00 */
[----:B------:R-:W-:-:S03]  /*19d20*/  IMAD.WIDE R132, R243, 0x4, R12 ;  /* 0x00000004f3847825 */ /* 0x000fc600078e020c */
[----:B------:R-:W4:Y:S04]  /*19d30*/  LDL.LU.64 R12, [R1+0x4a0] ;  /* 0x0004a000010c7983 */ /* 0x000f280000300a00 */
[----:B------:R-:W-:Y:S04]  /*19d40*/  STL.64 [R1+0x1688], R128 ;  /* 0x0016888001007387 */ /* 0x000fe80000100a00 */
[----:B------:R-:W-:Y:S04]  /*19d50*/  STL.64 [R1+0x1690], R226 ;  /* 0x001690e201007387 */ /* 0x000fe80000100a00 */
[----:B------:R-:W-:Y:S04]  /*19d60*/  STL.64 [R1+0x1680], R138 ;  /* 0x0016808a01007387 */ /* 0x000fe80000100a00 */
[----:B------:R-:W-:Y:S01]  /*19d70*/  STL.64 [R1+0x1678], R132 ;  /* 0x0016788401007387 */ /* 0x000fe20000100a00 */
[----:B------:R-:W-:-:S03]  /*19d80*/  IMAD.WIDE R130, R243, 0x4, R10 ;  /* 0x00000004f3827825 */ /* 0x000fc600078e020a */
[----:B------:R-:W4:Y:S01]  /*19d90*/  LDL.LU.64 R10, [R1+0x4a8] ;  /* 0x0004a800010a7983 */ /* 0x000f220000300a00 */
[----:B------:R-:W-:-:S03]  /*19da0*/  IMAD.WIDE R124, R243, 0x4, R8 ;  /* 0x00000004f37c7825 */ /* 0x000fc600078e0208 */
[----:B------:R-:W4:Y:S01]  /*19db0*/  LDL.LU.64 R8, [R1+0x4b0] ;  /* 0x0004b00001087983 */ /* 0x000f220000300a00 */
[----:B------:R-:W-:-:S04]  /*19dc0*/  IMAD.WIDE R120, R243, 0x4, R18 ;  /* 0x00000004f3787825 */ /* 0x000fc800078e0212 */
[C---:B------:R-:W-:Y:S01]  /*19dd0*/  IMAD.WIDE R224, R243.reuse, 0x4, R20 ;  /* 0x00000004f3e07825 */ /* 0x040fe200078e0214 */
[----:B------:R-:W-:Y:S04]  /*19de0*/  STL.64 [R1+0x1668], R120 ;  /* 0x0016687801007387 */ /* 0x000fe80000100a00 */
[----:B------:R-:W-:Y:S01]  /*19df0*/  STL.64 [R1+0x1670], R224 ;  /* 0x001670e001007387 */ /* 0x000fe20000100a00 */
[----:B--2---:R-:W-:-:S03]  /*19e00*/  IMAD.WIDE R222, R243, 0x4, R2 ;  /* 0x00000004f3de7825 */ /* 0x004fc600078e0202 */
[----:B------:R-:W2:Y:S04]  /*19e10*/  LDL.LU.64 R2, [R1+0x4b8] ;  /* 0x0004b80001027983 */ /* 0x000ea80000300a00 */
[----:B------:R-:W-:Y:S01]  /*19e20*/  STL.64 [R1+0x1660], R130 ;  /* 0x0016608201007387 */ /* 0x000fe20000100a00 */
[----:B---3--:R-:W-:-:S03]  /*19e30*/  IMAD.WIDE R112, R243, 0x4, R16 ;  /* 0x00000004f3707825 */ /* 0x008fc600078e0210 */
[----:B------:R-:W-:Y:S01]  /*19e40*/  STL.64 [R1+0x1658], R124 ;  /* 0x0016587c01007387 */ /* 0x000fe20000100a00 */
[----:B----4-:R-:W-:-:S04]  /*19e50*/  IMAD.WIDE R122, R243, 0x4, R250 ;  /* 0x00000004f37a7825 */ /* 0x010fc800078e02fa */
[C---:B------:R-:W-:Y:S02]  /*19e60*/  IMAD.WIDE R116, R243.reuse, 0x4, R6 ;  /* 0x00000004f3747825 */ /* 0x040fe400078e0206 */
[----:B------:R-:W3:Y:S04]  /*19e70*/  LDL.LU.64 R6, [R1+0x4c0] ;  /* 0x0004c00001067983 */ /* 0x000ee80000300a00 */
[----:B------:R-:W4:Y:S04]  /*19e80*/  LDL.LU.64 R24, [R1+0x4c8] ;  /* 0x0004c80001187983 */ /* 0x000f280000300a00 */
[----:B------:R-:W4:Y:S04]  /*19e90*/  LDL.LU.64 R248, [R1+0x4d0] ;  /* 0x0004d00001f87983 */ /* 0x000f280000300a00 */
[----:B------:R-:W-:Y:S01]  /*19ea0*/  STL.64 [R1+0x1648], R112 ;  /* 0x0016487001007387 */ /* 0x000fe20000100a00 */
[----:B------:R-:W-:-:S03]  /*19eb0*/  IMAD.WIDE R220, R243, 0x4, R4 ;  /* 0x00000004f3dc7825 */ /* 0x000fc600078e0204 */
[----:B------:R-:W-:Y:S04]  /*19ec0*/  STL.64 [R1+0x1650], R222 ;  /* 0x001650de01007387 */ /* 0x000fe80000100a00 */
[----:B------:R-:W4:Y:S01]  /*19ed0*/  LDL.LU.64 R4, [R1+0x4d8] ;  /* 0x0004d80001047983 */ /* 0x000f220000300a00 */
[----:B------:R-:W-:-:S03]  /*19ee0*/  IMAD.WIDE R240, R243, 0x4, R240 ;  /* 0x00000004f3f07825 */ /* 0x000fc600078e02f0 */
[----:B------:R-:W-:Y:S04]  /*19ef0*/  STL.64 [R1+0x1640], R122 ;  /* 0x0016407a01007387 */ /* 0x000fe80000100a00 */
[----:B------:R-:W-:Y:S04]  /*19f00*/  STL.64 [R1+0x1638], R116 ;  /* 0x0016387401007387 */ /* 0x000fe80000100a00 */
[----:B------:R-:W4:Y:S01]  /*19f10*/  LDL.LU.64 R22, [R1+0x4e0] ;  /* 0x0004e00001167983 */ /* 0x000f220000300a00 */
[----:B------:R-:W-:-:S03]  /*19f20*/  IMAD.WIDE R114, R243, 0x4, R14 ;  /* 0x00000004f3727825 */ /* 0x000fc600078e020e */
[----:B------:R-:W4:Y:S04]  /*19f30*/  LDL.LU.64 R20, [R1+0x4e8] ;  /* 0x0004e80001147983 */ /* 0x000f280000300a00 */
[----:B------:R-:W4:Y:S04]  /*19f40*/  LDL.LU.64 R18, [R1+0x4f0] ;  /* 0x0004f00001127983 */ /* 0x000f280000300a00 */
[----:B------:R-:W4:Y:S04]  /*19f50*/  LDL.LU.64 R16, [R1+0x4f8] ;  /* 0x0004f80001107983 */ /* 0x000f280000300a00 */
[----:B------:R-:W4:Y:S04]  /*19f60*/  LDL.LU.64 R250, [R1+0x500] ;  /* 0x0005000001fa7983 */ /* 0x000f280000300a00 */
[----:B------:R-:W-:Y:S04]  /*19f70*/  STL.64 [R1+0x1628], R240 ;  /* 0x001628f001007387 */ /* 0x000fe80000100a00 */
[----:B------:R-:W-:Y:S04]  /*19f80*/  STL.64 [R1+0x1630], R220 ;  /* 0x001630dc01007387 */ /* 0x000fe80000100a00 */
[----:B------:R-:W4:Y:S01]  /*19f90*/  LDL.LU.64 R14, [R1+0x508] ;  /* 0x00050800010e7983 */ /* 0x000f220000300a00 */
[----:B------:R-:W-:-:S03]  /*19fa0*/  IMAD.WIDE R108, R243, 0x4, R12 ;  /* 0x00000004f36c7825 */ /* 0x000fc600078e020c */
[----:B------:R-:W-:Y:S04]  /*19fb0*/  STL.64 [R1+0x1620], R114 ;  /* 0x0016207201007387 */ /* 0x000fe80000100a00 */
[----:B------:R-:W4:Y:S01]  /*19fc0*/  LDL.LU.64 R12, [R1+0x510] ;  /* 0x00051000010c7983 */ /* 0x000f220000300a00 */
[----:B------:R-:W-:-:S03]  /*19fd0*/  IMAD.WIDE R218, R243, 0x4, R10 ;  /* 0x00000004f3da7825 */ /* 0x000fc600078e020a */
[----:B------:R-:W4:Y:S01]  /*19fe0*/  LDL.LU.64 R10, [R1+0x520] ;  /* 0x00052000010a7983 */ /* 0x000f220000300a00 */
[----:B------:R-:W-:-:S03]  /*19ff0*/  IMAD.WIDE R104, R243, 0x4, R8 ;  /* 0x00000004f3687825 */ /* 0x000fc600078e0208 */
[----:B------:R-:W-:Y:S04]  /*1a000*/  STL.64 [R1+0x1618], R108 ;  /* 0x0016186c01007387 */ /* 0x000fe80000100a00 */
[----:B------:R-:W4:Y:S04]  /*1a010*/  LDL.LU.64 R8, [R1+0x518] ;  /* 0x0005180001087983 */ /* 0x000f280000300a00 */
[----:B------:R-:W-:Y:S04]  /*1a020*/  STL.64 [R1+0x1608], R104 ;  /* 0x0016086801007387 */ /* 0x000fe80000100a00 */
[----:B------:R-:W-:Y:S01]  /*1a030*/  STL.64 [R1+0x1610], R218 ;  /* 0x001610da01007387 */ /* 0x000fe20000100a00 */
[----:B------:R-:W-:-:S04]  /*1a040*/  IMAD.WIDE R210, R243, 0x4, R244 ;  /* 0x00000004f3d27825 */ /* 0x000fc800078e02f4 */
[C---:B--2---:R-:W-:Y:S02]  /*1a050*/  IMAD.WIDE R106, R243.reuse, 0x4, R2 ;  /* 0x00000004f36a7825 */ /* 0x044fe400078e0202 */
[----:B------:R-:W1:Y:S03]  /*1a060*/  LDC R2, c[0x0][0x230] ;  /* 0x00008c00ff027b82 */ /* 0x000e660000000800 */
[----:B------:R-:W-:Y:S05]  /*1a070*/  STL.64 [R1+0x1600], R106 ;  /* 0x0016006a01007387 */ /* 0x000fea0000100a00 */
[----:B------:R-:W2:Y:S01]  /*1a080*/  LDC R3, c[0x0][0x230] ;  /* 0x00008c00ff037b82 */ /* 0x000ea20000000800 */
[----:B---3--:R-:W-:-:S07]  /*1a090*/  IMAD.WIDE R100, R243, 0x4, R6 ;  /* 0x00000004f3647825 */ /* 0x008fce00078e0206 */
[----:B------:R-:W3:Y:S01]  /*1a0a0*/  LDC R7, c[0x0][0x230] ;  /* 0x00008c00ff077b82 */ /* 0x000ee20000000800 */
[----:B----4-:R-:W-:-:S04]  /*1a0b0*/  IMAD.WIDE R216, R243, 0x4, R24 ;  /* 0x00000004f3d87825 */ /* 0x010fc800078e0218 */
[C---:B------:R-:W-:Y:S01]  /*1a0c0*/  IMAD.WIDE R96, R243.reuse, 0x4, R248 ;  /* 0x00000004f3607825 */ /* 0x040fe200078e02f8 */
[----:B------:R-:W-:Y:S02]  /*1a0d0*/  STL.64 [R1+0x15f8], R100 ;  /* 0x0015f86401007387 */ /* 0x000fe40000100a00 */
[----:B------:R-:W4:Y:S02]  /*1a0e0*/  LDC R6, c[0x0][0x230] ;  /* 0x00008c00ff067b82 */ /* 0x000f240000000800 */
[----:B------:R-:W-:Y:S01]  /*1a0f0*/  STL.64 [R1+0x15e8], R96 ;  /* 0x0015e86001007387 */ /* 0x000fe20000100a00 */
[----:B------:R-:W-:-:S03]  /*1a100*/  IMAD.WIDE R98, R243, 0x4, R4 ;  /* 0x00000004f3627825 */ /* 0x000fc600078e0204 */
[----:B------:R-:W-:Y:S02]  /*1a110*/  STL.64 [R1+0x15f0], R216 ;  /* 0x0015f0d801007387 */ /* 0x000fe40000100a00 */
[----:B------:R-:W2:Y:S02]  /*1a120*/  LDC R5, c[0x0][0x230] ;  /* 0x00008c00ff057b82 */ /* 0x000ea40000000800 */
[----:B------:R-:W-:Y:S01]  /*1a130*/  STL.64 [R1+0x15e0], R98 ;  /* 0x0015e06201007387 */ /* 0x000fe20000100a00 */
[----:B------:R-:W-:-:S05]  /*1a140*/  VIADD R0, R0, 0xffffffd9 ;  /* 0xffffffd900007836 */ /* 0x000fca0000000000 */
[----:B------:R-:W2:Y:S01]  /*1a150*/  LDC R4, c[0x0][0x230] ;  /* 0x00008c00ff047b82 */ /* 0x000ea20000000800 */
[----:B------:R-:W-:-:S04]  /*1a160*/  IMAD.WIDE R92, R243, 0x4, R22 ;  /* 0x00000004f35c7825 */ /* 0x000fc800078e0216 */
[----:B------:R-:W-:-:S04]  /*1a170*/  IMAD.WIDE R214, R243, 0x4, R20 ;  /* 0x00000004f3d67825 */ /* 0x000fc800078e0214 */
[C---:B------:R-:W-:Y:S01]  /*1a180*/  IMAD.WIDE R88, R243.reuse, 0x4, R18 ;  /* 0x00000004f3587825 */ /* 0x040fe200078e0212 */
[----:B------:R-:W-:Y:S03]  /*1a190*/  STL.64 [R1+0x15d8], R92 ;  /* 0x0015d85c01007387 */ /* 0x000fe60000100a00 */
[C---:B------:R-:W-:Y:S01]  /*1a1a0*/  IMAD.WIDE R90, R243.reuse, 0x4, R16 ;  /* 0x00000004f35a7825 */ /* 0x040fe200078e0210 */
[----:B------:R-:W-:Y:S03]  /*1a1b0*/  STL.64 [R1+0x15c8], R88 ;  /* 0x0015c85801007387 */ /* 0x000fe60000100a00 */
[C---:B------:R-:W-:Y:S01]  /*1a1c0*/  IMAD.WIDE R84, R243.reuse, 0x4, R250 ;  /* 0x00000004f3547825 */ /* 0x040fe200078e02fa */
[----:B------:R-:W-:Y:S04]  /*1a1d0*/  STL.64 [R1+0x15d0], R214 ;  /* 0x0015d0d601007387 */ /* 0x000fe80000100a00 */
[----:B------:R-:W-:Y:S01]  /*1a1e0*/  STL.64 [R1+0x15c0], R90 ;  /* 0x0015c05a01007387 */ /* 0x000fe20000100a00 */
[----:B------:R-:W-:-:S03]  /*1a1f0*/  IMAD.WIDE R212, R243, 0x4, R14 ;  /* 0x00000004f3d47825 */ /* 0x000fc600078e020e */
[----:B------:R-:W-:Y:S04]  /*1a200*/  STL.64 [R1+0x15b8], R84 ;  /* 0x0015b85401007387 */ /* 0x000fe80000100a00 */
[----:B------:R-:W-:Y:S01]  /*1a210*/  STL.64 [R1+0x15b0], R212 ;  /* 0x0015b0d401007387 */ /* 0x000fe20000100a00 */
[----:B------:R-:W-:-:S03]  /*1a220*/  IMAD.WIDE R80, R243, 0x4, R12 ;  /* 0x00000004f3507825 */ /* 0x000fc600078e020c */
[----:B------:R-:W2:Y:S04]  /*1a230*/  LDL.LU.64 R16, [R1+0x530] ;  /* 0x0005300001107983 */ /* 0x000ea80000300a00 */
[----:B------:R-:W2:Y:S04]  /*1a240*/  LDL.LU.64 R34, [R1+0x538] ;  /* 0x0005380001227983 */ /* 0x000ea80000300a00 */
[----:B------:R-:W-:Y:S04]  /*1a250*/  STL.64 [R1+0x15a8], R80 ;  /* 0x0015a85001007387 */ /* 0x000fe80000100a00 */
[----:B------:R-:W2:Y:S04]  /*1a260*/  LDL.LU.64 R244, [R1+0x21a0] ;  /* 0x0021a00001f47983 */ /* 0x000ea80000300a00 */
[----:B------:R-:W2:Y:S01]  /*1a270*/  LDL.LU.64 R32, [R1+0x540] ;  /* 0x0005400001207983 */ /* 0x000ea20000300a00 */
[----:B------:R-:W-:-:S03]  /*1a280*/  IMAD.WIDE R82, R243, 0x4, R10 ;  /* 0x00000004f3527825 */ /* 0x000fc600078e020a */
[----:B------:R-:W2:Y:S01]  /*1a290*/  LDL.LU.64 R246, [R1+0x548] ;  /* 0x0005480001f67983 */ /* 0x000ea20000300a00 */
[----:B------:R-:W-:-:S03]  /*1a2a0*/  IMAD.WIDE R76, R243, 0x4, R8 ;  /* 0x00000004f34c7825 */ /* 0x000fc600078e0208 */
[----:B------:R-:W2:Y:S04]  /*1a2b0*/  LDL.LU.64 R30, [R1+0x550] ;  /* 0x00055000011e7983 */ /* 0x000ea80000300a00 */
        /* <DEDUP_REMOVED lines=10> */
[----:B------:R-:W2:Y:S01]  /*1a360*/  LDL.LU.64 R18, [R1+0x5a8] ;  /* 0x0005a80001127983 */ /* 0x000ea20000300a00 */
[----:B------:R-:W-:-:S03]  /*1a370*/  IMAD.U32 R251, RZ, RZ, UR10 ;  /* 0x0000000afffb7e24 */ /* 0x000fc6000f8e00ff */
[----:B------:R-:W-:Y:S04]  /*1a380*/  STL.64 [R1+0x15a0], R82 ;  /* 0x0015a05201007387 */ /* 0x000fe80000100a00 */
[----:B------:R-:W-:Y:S04]  /*1a390*/  STL.64 [R1+0x1598], R76 ;  /* 0x0015984c01007387 */ /* 0x000fe80000100a00 */
[----:B------:R-:W-:Y:S01]  /*1a3a0*/  STL.64 [R1+0x1590], R210 ;  /* 0x001590d201007387 */ /* 0x000fe20000100a00 */
[----:B------:R-:W-:Y:S01]  /*1a3b0*/  ISETP.GE.U32.AND P0, PT, R0, 0x7fffffba, PT ;  /* 0x7fffffba0000780c */ /* 0x000fe20003f06070 */
[----:B---3--:R-:W-:-:S02]  /*1a3c0*/  VIADD R0, R7, 0xffffffd1 ;  /* 0xffffffd107007836 */ /* 0x008fc40000000000 */
[----:B-1----:R-:W-:-:S03]  /*1a3d0*/  VIADD R2, R2, 0xffffffd5 ;  /* 0xffffffd502027836 */ /* 0x002fc60000000000 */
[----:B------:R-:W-:Y:S01]  /*1a3e0*/  ISETP.GE.U32.AND P3, PT, R0, 0x7fffffb2, PT ;  /* 0x7fffffb20000780c */ /* 0x000fe20003f66070 */
[----:B----4-:R-:W-:Y:S01]  /*1a3f0*/  VIADD R0, R6, 0xffffffc9 ;  /* 0xffffffc906007836 */ /* 0x010fe20000000000 */
[----:B------:R-:W-:Y:S01]  /*1a400*/  ISETP.GE.U32.AND P2, PT, R2, 0x7fffffb6, PT ;  /* 0x7fffffb60200780c */ /* 0x000fe20003f46070 */
[C---:B--2---:R-:W-:Y:S02]  /*1a410*/  IMAD.WIDE R42, R251.reuse, 0x4, R24 ;  /* 0x00000004fb2a7825 */ /* 0x044fe400078e0218 */
[----:B------:R-:W2:Y:S02]  /*1a420*/  LDL.LU.64 R24, [R1+0x5b0] ;  /* 0x0005b00001187983 */ /* 0x000ea40000300a00 */
[----:B------:R-:W-:Y:S02]  /*1a430*/  IMAD.WIDE R44, R251, 0x4, R248 ;  /* 0x00000004fb2c7825 */ /* 0x000fe400078e02f8 */
[----:B------:R-:W3:Y:S01]  /*1a440*/  LDL.LU.64 R248, [R1+0x5b8] ;  /* 0x0005b80001f87983 */ /* 0x000ee20000300a00 */
[----:B------:R-:W-:Y:S01]  /*1a450*/  ISETP.GE.U32.AND P5, PT, R0, 0x7fffffaa, PT ;  /* 0x7fffffaa0000780c */ /* 0x000fe20003fa6070 */
[----:B------:R-:W-:-:S02]  /*1a460*/  VIADD R2, R5, 0xffffffcd ;  /* 0xffffffcd05027836 */ /* 0x000fc40000000000 */
[C---:B------:R-:W-:Y:S01]  /*1a470*/  IMAD.WIDE R16, R251.reuse, 0x4, R16 ;  /* 0x00000004fb107825 */ /* 0x040fe200078e0210 */
[----:B------:R-:W4:Y:S03]  /*1a480*/  LDL.LU.64 R60, [R1+0x5c0] ;  /* 0x0005c000013c7983 */ /* 0x000f260000300a00 */
[----:B------:R-:W-:-:S04]  /*1a490*/  IMAD.WIDE R52, R251, 0x4, R18 ;  /* 0x00000004fb347825 */ /* 0x000fc800078e0212 */
[----:B------:R-:W-:Y:S01]  /*1a4a0*/  IMAD.WIDE R34, R251, 0x4, R34 ;  /* 0x00000004fb227825 */ /* 0x000fe200078e0222 */
[----:B------:R-:W1:Y:S03]  /*1a4b0*/  LDC R18, c[0x0][0x230] ;  /* 0x00008c00ff127b82 */ /* 0x000e660000000800 */
[----:B------:R-:W-:Y:S01]  /*1a4c0*/  VIADD R0, R3, 0xffffffc5 ;  /* 0xffffffc503007836 */ /* 0x000fe20000000000 */
[----:B------:R-:W-:Y:S01]  /*1a4d0*/  ISETP.GE.U32.AND P4, PT, R2, 0x7fffffae, PT ;  /* 0x7fffffae0200780c */ /* 0x000fe20003f86070 */
[----:B------:R-:W-:Y:S03]  /*1a4e0*/  LDGSTS.E [R245+0x24400], desc[UR36][R16.64], !P6 ;  /* 0x2440000010f57fae */ /* 0x000fe6000f121864 */
[----:B------:R-:W1:Y:S01]  /*1a4f0*/  LDC R19, c[0x0][0x230] ;  /* 0x00008c00ff137b82 */ /* 0x000e620000000800 */
[----:B------:R-:W-:Y:S01]  /*1a500*/  LDGSTS.E [R245+0x24500], desc[UR36][R34.64], !P6 ;  /* 0x2450000022f57fae */ /* 0x000fe2000f121864 */
[----:B------:R-:W-:Y:S01]  /*1a510*/  IMAD.WIDE R50, R251, 0x4, R20 ;  /* 0x00000004fb327825 */ /* 0x000fe200078e0214 */
[----:B------:R-:W-:-:S02]  /*1a520*/  ISETP.GE.U32.AND P6, PT, R0, 0x7fffffa6, PT ;  /* 0x7fffffa60000780c */ /* 0x000fc40003fc6070 */
[----:B------:R-:W4:Y:S01]  /*1a530*/  LDL.LU.64 R58, [R1+0x5d0] ;  /* 0x0005d000013a7983 */ /* 0x000f220000300a00 */
[C---:B------:R-:W-:Y:S02]  /*1a540*/  IMAD.WIDE R2, R251.reuse, 0x4, R32 ;  /* 0x00000004fb027825 */ /* 0x040fe400078e0220 */
[----:B------:R-:W3:Y:S01]  /*1a550*/  LDC R20, c[0x0][0x230] ;  /* 0x00008c00ff147b82 */ /* 0x000ee20000000800 */
[----:B------:R-:W4:Y:S01]  /*1a560*/  LDL.LU.64 R54, [R1+0x5c8] ;  /* 0x0005c80001367983 */ /* 0x000f220000300a00 */
[----:B------:R-:W-:-:S03]  /*1a570*/  IMAD.WIDE R36, R251, 0x4, R246 ;  /* 0x00000004fb247825 */ /* 0x000fc600078e02f6 */
[----:B------:R-:W-:Y:S01]  /*1a580*/  LDGSTS.E [R245+0x24c00], desc[UR36][R2.64], !P0 ;  /* 0x24c0000002f57fae */ /* 0x000fe2000c121864 */
[----:B------:R-:W-:Y:S02]  /*1a590*/  VIADD R0, R4, 0xffffffc1 ;  /* 0xffffffc104007836 */ /* 0x000fe40000000000 */
[C---:B------:R-:W-:Y:S01]  /*1a5a0*/  IMAD.WIDE R4, R251.reuse, 0x4, R30 ;  /* 0x00000004fb047825 */ /* 0x040fe200078e021e */
[----:B------:R-:W-:Y:S01]  /*1a5b0*/  LDGSTS.E [R245+0x24d00], desc[UR36][R36.64], !P0 ;  /* 0x24d0000024f57fae */ /* 0x000fe2000c121864 */
[----:B------:R-:W2:Y:S02]  /*1a5c0*/  LDC R21, c[0x0][0x230] ;  /* 0x00008c00ff157b82 */ /* 0x000ea40000000800 */
        /* <DEDUP_REMOVED lines=11> */
[----:B------:R-:W-:Y:S03]  /*1a680*/  LDGSTS.E [R245+0x26500], desc[UR36][R44.64], !P4 ;  /* 0x265000002cf57fae */ /* 0x000fe6000e121864 */
[----:B-1----:R-:W-:Y:S01]  /*1a690*/  VIADD R18, R18, 0xffffffd8 ;  /* 0xffffffd812127836 */ /* 0x002fe20000000000 */
[----:B------:R-:W-:Y:S04]  /*1a6a0*/  LDGSTS.E [R245+0x26c00], desc[UR36][R10.64], !P5 ;  /* 0x26c000000af57fae */ /* 0x000fe8000e921864 */
[----:B------:R-:W4:Y:S01]  /*1a6b0*/  LDL.LU.64 R46, [R1+0x5d8] ;  /* 0x0005d800012e7983 */ /* 0x000f220000300a00 */
[----:B------:R-:W-:Y:S01]  /*1a6c0*/  ISETP.GE.U32.AND P0, PT, R0, 0x7fffffa2, PT ;  /* 0x7fffffa20000780c */ /* 0x000fe20003f06070 */
[----:B------:R-:W1:Y:S02]  /*1a6d0*/  LDC R22, c[0x0][0x230] ;  /* 0x00008c00ff167b82 */ /* 0x000e640000000800 */
[----:B------:R-:W-:Y:S04]  /*1a6e0*/  LDGSTS.E [R245+0x26d00], desc[UR36][R48.64], !P5 ;  /* 0x26d0000030f57fae */ /* 0x000fe8000e921864 */
[----:B------:R-:W-:Y:S02]  /*1a6f0*/  LDGSTS.E [R245+0x27400], desc[UR36][R12.64], !P6 ;  /* 0x274000000cf57fae */ /* 0x000fe4000f121864 */
[----:B------:R-:W1:Y:S02]  /*1a700*/  LDC R0, c[0x0][0x230] ;  /* 0x00008c00ff007b82 */ /* 0x000e640000000800 */
[----:B------:R-:W-:Y:S01]  /*1a710*/  LDGSTS.E [R245+0x27500], desc[UR36][R50.64], !P6 ;  /* 0x2750000032f57fae */ /* 0x000fe2000f121864 */
[----:B------:R-:W-:Y:S01]  /*1a720*/  ISETP.GE.U32.AND P6, PT, R18, 0x7fffffb9, PT ;  /* 0x7fffffb91200780c */ /* 0x000fe20003fc6070 */
[----:B------:R-:W-:-:S02]  /*1a730*/  VIADD R18, R19, 0xffffffd4 ;  /* 0xffffffd413127836 */ /* 0x000fc40000000000 */
[----:B---3--:R-:W-:-:S03]  /*1a740*/  IMAD.WIDE R56, R251, 0x4, R248 ;  /* 0x00000004fb387825 */ /* 0x008fc600078e02f8 */
[----:B------:R-:W-:Y:S01]  /*1a750*/  ISETP.GE.U32.AND P3, PT, R18, 0x7fffffb5, PT ;  /* 0x7fffffb51200780c */ /* 0x000fe20003f66070 */
[----:B------:R-:W3:Y:S01]  /*1a760*/  LDC R23, c[0x0][0x230] ;  /* 0x00008c00ff177b82 */ /* 0x000ee20000000800 */
[----:B------:R-:W-:-:S05]  /*1a770*/  VIADD R18, R20, 0xffffffcc ;  /* 0xffffffcc14127836 */ /* 0x000fca0000000000 */
[----:B------:R-:W-:Y:S01]  /*1a780*/  ISETP.GE.U32.AND P5, PT, R18, 0x7fffffad, PT ;  /* 0x7fffffad1200780c */ /* 0x000fe20003fa6070 */
[C---:B--2---:R-:W-:Y:S02]  /*1a790*/  IMAD.WIDE R18, R251.reuse, 0x4, R24 ;  /* 0x00000004fb127825 */ /* 0x044fe400078e0218 */
        /* <DEDUP_REMOVED lines=10> */
[----:B------:R-:W-:Y:S01]  /*1a840*/  IMAD.WIDE R14, R251, 0x4, R14 ;  /* 0x00000004fb0e7825 */ /* 0x000fe200078e020e */
[----:B------:R-:W-:Y:S01]  /*1a850*/  PLOP3.LUT P2, PT, PT, PT, UP1, 0x80, 0x0 ;  /* 0x000000000000781c */ /* 0x000fe20003f4f018 */
[----:B------:R-:W4:Y:S02]  /*1a860*/  S2R R250, SR_TID.X ;  /* 0x0000000000fa7919 */ /* 0x000f240000002100 */
[----:B-1----:R-:W-:Y:S01]  /*1a870*/  VIADD R0, R0, 0xffffffdc ;  /* 0xffffffdc00007836 */ /* 0x002fe20000000000 */
[----:B------:R-:W-:Y:S04]  /*1a880*/  LDGSTS.E [R245+0x27c00], desc[UR36][R14.64], !P0 ;  /* 0x27c000000ef57fae */ /* 0x000fe8000c121864 */
[----:B------:R-:W-:Y:S01]  /*1a890*/  LDGSTS.E [R245+0x27d00], desc[UR36][R52.64], !P0 ;  /* 0x27d0000034f57fae */ /* 0x000fe2000c121864 */
[----:B------:R-:W-:-:S02]  /*1a8a0*/  ISETP.GE.U32.AND P0, PT, R0, 0x7fffffbd, PT ;  /* 0x7fffffbd0000780c */ /* 0x000fc40003f06070 */
[----:B------:R-:W-:Y:S01]  /*1a8b0*/  SEL R0, RZ, 0x4, P1 ;  /* 0x00000004ff007807 */ /* 0x000fe20000800000 */
[----:B------:R-:W2:Y:S03]  /*1a8c0*/  LDL.LU.64 R70, [R1+0xb0] ;  /* 0x0000b00001467983 */ /* 0x000ea60000300a00 */
[----:B------:R-:W-:Y:S01]  /*1a8d0*/  SEL R0, R0, RZ, P2 ;  /* 0x000000ff00007207 */ /* 0x000fe20001000000 */
[----:B------:R-:W2:Y:S03]  /*1a8e0*/  LDL.LU.64 R62, [R1+0x90] ;  /* 0x00009000013e7983 */ /* 0x000ea60000300a00 */
[----:B------:R-:W-:Y:S01]  /*1a8f0*/  ISETP.NE.U32.AND P1, PT, R0, RZ, PT ;  /* 0x000000ff0000720c */ /* 0x000fe20003f25070 */
[----:B------:R-:W-:-:S05]  /*1a900*/  VIADD R0, R21, 0xffffffd0 ;  /* 0xffffffd015007836 */ /* 0x000fca0000000000 */
[----:B------:R-:W-:Y:S01]  /*1a910*/  ISETP.GE.U32.AND P2, PT, R0, 0x7fffffb1, PT ;  /* 0x7fffffb10000780c */ /* 0x000fe20003f46070 */
[----:B------:R-:W-:-:S05]  /*1a920*/  VIADD R0, R22, 0xffffffc8 ;  /* 0xffffffc816007836 */ /* 0x000fca0000000000 */
[----:B------:R-:W-:Y:S01]  /*1a930*/  ISETP.GE.U32.AND P4, PT, R0, 0x7fffffa9, PT ;  /* 0x7fffffa90000780c */ /* 0x000fe20003f86070 */
[----:B---3--:R-:W-:Y:S02]  /*1a940*/  VIADD R0, R23, 0xffffffc4 ;  /* 0xffffffc417007836 */ /* 0x008fe40000000000 */
[C---:B----4-:R-:W-:Y:S02]  /*1a950*/  IMAD.WIDE R22, R251.reuse, 0x4, R54 ;  /* 0x00000004fb167825 */ /* 0x050fe400078e0236 */
[----:B------:R-:W3:Y:S02]  /*1a960*/  LDL.LU.64 R54, [R1+0x70] ;  /* 0x0000700001367983 */ /* 0x000ee40000300a00 */
[----:B------:R-:W-:-:S04]  /*1a970*/  IMAD.WIDE R20, R251, 0x4, R60 ;  /* 0x00000004fb147825 */ /* 0x000fc800078e023c */
[----:B------:R-:W-:Y:S02]  /*1a980*/  IMAD.WIDE R60, R251, 0x4, R46 ;  /* 0x00000004fb3c7825 */ /* 0x000fe400078e022e */
[----:B------:R-:W4:Y:S01]  /*1a990*/  LDL.LU.64 R46, [R1+0x50] ;  /* 0x00005000012e7983 */ /* 0x000f220000300a00 */
[----:B------:R-:W-:Y:S01]  /*1a9a0*/  LOP3.LUT R250, R250, 0x3f, RZ, 0xc0, !PT ;  /* 0x0000003ffafa7812 */ /* 0x000fe200078ec0ff */
[----:B------:R-:W-:-:S04]  /*1a9b0*/  IMAD.WIDE R78, R243, 0x4, R78 ;  /* 0x00000004f34e7825 */ /* 0x000fc800078e024e */
[----:B------:R-:W-:Y:S02]  /*1a9c0*/  IMAD.SHL.U32 R250, R250, 0x4, RZ ;  /* 0x00000004fafa7824 */ /* 0x000fe400078e00ff */
        /* <DEDUP_REMOVED lines=15> */
[----:B------:R-:W-:Y:S01]  /*1aac0*/  IMAD.WIDE R206, R243, 0x4, R206 ;  /* 0x00000004f3ce7825 */ /* 0x000fe200078e02ce */
[----:B------:R-:W-:-:S03]  /*1aad0*/  LOP3.LUT R243, R250, 0x60, RZ, 0x3c, !PT ;  /* 0x00000060faf37812 */ /* 0x000fc600078e3cff */
[----:B------:R-:W-:-:S04]  /*1aae0*/  IMAD.WIDE R58, R251, 0x4, R58 ;  /* 0x00000004fb3a7825 */ /* 0x000fc800078e023a */
[----:B--2---:R-:W-:-:S04]  /*1aaf0*/  IMAD.WIDE R24, R251, 0x4, R24 ;  /* 0x00000004fb187825 */ /* 0x004fc800078e0218 */
[C---:B------:R-:W-:Y:S02]  /*1ab00*/  IMAD.WIDE R64, R251.reuse, 0x4, R38 ;  /* 0x00000004fb407825 */ /* 0x040fe400078e0226 */
[----:B------:R-:W2:Y:S02]  /*1ab10*/  LDL.LU.64 R38, [R1+0x30] ;  /* 0x0000300001267983 */ /* 0x000ea40000300a00 */
[C---:B------:R-:W-:Y:S02]  /*1ab20*/  IMAD.WIDE R68, R251.reuse, 0x4, R246 ;  /* 0x00000004fb447825 */ /* 0x040fe400078e02f6 */
[----:B------:R-:W2:Y:S02]  /*1ab30*/  LDL.LU.64 R246, [R1+0x10] ;  /* 0x0000100001f67983 */ /* 0x000ea40000300a00 */
[C---:B------:R-:W-:Y:S02]  /*1ab40*/  IMAD.WIDE R74, R251.reuse, 0x4, R248 ;  /* 0x00000004fb4a7825 */ /* 0x040fe400078e02f8 */
[----:B------:R-:W2:Y:S02]  /*1ab50*/  LDL.LU.64 R248, [R1+0x8] ;  /* 0x0000080001f87983 */ /* 0x000ea40000300a00 */
[----:B------:R-:W-:-:S04]  /*1ab60*/  IMAD.WIDE R26, R251, 0x4, R26 ;  /* 0x00000004fb1a7825 */ /* 0x000fc800078e021a */
[----:B------:R-:W-:-:S04]  /*1ab70*/  IMAD.WIDE R28, R251, 0x4, R28 ;  /* 0x00000004fb1c7825 */ /* 0x000fc800078e021c */
[----:B------:R-:W-:-:S04]  /*1ab80*/  IMAD.WIDE R30, R251, 0x4, R30 ;  /* 0x00000004fb1e7825 */ /* 0x000fc800078e021e */
[----:B------:R-:W-:-:S04]  /*1ab90*/  IMAD.WIDE R32, R251, 0x4, R32 ;  /* 0x00000004fb207825 */ /* 0x000fc800078e0220 */
[----:B------:R-:W-:-:S04]  /*1aba0*/  IMAD.WIDE R66, R251, 0x4, R66 ;  /* 0x00000004fb427825 */ /* 0x000fc800078e0242 */
[----:B------:R-:W-:Y:S02]  /*1abb0*/  IMAD.WIDE R72, R251, 0x4, R72 ;  /* 0x00000004fb487825 */ /* 0x000fe400078e0248 */
[----:B------:R-:W2:Y:S01]  /*1abc0*/  LDL.LU.64 R250, [R1] ;  /* 0x0000000001fa7983 */ /* 0x000ea20000300a00 */
[----:B------:R-:W-:Y:S01]  /*1abd0*/  UIADD3 UR7, UR7, -0x40, URZ ;  /* 0xffffffc007077890 */ /* 0x000fe2000fffe03f */
[----:B------:R-:W-:-:S03]  /*1abe0*/  VIADD R243, R243, UR5 ;  /* 0x00000005f3f37c36 */ /* 0x000fc60008000000 */
[----:B------:R-:W-:Y:S02]  /*1abf0*/  UISETP.GE.U32.AND UP1, UPT, UR7, 0x7fffffa1, UPT ;  /* 0x7fffffa10700788c */ /* 0x000fe4000bf26070 */
[----:B------:R-:W-:Y:S04]  /*1ac00*/  LDGSTS.E [R243+0x24600], desc[UR36][R18.64], !P0 ;  /* 0x2460000012f37fae */ /* 0x000fe8000c121864 */
[----:B------:R-:W-:Y:S01]  /*1ac10*/  LDGSTS.E [R243+0x24700], desc[UR36][R56.64], !P0 ;  /* 0x2470000038f37fae */ /* 0x000fe2000c121864 */
[----:B------:R-:W-:-:S03]  /*1ac20*/  ISETP.GE.U32.AND P0, PT, R0, 0x7fffffa5, PT ;  /* 0x7fffffa50000780c */ /* 0x000fc60003f06070 */
[----:B------:R-:W-:Y:S04]  /*1ac30*/  LDGSTS.E [R243+0x24e00], desc[UR36][R20.64], !P6 ;  /* 0x24e0000014f37fae */ /* 0x000fe8000f121864 */
[----:B------:R-:W-:Y:S01]  /*1ac40*/  LDGSTS.E [R243+0x24f00], desc[UR36][R58.64], !P6 ;  /* 0x24f000003af37fae */ /* 0x000fe2000f121864 */
[----:B------:R-:W-:-:S03]  /*1ac50*/  PLOP3.LUT P6, PT, PT, PT, UP1, 0x80, 0x0 ;  /* 0x000000000000781c */ /* 0x000fc60003fcf018 */
[----:B------:R-:W-:Y:S04]  /*1ac60*/  LDGSTS.E [R243+0x25600], desc[UR36][R22.64], !P3 ;  /* 0x2560000016f37fae */ /* 0x000fe8000d921864 */
[----:B------:R-:W-:Y:S01]  /*1ac70*/  LDGSTS.E [R243+0x25700], desc[UR36][R60.64], !P3 ;  /* 0x257000003cf37fae */ /* 0x000fe2000d921864 */
[----:B------:R-:W-:-:S03]  /*1ac80*/  PLOP3.LUT P3, PT, PT, PT, UP1, 0x80, 0x0 ;  /* 0x000000000000781c */ /* 0x000fc60003f6f018 */
[----:B------:R-:W-:Y:S04]  /*1ac90*/  LDGSTS.E [R243+0x25e00], desc[UR36][R24.64], !P2 ;  /* 0x25e0000018f37fae */ /* 0x000fe8000d121864 */
[----:B------:R-:W-:Y:S04]  /*1aca0*/  LDGSTS.E [R243+0x25f00], desc[UR36][R64.64], !P2 ;  /* 0x25f0000040f37fae */ /* 0x000fe8000d121864 */
[----:B------:R-:W-:Y:S04]  /*1acb0*/  LDGSTS.E [R243+0x26600], desc[UR36][R26.64], !P5 ;  /* 0x266000001af37fae */ /* 0x000fe8000e921864 */
[----:B------:R-:W-:Y:S04]  /*1acc0*/  LDGSTS.E [R243+0x26700], desc[UR36][R66.64], !P5 ;  /* 0x2670000042f37fae */ /* 0x000fe8000e921864 */
[----:B------:R-:W-:Y:S01]  /*1acd0*/  LDGSTS.E [R243+0x26e00], desc[UR36][R28.64], !P4 ;  /* 0x26e000001cf37fae */ /* 0x000fe2000e121864 */
[----:B------:R-:W-:-:S03]  /*1ace0*/  IMAD.MOV.U32 R0, RZ, RZ, R71 ;  /* 0x000000ffff007224 */ /* 0x000fc600078e0047 */
[----:B------:R-:W-:Y:S04]  /*1acf0*/  LDGSTS.E [R243+0x26f00], desc[UR36][R68.64], !P4 ;  /* 0x26f0000044f37fae */ /* 0x000fe8000e121864 */
[----:B------:R-:W-:Y:S04]  /*1ad00*/  LDGSTS.E [R243+0x27600], desc[UR36][R30.64], !P0 ;  /* 0x276000001ef37fae */ /* 0x000fe8000c121864 */
[----:B------:R-:W-:Y:S04]  /*1ad10*/  LDGSTS.E [R243+0x27700], desc[UR36][R72.64], !P0 ;  /* 0x2770000048f37fae */ /* 0x000fe8000c121864 */
[----:B------:R-:W-:Y:S04]  /*1ad20*/  LDGSTS.E [R243+0x27e00], desc[UR36][R32.64], !P6 ;  /* 0x27e0000020f37fae */ /* 0x000fe8000f121864 */
[----:B------:R-:W-:Y:S04]  /*1ad30*/  LDGSTS.E [R243+0x27f00], desc[UR36][R74.64], !P3 ;  /* 0x27f000004af37fae */ /* 0x000fe8000d921864 */
[----:B------:R-:W0:Y:S04]  /*1ad40*/  LDGDEPBAR ;  /* 0x00000000000079af */ /* 0x000e280000000000 */
[----:B------:R-:W-:Y:S04]  /*1ad50*/  LDGSTS.E [R244+0x10000], desc[UR36][R70.64], P1 ;  /* 0x1000000046f47fae */ /* 0x000fe80008921864 */
[----:B------:R1:W-:Y:S04]  /*1ad60*/  STL [R1+0x1edc], R70 ;  /* 0x001edc4601007387 */ /* 0x0003e80000100800 */
[----:B------:R-:W-:Y:S04]  /*1ad70*/  LDGSTS.E [R244+0x10400], desc[UR36][R62.64], P1 ;  /* 0x104000003ef47fae */ /* 0x000fe80008921864 */
[----:B---3--:R-:W-:Y:S04]  /*1ad80*/  LDGSTS.E [R244+0x10800], desc[UR36][R54.64], P1 ;  /* 0x1080000036f47fae */ /* 0x008fe80008921864 */
[----:B-1----:R-:W3:Y:S04]  /*1ad90*/  LDL.LU.64 R70, [R1+0x2198] ;  /* 0x0021980001467983 */ /* 0x002ee80000300a00 */
[----:B------:R1:W-:Y:S04]  /*1ada0*/  STL [R1+0x1ed8], R0 ;  /* 0x001ed80001007387 */ /* 0x0003e80000100800 */
[----:B------:R1:W-:Y:S04]  /*1adb0*/  STL [R1+0x1ee4], R62 ;  /* 0x001ee43e01007387 */ /* 0x0003e80000100800 */
[----:B----4-:R-:W-:Y:S01]  /*1adc0*/  LDGSTS.E [R244+0x10c00], desc[UR36][R46.64], P1 ;  /* 0x10c000002ef47fae */ /* 0x010fe20008921864 */
[----:B-1----:R-:W-:-:S03]  /*1add0*/  IMAD.MOV.U32 R0, RZ, RZ, R63 ;  /* 0x000000ffff007224 */ /* 0x002fc600078e003f */
[----:B------:R-:W4:Y:S04]  /*1ade0*/  LDL.LU.64 R62, [R1+0x2190] ;  /* 0x00219000013e7983 */ /* 0x000f280000300a00 */
[----:B------:R1:W-:Y:S04]  /*1adf0*/  STL [R1+0x1ee0], R0 ;  /* 0x001ee00001007387 */ /* 0x0003e80000100800 */
[----:B------:R1:W-:Y:S02]  /*1ae00*/  STL [R1+0x1eec], R54 ;  /* 0x001eec3601007387 */ /* 0x0003e40000100800 */
[----:B-1----:R-:W-:-:S02]  /*1ae10*/  IMAD.MOV.U32 R0, RZ, RZ, R55 ;  /* 0x000000ffff007224 */ /* 0x002fc400078e0037 */
[----:B------:R-:W3:Y:S04]  /*1ae20*/  LDL.LU.64 R54, [R1+0x2188] ;  /* 0x0021880001367983 */ /* 0x000ee80000300a00 */
[----:B------:R1:W-:Y:S04]  /*1ae30*/  STL [R1+0x1ee8], R0 ;  /* 0x001ee80001007387 */ /* 0x0003e80000100800 */
[----:B------:R1:W-:Y:S02]  /*1ae40*/  STL [R1+0x1ef4], R46 ;  /* 0x001ef42e01007387 */ /* 0x0003e40000100800 */
[----:B-1----:R-:W-:-:S02]  /*1ae50*/  IMAD.MOV.U32 R0, RZ, RZ, R47 ;  /* 0x000000ffff007224 */ /* 0x002fc400078e002f */
[----:B------:R-:W4:Y:S04]  /*1ae60*/  LDL.LU.64 R46, [R1+0x2180] ;  /* 0x00218000012e7983 */ /* 0x000f280000300a00 */
[----:B------:R2:W-:Y:S02]  /*1ae70*/  STL [R1+0x1ef0], R0 ;  /* 0x001ef00001007387 */ /* 0x0005e40000100800 */
[----:B--2---:R-:W-:Y:S02]  /*1ae80*/  IMAD.MOV.U32 R0, RZ, RZ, R39 ;  /* 0x000000ffff007224 */ /* 0x004fe400078e0027 */
[----:B------:R-:W-:Y:S04]  /*1ae90*/  LDGSTS.E [R244+0x11000], desc[UR36][R38.64], P1 ;  /* 0x1100000026f47fae */ /* 0x000fe80008921864 */
[----:B------:R1:W-:Y:S04]  /*1aea0*/  STL [R1+0x1efc], R38 ;  /* 0x001efc2601007387 */ /* 0x0003e80000100800 */
[----:B------:R-:W-:Y:S04]  /*1aeb0*/  LDGSTS.E [R244+0x11400], desc[UR36][R246.64], P1 ;  /* 0x11400000f6f47fae */ /* 0x000fe80008921864 */
[----:B------:R-:W-:Y:S04]  /*1aec0*/  LDGSTS.E [R244+0x11800], desc[UR36][R248.64], P1 ;  /* 0x11800000f8f47fae */ /* 0x000fe80008921864 */
[----:B-1----:R-:W2:Y:S04]  /*1aed0*/  LDL.LU.64 R38, [R1+0x2178] ;  /* 0x0021780001267983 */ /* 0x002ea80000300a00 */
[----:B------:R1:W-:Y:S04]  /*1aee0*/  STL [R1+0x1ef8], R0 ;  /* 0x001ef80001007387 */ /* 0x0003e80000100800 */
[----:B------:R1:W-:Y:S02]  /*1aef0*/  STL [R1+0x1f04], R246 ;  /* 0x001f04f601007387 */ /* 0x0003e40000100800 */
[----:B-1----:R-:W-:-:S02]  /*1af00*/  IMAD.MOV.U32 R0, RZ, RZ, R247 ;  /* 0x000000ffff007224 */ /* 0x002fc400078e00f7 */
[----:B------:R-:W3:Y:S04]  /*1af10*/  LDL.LU.64 R246, [R1+0x2170] ;  /* 0x0021700001f67983 */ /* 0x000ee80000300a00 */
[----:B------:R1:W-:Y:S04]  /*1af20*/  STL [R1+0x1f00], R0 ;  /* 0x001f000001007387 */ /* 0x0003e80000100800 */
[----:B------:R1:W-:Y:S04]  /*1af30*/  STL [R1+0x1f0c], R248 ;  /* 0x001f0cf801007387 */ /* 0x0003e80000100800 */
[----:B------:R-:W-:Y:S01]  /*1af40*/  LDGSTS.E [R244+0x11c00], desc[UR36][R250.64], P1 ;  /* 0x11c00000faf47fae */ /* 0x000fe20008921864 */
[----:B-1----:R-:W-:-:S03]  /*1af50*/  IMAD.MOV.U32 R0, RZ, RZ, R249 ;  /* 0x000000ffff007224 */ /* 0x002fc600078e00f9 */
[----:B------:R-:W4:Y:S04]  /*1af60*/  LDL.LU.64 R248, [R1+0x2168] ;  /* 0x0021680001f87983 */ /* 0x000f280000300a00 */
[----:B------:R1:W-:Y:S04]  /*1af70*/  STL [R1+0x1f08], R0 ;  /* 0x001f080001007387 */ /* 0x0003e80000100800 */
[----:B------:R1:W-:Y:S02]  /*1af80*/  STL [R1+0x1f14], R250 ;  /* 0x001f14fa01007387 */ /* 0x0003e40000100800 */
[----:B-1----:R-:W-:-:S02]  /*1af90*/  IMAD.MOV.U32 R0, RZ, RZ, R251 ;  /* 0x000000ffff007224 */ /* 0x002fc400078e00fb */
[----:B------:R-:W2:Y:S04]  /*1afa0*/  LDL.LU.64 R250, [R1+0x2160] ;  /* 0x0021600001fa7983 */ /* 0x000ea80000300a00 */
[----:B------:R-:W-:Y:S04]  /*1afb0*/  STL [R1+0x1f10], R0 ;  /* 0x001f100001007387 */ /* 0x000fe80000100800 */
[----:B--2---:R-:W-:Y:S04]  /*1afc0*/  STL [R1+0x1f1c], R250 ;  /* 0x001f1cfa01007387 */ /* 0x004fe80000100800 */
[----:B------:R-:W-:Y:S04]  /*1afd0*/  STL [R1+0x1f18], R251 ;  /* 0x001f18fb01007387 */ /* 0x000fe80000100800 */
[----:B----4-:R-:W-:Y:S04]  /*1afe0*/  STL [R1+0x1f24], R248 ;  /* 0x001f24f801007387 */ /* 0x010fe80000100800 */
[----:B------:R-:W-:Y:S04]  /*1aff0*/  STL [R1+0x1f20], R249 ;  /* 0x001f20f901007387 */ /* 0x000fe80000100800 */
[----:B---3--:R-:W-:Y:S04]  /*1b000*/  STL [R1+0x1f2c], R246 ;  /* 0x001f2cf601007387 */ /* 0x008fe80000100800 */
[----:B------:R-:W-:Y:S04]  /*1b010*/  STL [R1+0x1f28], R247 ;  /* 0x001f28f701007387 */ /* 0x000fe80000100800 */
        /* <DEDUP_REMOVED lines=17> */
[----:B------:R1:W-:Y:S04]  /*1b130*/  STL [R1+0x1f70], R103 ;  /* 0x001f706701007387 */ /* 0x0003e80000100800 */
[----:B------:R-:W-:Y:S04]  /*1b140*/  STL [R1+0x1f7c], R110 ;  /* 0x001f7c6e01007387 */ /* 0x000fe80000100800 */
[----:B------:R-:W-:Y:S04]  /*1b150*/  LDGSTS.E [R244+0x12000], desc[UR36][R250.64], P1 ;  /* 0x12000000faf47fae */ /* 0x000fe80008921864 */
[----:B------:R2:W-:Y:S04]  /*1b160*/  STL [R1+0x1f78], R111 ;  /* 0x001f786f01007387 */ /* 0x0005e80000100800 */
[----:B------:R-:W-:Y:S04]  /*1b170*/  LDGSTS.E [R244+0x12400], desc[UR36][R248.64], P1 ;  /* 0x12400000f8f47fae */ /* 0x000fe80008921864 */
[----:B------:R-:W-:Y:S04]  /*1b180*/  STL [R1+0x1f80], R118 ;  /* 0x001f807601007387 */ /* 0x000fe80000100800 */
        /* <DEDUP_REMOVED lines=22> */
[----:B-1----:R-:W3:Y:S04]  /*1b2f0*/  LDL.64 R102, [R1+0x1948] ;  /* 0x0019480001667983 */ /* 0x002ee80000100a00 */
[----:B--2---:R-:W2:Y:S04]  /*1b300*/  LDL.64 R110, [R1+0x1968] ;  /* 0x00196800016e7983 */ /* 0x004ea80000100a00 */
        /* <DEDUP_REMOVED lines=10> */
[----:B------:R-:W-:Y:S04]  /*1b3b0*/  STL [R1+0x1eac], R166 ;  /* 0x001eaca601007387 */ /* 0x000fe80000100800 */
        /* <DEDUP_REMOVED lines=24> */
[----:B--2---:R-:W-:Y:S04]  /*1b540*/  LDGSTS.E [R244+0x18400], desc[UR36][R110.64], P1 ;  /* 0x184000006ef47fae */ /* 0x004fe80008921864 */
[----:B---3--:R-:W-:Y:S04]  /*1b550*/  LDGSTS.E [R244+0x18800], desc[UR36][R102.64], P1 ;  /* 0x1880000066f47fae */ /* 0x008fe80008921864 */
[----:B----4-:R-:W-:Y:S04]  /*1b560*/  LDGSTS.E [R244+0x18c00], desc[UR36][R94.64], P1 ;  /* 0x18c000005ef47fae */ /* 0x010fe80008921864 */
        /* <DEDUP_REMOVED lines=9> */
[----:B------:R-:W2:Y:S04]  /*1b600*/  LDL.LU.64 R46, [R1+0x178] ;  /* 0x00017800012e7983 */ /* 0x000ea80000300a00 */
[----:B------:R-:W-:Y:S04]  /*1b610*/  LDGSTS.E [R244+0x1b400], desc[UR36][R250.64], P1 ;  /* 0x1b400000faf47fae */ /* 0x000fe80008921864 */
[----:B------:R-:W3:Y:S04]  /*1b620*/  LDL.LU.64 R38, [R1+0xa8] ;  /* 0x0000a80001267983 */ /* 0x000ee80000300a00 */
[----:B------:R-:W-:Y:S04]  /*1b630*/  LDGSTS.E [R244+0x1b800], desc[UR36][R208.64], P1 ;  /* 0x1b800000d0f47fae */ /* 0x000fe80008921864 */
[----:B------:R-:W-:Y:S04]  /*1b640*/  LDGSTS.E [R244+0x1bc00], desc[UR36][R200.64], P1 ;  /* 0x1bc00000c8f47fae */ /* 0x000fe80008921864 */
[----:B------:R-:W-:Y:S04]  /*1b650*/  LDGSTS.E [R244+0x1c000], desc[UR36][R192.64], P1 ;  /* 0x1c000000c0f47fae */ /* 0x000fe80008921864 */
[----:B------:R-:W4:Y:S04]  /*1b660*/  LDL.LU.64 R208, [R1+0x2158] ;  /* 0x0021580001d07983 */ /* 0x000f280000300a00 */
[----:B------:R-:W4:Y:S04]  /*1b670*/  LDL.LU.64 R200, [R1+0x2150] ;  /* 0x0021500001c87983 */ /* 0x000f280000300a00 */
[----:B------:R-:W4:Y:S04]  /*1b680*/  LDL.LU.64 R192, [R1+0x2148] ;  /* 0x0021480001c07983 */ /* 0x000f280000300a00 */
[----:B------:R-:W4:Y:S04]  /*1b690*/  LDL.LU.64 R246, [R1+0xa0] ;  /* 0x0000a00001f67983 */ /* 0x000f280000300a00 */
        /* <DEDUP_REMOVED lines=36> */
[----:B--2---:R-:W-:Y:S01]  /*1b8e0*/  STL [R1+0x1d78], R46 ;  /* 0x001d782e01007387 */ /* 0x004fe20000100800 */
[----:B------:R-:W-:-:S03]  /*1b8f0*/  IMAD.MOV.U32 R0, RZ, RZ, R47 ;  /* 0x000000ffff007224 */ /* 0x000fc600078e002f */
[----:B------:R-:W2:Y:S04]  /*1b900*/  LDL.LU.64 R62, [R1+0x58] ;  /* 0x00005800013e7983 */ /* 0x000ea80000300a00 */
[----:B------:R1:W-:Y:S04]  /*1b910*/  STL [R1+0x1d74], R0 ;  /* 0x001d740001007387 */ /* 0x0003e80000100800 */
[----:B---3--:R3:W-:Y:S04]  /*1b920*/  STL [R1+0x1d80], R38 ;  /* 0x001d802601007387 */ /* 0x0087e80000100800 */
[----:B------:R-:W2:Y:S01]  /*1b930*/  LDL.LU.64 R54, [R1+0x48] ;  /* 0x0000480001367983 */ /* 0x000ea20000300a00 */
[----:B-1----:R-:W-:-:S03]  /*1b940*/  IMAD.MOV.U32 R0, RZ, RZ, R39 ;  /* 0x000000ffff007224 */ /* 0x002fc600078e0027 */
[----:B----4-:R-:W-:Y:S04]  /*1b950*/  LDGSTS.E [R241+0x10100], desc[UR36][R46.64], P1 ;  /* 0x101000002ef17fae */ /* 0x010fe80008921864 */
[----:B------:R-:W-:Y:S04]  /*1b960*/  LDGSTS.E [R241+0x10500], desc[UR36][R38.64], P1 ;  /* 0x1050000026f17fae */ /* 0x000fe80008921864 */
[----:B------:R-:W-:Y:S04]  /*1b970*/  LDGSTS.E [R241+0x10900], desc[UR36][R246.64], P1 ;  /* 0x10900000f6f17fae */ /* 0x000fe80008921864 */
[----:B------:R-:W4:Y:S04]  /*1b980*/  LDL.LU.64 R46, [R1+0x40] ;  /* 0x00004000012e7983 */ /* 0x000f280000300a00 */
[----:B------:R1:W-:Y:S04]  /*1b990*/  STL [R1+0x1d7c], R0 ;  /* 0x001d7c0001007387 */ /* 0x0003e80000100800 */
[----:B------:R1:W-:Y:S04]  /*1b9a0*/  STL [R1+0x1d88], R246 ;  /* 0x001d88f601007387 */ /* 0x0003e80000100800 */
[----:B---3--:R-:W3:Y:S01]  /*1b9b0*/  LDL.LU.64 R38, [R1+0x38] ;  /* 0x0000380001267983 */ /* 0x008ee20000300a00 */
[----:B-1----:R-:W-:-:S03]  /*1b9c0*/  IMAD.MOV.U32 R0, RZ, RZ, R247 ;  /* 0x000000ffff007224 */ /* 0x002fc600078e00f7 */
[----:B------:R-:W-:Y:S04]  /*1b9d0*/  LDGSTS.E [R241+0x10d00], desc[UR36][R248.64], P1 ;  /* 0x10d00000f8f17fae */ /* 0x000fe80008921864 */
[----:B------:R1:W-:Y:S04]  /*1b9e0*/  STL [R1+0x1d84], R0 ;  /* 0x001d840001007387 */ /* 0x0003e80000100800 */
[----:B------:R1:W-:Y:S04]  /*1b9f0*/  STL [R1+0x1d90], R248 ;  /* 0x001d90f801007387 */ /* 0x0003e80000100800 */
[----:B------:R-:W3:Y:S01]  /*1ba00*/  LDL.LU.64 R246, [R1+0x28] ;  /* 0x0000280001f67983 */ /* 0x000ee20000300a00 */
[----:B-1----:R-:W-:-:S03]  /*1ba10*/  IMAD.MOV.U32 R0, RZ, RZ, R249 ;  /* 0x000000ffff007224 */ /* 0x002fc600078e00f9 */
[----:B------:R-:W-:Y:S04]  /*1ba20*/  LDGSTS.E [R241+0x11100], desc[UR36][R250.64], P1 ;  /* 0x11100000faf17fae */ /* 0x000fe80008921864 */
[----:B------:R-:W3:Y:S04]  /*1ba30*/  LDL.LU.64 R248, [R1+0x20] ;  /* 0x0000200001f87983 */ /* 0x000ee80000300a00 */
[----:B------:R1:W-:Y:S04]  /*1ba40*/  STL [R1+0x1d8c], R0 ;  /* 0x001d8c0001007387 */ /* 0x0003e80000100800 */
[----:B------:R1:W-:Y:S04]  /*1ba50*/  STL [R1+0x1d98], R250 ;  /* 0x001d98fa01007387 */ /* 0x0003e80000100800 */
[----:B------:R-:W-:Y:S01]  /*1ba60*/  LDGSTS.E [R241+0x11500], desc[UR36][R94.64], P1 ;  /* 0x115000005ef17fae */ /* 0x000fe20008921864 */
[----:B-1----:R-:W-:-:S03]  /*1ba70*/  IMAD.MOV.U32 R0, RZ, RZ, R251 ;  /* 0x000000ffff007224 */ /* 0x002fc600078e00fb */
[----:B------:R-:W-:Y:S04]  /*1ba80*/  LDGSTS.E [R241+0x11900], desc[UR36][R86.64], P1 ;  /* 0x1190000056f17fae */ /* 0x000fe80008921864 */
[----:B------:R-:W3:Y:S04]  /*1ba90*/  LDL.LU.64 R250, [R1+0x18] ;  /* 0x0000180001fa7983 */ /* 0x000ee80000300a00 */
[----:B------:R1:W-:Y:S04]  /*1baa0*/  STL [R1+0x1d94], R0 ;  /* 0x001d940001007387 */ /* 0x0003e80000100800 */
[----:B------:R-:W-:Y:S04]  /*1bab0*/  STL [R1+0x1da0], R94 ;  /* 0x001da05e01007387 */ /* 0x000fe80000100800 */
[----:B------:R-:W-:Y:S01]  /*1bac0*/  LDGSTS.E [R241+0x11d00], desc[UR36][R78.64], P1 ;  /* 0x11d000004ef17fae */ /* 0x000fe20008921864 */
[----:B-1----:R-:W-:-:S03]  /*1bad0*/  IMAD.MOV.U32 R0, RZ, RZ, R95 ;  /* 0x000000ffff007224 */ /* 0x002fc600078e005f */
[----:B------:R-:W-:Y:S04]  /*1bae0*/  LDGSTS.E [R241+0x12100], desc[UR36][R70.64], P1 ;  /* 0x1210000046f17fae */ /* 0x000fe80008921864 */
[----:B------:R1:W-:Y:S04]  /*1baf0*/  STL [R1+0x1d9c], R0 ;  /* 0x001d9c0001007387 */ /* 0x0003e80000100800 */
[----:B------:R-:W-:Y:S01]  /*1bb00*/  STL [R1+0x1da8], R86 ;  /* 0x001da85601007387 */ /* 0x000fe20000100800 */
[----:B-1----:R-:W-:-:S05]  /*1bb10*/  IMAD.MOV.U32 R0, RZ, RZ, R87 ;  /* 0x000000ffff007224 */ /* 0x002fca00078e0057 */
[----:B------:R1:W-:Y:S04]  /*1bb20*/  STL [R1+0x1da4], R0 ;  /* 0x001da40001007387 */ /* 0x0003e80000100800 */
[----:B------:R-:W-:Y:S01]  /*1bb30*/  STL [R1+0x1db0], R78 ;  /* 0x001db04e01007387 */ /* 0x000fe20000100800 */
[----:B-1----:R-:W-:-:S05]  /*1bb40*/  IMAD.MOV.U32 R0, RZ, RZ, R79 ;  /* 0x000000ffff007224 */ /* 0x002fca00078e004f */
[----:B------:R1:W-:Y:S04]  /*1bb50*/  STL [R1+0x1dac], R0 ;  /* 0x001dac0001007387 */ /* 0x0003e80000100800 */
[----:B------:R-:W-:Y:S01]  /*1bb60*/  STL [R1+0x1db8], R70 ;  /* 0x001db84601007387 */ /* 0x000fe20000100800 */
[----:B-1----:R-:W-:-:S05]  /*1bb70*/  IMAD.MOV.U32 R0, RZ, RZ, R71 ;  /* 0x000000ffff007224 */ /* 0x002fca00078e0047 */
[----:B------:R2:W-:Y:S02]  /*1bb80*/  STL [R1+0x1db4], R0 ;  /* 0x001db40001007387 */ /* 0x0005e40000100800 */
[----:B--2---:R-:W-:Y:S02]  /*1bb90*/  IMAD.MOV.U32 R0, RZ, RZ, R63 ;  /* 0x000000ffff007224 */ /* 0x004fe400078e003f */
[----:B------:R-:W-:Y:S04]  /*1bba0*/  STL [R1+0x1dc0], R62 ;  /* 0x001dc03e01007387 */ /* 0x000fe80000100800 */
[----:B------:R1:W-:Y:S04]  /*1bbb0*/  STL [R1+0x1dbc], R0 ;  /* 0x001dbc0001007387 */ /* 0x0003e80000100800 */
[----:B------:R-:W-:Y:S01]  /*1bbc0*/  LDGSTS.E [R241+0x12500], desc[UR36][R62.64], P1 ;  /* 0x125000003ef17fae */ /* 0x000fe20008921864 */
[----:B-1----:R-:W-:-:S03]  /*1bbd0*/  IMAD.MOV.U32 R0, RZ, RZ, R55 ;  /* 0x000000ffff007224 */ /* 0x002fc600078e0037 */
[----:B------:R-:W-:Y:S04]  /*1bbe0*/  STL [R1+0x1dc8], R54 ;  /* 0x001dc83601007387 */ /* 0x000fe80000100800 */
[----:B------:R4:W-:Y:S04]  /*1bbf0*/  STL [R1+0x1dc4], R0 ;  /* 0x001dc40001007387 */ /* 0x0009e80000100800 */
[----:B------:R-:W-:Y:S01]  /*1bc00*/  LDGSTS.E [R241+0x12900], desc[UR36][R54.64], P1 ;  /* 0x1290000036f17fae */ /* 0x000fe20008921864 */
[----:B----4-:R-:W-:-:S03]  /*1bc10*/  IMAD.MOV.U32 R0, RZ, RZ, R47 ;  /* 0x000000ffff007224 */ /* 0x010fc600078e002f */
[----:B------:R-:W-:Y:S04]  /*1bc20*/  STL [R1+0x1dd0], R46 ;  /* 0x001dd02e01007387 */ /* 0x000fe80000100800 */
[----:B------:R3:W-:Y:S04]  /*1bc30*/  STL [R1+0x1dcc], R0 ;  /* 0x001dcc0001007387 */ /* 0x0007e80000100800 */
[----:B------:R-:W-:Y:S01]  /*1bc40*/  LDGSTS.E [R241+0x12d00], desc[UR36][R46.64], P1 ;  /* 0x12d000002ef17fae */ /* 0x000fe20008921864 */
[----:B---3--:R-:W-:-:S03]  /*1bc50*/  IMAD.MOV.U32 R0, RZ, RZ, R39 ;  /* 0x000000ffff007224 */ /* 0x008fc600078e0027 */
[----:B------:R-:W-:Y:S04]  /*1bc60*/  STL [R1+0x1dd8], R38 ;  /* 0x001dd82601007387 */ /* 0x000fe80000100800 */
[----:B------:R1:W-:Y:S04]  /*1bc70*/  STL [R1+0x1dd4], R0 ;  /* 0x001dd40001007387 */ /* 0x0003e80000100800 */
[----:B------:R-:W-:Y:S01]  /*1bc80*/  LDGSTS.E [R241+0x13100], desc[UR36][R38.64], P1 ;  /* 0x1310000026f17fae */ /* 0x000fe20008921864 */
[----:B-1----:R-:W-:-:S03]  /*1bc90*/  IMAD.MOV.U32 R0, RZ, RZ, R247 ;  /* 0x000000ffff007224 */ /* 0x002fc600078e00f7 */
[----:B------:R-:W-:Y:S04]  /*1bca0*/  STL [R1+0x1de0], R246 ;  /* 0x001de0f601007387 */ /* 0x000fe80000100800 */
[----:B------:R1:W-:Y:S04]  /*1bcb0*/  STL [R1+0x1ddc], R0 ;  /* 0x001ddc0001007387 */ /* 0x0003e80000100800 */
[----:B------:R-:W-:Y:S04]  /*1bcc0*/  STL [R1+0x1de8], R248 ;  /* 0x001de8f801007387 */ /* 0x000fe80000100800 */
[----:B------:R-:W-:Y:S01]  /*1bcd0*/  LDGSTS.E [R241+0x13500], desc[UR36][R246.64], P1 ;  /* 0x13500000f6f17fae */ /* 0x000fe20008921864 */
[----:B-1----:R-:W-:-:S03]  /*1bce0*/  IMAD.MOV.U32 R0, RZ, RZ, R249 ;  /* 0x000000ffff007224 */ /* 0x002fc600078e00f9 */
[----:B------:R-:W-:Y:S04]  /*1bcf0*/  LDGSTS.E [R241+0x13900], desc[UR36][R248.64], P1 ;  /* 0x13900000f8f17fae */ /* 0x000fe80008921864 */
[----:B------:R1:W-:Y:S04]  /*1bd00*/  STL [R1+0x1de4], R0 ;  /* 0x001de40001007387 */ /* 0x0003e80000100800 */
[----:B------:R2:W-:Y:S04]  /*1bd10*/  STL [R1+0x1df0], R250 ;  /* 0x001df0fa01007387 */ /* 0x0005e80000100800 */
[----:B------:R-:W-:Y:S01]  /*1bd20*/  LDGSTS.E [R241+0x13d00], desc[UR36][R250.64], P1 ;  /* 0x13d00000faf17fae */ /* 0x000fe20008921864 */
[----:B-1----:R-:W-:-:S03]  /*1bd30*/  IMAD.MOV.U32 R0, RZ, RZ, R251 ;  /* 0x000000ffff007224 */ /* 0x002fc600078e00fb */
[----:B------:R-:W-:Y:S04]  /*1bd40*/  LDGSTS.E [R241+0x14100], desc[UR36][R80.64], P1 ;  /* 0x1410000050f17fae */ /* 0x000fe80008921864 */
[----:B------:R1:W-:Y:S04]  /*1bd50*/  STL [R1+0x1dec], R0 ;  /* 0x001dec0001007387 */ /* 0x0003e80000100800 */
        /* <DEDUP_REMOVED lines=23> */
[----:B------:R-:W3:Y:S04]  /*1bed0*/  LDL.64 R126, [R1+0x1960] ;  /* 0x00196000017e7983 */ /* 0x000ee80000100a00 */
        /* <DEDUP_REMOVED lines=10> */
[----:B------:R-:W4:Y:S04]  /*1bf80*/  LDL.64 R54, [R1+0x1820] ;  /* 0x0018200001367983 */ /* 0x000f280000100a00 */
[----:B------:R-:W4:Y:S04]  /*1bf90*/  LDL.64 R38, [R1+0x1800] ;  /* 0x0018000001267983 */ /* 0x000f280000100a00 */
[----:B------:R-:W4:Y:S04]  /*1bfa0*/  LDL.64 R246, [R1+0x17e0] ;  /* 0x0017e00001f67983 */ /* 0x000f280000100a00 */
[----:B------:R-:W4:Y:S04]  /*1bfb0*/  LDL.64 R248, [R1+0x17c0] ;  /* 0x0017c00001f87983 */ /* 0x000f280000100a00 */
[----:B--2---:R-:W2:Y:S04]  /*1bfc0*/  LDL.64 R250, [R1+0x17a0] ;  /* 0x0017a00001fa7983 */ /* 0x004ea80000100a00 */
        /* <DEDUP_REMOVED lines=37> */
[----:B------:R-:W-:Y:S04]  /*1c220*/  LDGSTS.E [R241+0x1ad00], desc[UR36][R54.64], P1 ;  /* 0x1ad0000036f17fae */ /* 0x000fe80008921864 */
[----:B------:R-:W-:Y:S04]  /*1c230*/  LDGSTS.E [R241+0x1b100], desc[UR36][R38.64], P1 ;  /* 0x1b10000026f17fae */ /* 0x000fe80008921864 */
[----:B------:R-:W-:Y:S04]  /*1c240*/  LDGSTS.E [R241+0x1b500], desc[UR36][R246.64], P1 ;  /* 0x1b500000f6f17fae */ /* 0x000fe80008921864 */
[----:B------:R-:W-:Y:S04]  /*1c250*/  LDGSTS.E [R241+0x1b900], desc[UR36][R248.64], P1 ;  /* 0x1b900000f8f17fae */ /* 0x000fe80008921864 */
[----:B------:R-:W4:Y:S04]  /*1c260*/  LDL.LU.64 R38, [R1+0x320] ;  /* 0x0003200001267983 */ /* 0x000f280000300a00 */
[----:B--2---:R-:W-:Y:S04]  /*1c270*/  LDGSTS.E [R241+0x1bd00], desc[UR36][R250.64], P1 ;  /* 0x1bd00000faf17fae */ /* 0x004fe80008921864 */
[----:B------:R-:W-:Y:S04]  /*1c280*/  LDGSTS.E [R241+0x1c100], desc[UR36][R202.64], P1 ;  /* 0x1c100000caf17fae */ /* 0x000fe80008921864 */
[----:B------:R-:W-:Y:S04]  /*1c290*/  LDGSTS.E [R241+0x1c500], desc[UR36][R194.64], P1 ;  /* 0x1c500000c2f17fae */ /* 0x000fe80008921864 */
[----:B------:R-:W-:Y:S04]  /*1c2a0*/  LDGSTS.E [R241+0x1c900], desc[UR36][R186.64], P1 ;  /* 0x1c900000baf17fae */ /* 0x000fe80008921864 */
[----:B------:R-:W2:Y:S04]  /*1c2b0*/  LDL.LU.64 R202, [R1+0x20c8] ;  /* 0x0020c80001ca7983 */ /* 0x000ea80000300a00 */
[----:B------:R-:W2:Y:S04]  /*1c2c0*/  LDL.LU.64 R246, [R1+0x310] ;  /* 0x0003100001f67983 */ /* 0x000ea80000300a00 */
[----:B------:R-:W2:Y:S04]  /*1c2d0*/  LDL.LU.64 R194, [R1+0x20c0] ;  /* 0x0020c00001c27983 */ /* 0x000ea80000300a00 */
[----:B------:R-:W2:Y:S04]  /*1c2e0*/  LDL.LU.64 R186, [R1+0x20b8] ;  /* 0x0020b80001ba7983 */ /* 0x000ea80000300a00 */
        /* <DEDUP_REMOVED lines=28> */
[----:B------:R-:W2:Y:S04]  /*1c4b0*/  LDL.LU.64 R78, [R1+0x290] ;  /* 0x00029000014e7983 */ /* 0x000ea80000300a00 */
[----:B------:R-:W-:Y:S04]  /*1c4c0*/  LDGSTS.E [R241+0x1fd00], desc[UR36][R82.64], P1 ;  /* 0x1fd0000052f17fae */ /* 0x000fe80008921864 */
[----:B------:R-:W2:Y:S04]  /*1c4d0*/  LDL.LU.64 R82, [R1+0x2050] ;  /* 0x0020500001527983 */ /* 0x000ea80000300a00 */
[----:B------:R-:W2:Y:S04]  /*1c4e0*/  LDL.LU.64 R70, [R1+0x288] ;  /* 0x0002880001467983 */ /* 0x000ea80000300a00 */
[----:B---3--:R-:W-:Y:S01]  /*1c4f0*/  STL [R1+0x1c78], R46 ;  /* 0x001c782e01007387 */ /* 0x008fe20000100800 */
[----:B-1----:R-:W-:-:S03]  /*1c500*/  IMAD.MOV.U32 R0, RZ, RZ, R47 ;  /* 0x000000ffff007224 */ /* 0x002fc600078e002f */
[----:B------:R-:W3:Y:S04]  /*1c510*/  LDL.LU.64 R62, [R1+0x280] ;  /* 0x00028000013e7983 */ /* 0x000ee80000300a00 */
[----:B------:R1:W-:Y:S04]  /*1c520*/  STL [R1+0x1c74], R0 ;  /* 0x001c740001007387 */ /* 0x0003e80000100800 */
[----:B------:R-:W-:Y:S04]  /*1c530*/  LDGSTS.E [R242+0x10200], desc[UR36][R46.64], P1 ;  /* 0x102000002ef27fae */ /* 0x000fe80008921864 */
[----:B----4-:R-:W-:Y:S04]  /*1c540*/  STL [R1+0x1c80], R38 ;  /* 0x001c802601007387 */ /* 0x010fe80000100800 */
[----:B------:R-:W4:Y:S01]  /*1c550*/  LDL.LU.64 R54, [R1+0x270] ;  /* 0x0002700001367983 */ /* 0x000f220000300a00 */
[----:B-1----:R-:W-:-:S03]  /*1c560*/  IMAD.MOV.U32 R0, RZ, RZ, R39 ;  /* 0x000000ffff007224 */ /* 0x002fc600078e0027 */
[----:B------:R-:W4:Y:S04]  /*1c570*/  LDL.LU.64 R46, [R1+0x268] ;  /* 0x00026800012e7983 */ /* 0x000f280000300a00 */
[----:B------:R1:W-:Y:S04]  /*1c580*/  STL [R1+0x1c7c], R0 ;  /* 0x001c7c0001007387 */ /* 0x0003e80000100800 */
[----:B------:R-:W-:Y:S04]  /*1c590*/  LDGSTS.E [R242+0x10600], desc[UR36][R38.64], P1 ;  /* 0x1060000026f27fae */ /* 0x000fe80008921864 */
[----:B--2---:R2:W-:Y:S01]  /*1c5a0*/  STL [R1+0x1c88], R246 ;  /* 0x001c88f601007387 */ /* 0x0045e20000100800 */
[----:B-1----:R-:W-:-:S03]  /*1c5b0*/  IMAD.MOV.U32 R0, RZ, RZ, R247 ;  /* 0x000000ffff007224 */ /* 0x002fc600078e00f7 */
[----:B------:R-:W4:Y:S04]  /*1c5c0*/  LDL.LU.64 R38, [R1+0x260] ;  /* 0x0002600001267983 */ /* 0x000f280000300a00 */
[----:B------:R1:W-:Y:S04]  /*1c5d0*/  STL [R1+0x1c84], R0 ;  /* 0x001c840001007387 */ /* 0x0003e80000100800 */
[----:B------:R-:W-:Y:S04]  /*1c5e0*/  LDGSTS.E [R242+0x10a00], desc[UR36][R246.64], P1 ;  /* 0x10a00000f6f27fae */ /* 0x000fe80008921864 */
[----:B------:R1:W-:Y:S04]  /*1c5f0*/  STL [R1+0x1c90], R248 ;  /* 0x001c90f801007387 */ /* 0x0003e80000100800 */
[----:B--2---:R-:W2:Y:S01]  /*1c600*/  LDL.LU.64 R246, [R1+0x258] ;  /* 0x0002580001f67983 */ /* 0x004ea20000300a00 */
[----:B-1----:R-:W-:-:S03]  /*1c610*/  IMAD.MOV.U32 R0, RZ, RZ, R249 ;  /* 0x000000ffff007224 */ /* 0x002fc600078e00f9 */
[----:B------:R-:W-:Y:S04]  /*1c620*/  LDGSTS.E [R242+0x10e00], desc[UR36][R248.64], P1 ;  /* 0x10e00000f8f27fae */ /* 0x000fe80008921864 */
[----:B------:R-:W2:Y:S04]  /*1c630*/  LDL.LU.64 R248, [R1+0x250] ;  /* 0x0002500001f87983 */ /* 0x000ea80000300a00 */
[----:B------:R1:W-:Y:S04]  /*1c640*/  STL [R1+0x1c8c], R0 ;  /* 0x001c8c0001007387 */ /* 0x0003e80000100800 */
[----:B------:R-:W-:Y:S01]  /*1c650*/  LDGSTS.E [R242+0x11200], desc[UR36][R250.64], P1 ;  /* 0x11200000faf27fae */ /* 0x000fe20008921864 */
[----:B-1----:R-:W-:-:S03]  /*1c660*/  IMAD.MOV.U32 R0, RZ, RZ, R251 ;  /* 0x000000ffff007224 */ /* 0x002fc600078e00fb */
[----:B------:R1:W-:Y:S04]  /*1c670*/  STL [R1+0x1c98], R250 ;  /* 0x001c98fa01007387 */ /* 0x0003e80000100800 */
[----:B-1----:R-:W2:Y:S04]  /*1c680*/  LDL.LU.64 R250, [R1+0x1a0] ;  /* 0x0001a00001fa7983 */ /* 0x002ea80000300a00 */
[----:B------:R1:W-:Y:S04]  /*1c690*/  STL [R1+0x1c94], R0 ;  /* 0x001c940001007387 */ /* 0x0003e80000100800 */
[----:B------:R-:W-:Y:S01]  /*1c6a0*/  LDGSTS.E [R242+0x11600], desc[UR36][R94.64], P1 ;  /* 0x116000005ef27fae */ /* 0x000fe20008921864 */
[----:B-1----:R-:W-:-:S03]  /*1c6b0*/  IMAD.MOV.U32 R0, RZ, RZ, R95 ;  /* 0x000000ffff007224 */ /* 0x002fc600078e005f */
[----:B------:R-:W-:Y:S04]  /*1c6c0*/  STL [R1+0x1ca0], R94 ;  /* 0x001ca05e01007387 */ /* 0x000fe80000100800 */
[----:B------:R1:W-:Y:S02]  /*1c6d0*/  STL [R1+0x1c9c], R0 ;  /* 0x001c9c0001007387 */ /* 0x0003e40000100800 */
[----:B-1----:R-:W-:Y:S02]  /*1c6e0*/  IMAD.MOV.U32 R0, RZ, RZ, R87 ;  /* 0x000000ffff007224 */ /* 0x002fe400078e0057 */
[----:B------:R-:W-:Y:S04]  /*1c6f0*/  STL [R1+0x1ca8], R86 ;  /* 0x001ca85601007387 */ /* 0x000fe80000100800 */
[----:B------:R1:W-:Y:S04]  /*1c700*/  STL [R1+0x1ca4], R0 ;  /* 0x001ca40001007387 */ /* 0x0003e80000100800 */
[----:B------:R-:W-:Y:S01]  /*1c710*/  LDGSTS.E [R242+0x11a00], desc[UR36][R86.64], P1 ;  /* 0x11a0000056f27fae */ /* 0x000fe20008921864 */
[----:B-1----:R-:W-:-:S03]  /*1c720*/  IMAD.MOV.U32 R0, RZ, RZ, R79 ;  /* 0x000000ffff007224 */ /* 0x002fc600078e004f */
[----:B------:R-:W-:Y:S04]  /*1c730*/  STL [R1+0x1cb0], R78 ;  /* 0x001cb04e01007387 */ /* 0x000fe80000100800 */
[----:B------:R1:W-:Y:S04]  /*1c740*/  STL [R1+0x1cac], R0 ;  /* 0x001cac0001007387 */ /* 0x0003e80000100800 */
[----:B------:R-:W-:Y:S01]  /*1c750*/  LDGSTS.E [R242+0x11e00], desc[UR36][R78.64], P1 ;  /* 0x11e000004ef27fae */ /* 0x000fe20008921864 */
[----:B-1----:R-:W-:-:S03]  /*1c760*/  IMAD.MOV.U32 R0, RZ, RZ, R71 ;  /* 0x000000ffff007224 */ /* 0x002fc600078e0047 */
[----:B------:R-:W-:Y:S04]  /*1c770*/  STL [R1+0x1cb8], R70 ;  /* 0x001cb84601007387 */ /* 0x000fe80000100800 */
[----:B------:R3:W-:Y:S04]  /*1c780*/  STL [R1+0x1cb4], R0 ;  /* 0x001cb40001007387 */ /* 0x0007e80000100800 */
[----:B------:R-:W-:Y:S01]  /*1c790*/  LDGSTS.E [R242+0x12200], desc[UR36][R70.64], P1 ;  /* 0x1220000046f27fae */ /* 0x000fe20008921864 */
[----:B---3--:R-:W-:-:S03]  /*1c7a0*/  IMAD.MOV.U32 R0, RZ, RZ, R63 ;  /* 0x000000ffff007224 */ /* 0x008fc600078e003f */
[----:B------:R-:W-:Y:S04]  /*1c7b0*/  STL [R1+0x1cc0], R62 ;  /* 0x001cc03e01007387 */ /* 0x000fe80000100800 */
[----:B------:R4:W-:Y:S04]  /*1c7c0*/  STL [R1+0x1cbc], R0 ;  /* 0x001cbc0001007387 */ /* 0x0009e80000100800 */
[----:B------:R-:W-:Y:S01]  /*1c7d0*/  LDGSTS.E [R242+0x12600], desc[UR36][R62.64], P1 ;  /* 0x126000003ef27fae */ /* 0x000fe20008921864 */
[----:B----4-:R-:W-:-:S03]  /*1c7e0*/  IMAD.MOV.U32 R0, RZ, RZ, R55 ;  /* 0x000000ffff007224 */ /* 0x010fc600078e0037 */
[----:B------:R-:W-:Y:S04]  /*1c7f0*/  STL [R1+0x1cc8], R54 ;  /* 0x001cc83601007387 */ /* 0x000fe80000100800 */
[----:B------:R1:W-:Y:S04]  /*1c800*/  STL [R1+0x1cc4], R0 ;  /* 0x001cc40001007387 */ /* 0x0003e80000100800 */
[----:B------:R-:W-:Y:S04]  /*1c810*/  STL [R1+0x1cd0], R46 ;  /* 0x001cd02e01007387 */ /* 0x000fe80000100800 */
[----:B------:R-:W-:Y:S01]  /*1c820*/  LDGSTS.E [R242+0x12a00], desc[UR36][R54.64], P1 ;  /* 0x12a0000036f27fae */ /* 0x000fe20008921864 */
[----:B-1----:R-:W-:-:S03]  /*1c830*/  IMAD.MOV.U32 R0, RZ, RZ, R47 ;  /* 0x000000ffff007224 */ /* 0x002fc600078e002f */
[----:B------:R-:W-:Y:S04]  /*1c840*/  LDGSTS.E [R242+0x12e00], desc[UR36][R46.64], P1 ;  /* 0x12e000002ef27fae */ /* 0x000fe80008921864 */
[----:B------:R1:W-:Y:S04]  /*1c850*/  STL [R1+0x1ccc], R0 ;  /* 0x001ccc0001007387 */ /* 0x0003e80000100800 */
[----:B------:R-:W-:Y:S04]  /*1c860*/  STL [R1+0x1cd8], R38 ;  /* 0x001cd82601007387 */ /* 0x000fe80000100800 */
[----:B------:R-:W-:Y:S01]  /*1c870*/  LDGSTS.E [R242+0x13200], desc[UR36][R38.64], P1 ;  /* 0x1320000026f27fae */ /* 0x000fe20008921864 */
        /* <DEDUP_REMOVED lines=11> */
[----:B------:R1:W-:Y:S04]  /*1c930*/  STL [R1+0x1cf0], R250 ;  /* 0x001cf0fa01007387 */ /* 0x0003e80000100800 */
        /* <DEDUP_REMOVED lines=24> */
[----:B------:R-:W2:Y:S04]  /*1cac0*/  LDL.64 R110, [R1+0x1938] ;  /* 0x00193800016e7983 */ /* 0x000ea80000100a00 */
[----:B------:R-:W2:Y:S04]  /*1cad0*/  LDL.64 R102, [R1+0x1918] ;  /* 0x0019180001667983 */ /* 0x000ea80000100a00 */
[----:B------:R-:W2:Y:S04]  /*1cae0*/  LDL.64 R94, [R1+0x18f8] ;  /* 0x0018f800015e7983 */ /* 0x000ea80000100a00 */
[----:B------:R-:W2:Y:S04]  /*1caf0*/  LDL.64 R86, [R1+0x18d8] ;  /* 0x0018d80001567983 */ /* 0x000ea80000100a00 */
[----:B------:R-:W2:Y:S04]  /*1cb00*/  LDL.64 R78, [R1+0x18b8] ;  /* 0x0018b800014e7983 */ /* 0x000ea80000100a00 */
[----:B------:R-:W2:Y:S04]  /*1cb10*/  LDL.64 R70, [R1+0x1898] ;  /* 0x0018980001467983 */ /* 0x000ea80000100a00 */
[----:B------:R-:W2:Y:S04]  /*1cb20*/  LDL.64 R62, [R1+0x1878] ;  /* 0x00187800013e7983 */ /* 0x000ea80000100a00 */
[----:B------:R-:W2:Y:S04]  /*1cb30*/  LDL.64 R38, [R1+0x1858] ;  /* 0x0018580001267983 */ /* 0x000ea80000100a00 */
[----:B------:R-:W-:Y:S04]  /*1cb40*/  STL [R1+0x1d44], R163 ;  /* 0x001d44a301007387 */ /* 0x000fe80000100800 */
[----:B------:R-:W2:Y:S04]  /*1cb50*/  LDL.64 R54, [R1+0x1838] ;  /* 0x0018380001367983 */ /* 0x000ea80000100a00 */
[----:B------:R-:W2:Y:S04]  /*1cb60*/  LDL.64 R46, [R1+0x1818] ;  /* 0x00181800012e7983 */ /* 0x000ea80000100a00 */
[----:B------:R-:W2:Y:S04]  /*1cb70*/  LDL.64 R246, [R1+0x17f8] ;  /* 0x0017f80001f67983 */ /* 0x000ea80000100a00 */
[----:B------:R-:W-:Y:S04]  /*1cb80*/  LDGSTS.E [R242+0x13e00], desc[UR36][R250.64], P1 ;  /* 0x13e00000faf27fae */ /* 0x000fe80008921864 */
[----:B------:R-:W2:Y:S04]  /*1cb90*/  LDL.64 R248, [R1+0x17d8] ;  /* 0x0017d80001f87983 */ /* 0x000ea80000100a00 */
[----:B------:R-:W-:Y:S04]  /*1cba0*/  LDGSTS.E [R242+0x14200], desc[UR36][R82.64], P1 ;  /* 0x1420000052f27fae */ /* 0x000fe80008921864 */
[----:B-1----:R-:W2:Y:S04]  /*1cbb0*/  LDL.64 R250, [R1+0x17b8] ;  /* 0x0017b80001fa7983 */ /* 0x002ea80000100a00 */
        /* <DEDUP_REMOVED lines=27> */
[----:B--2---:R-:W-:Y:S04]  /*1cd70*/  LDGSTS.E [R242+0x18a00], desc[UR36][R110.64], P1 ;  /* 0x18a000006ef27fae */ /* 0x004fe80008921864 */
        /* <DEDUP_REMOVED lines=52> */
[----:B------:R-:W4:Y:S04]  /*1d0c0*/  LDL.LU.64 R84, [R1+0x1fd0] ;  /* 0x001fd00001547983 */ /* 0x000f280000300a00 */
[----:B------:R-:W4:Y:S04]  /*1d0d0*/  LDL.LU.64 R76, [R1+0x1fc8] ;  /* 0x001fc800014c7983 */ /* 0x000f280000300a00 */
[----:B------:R-:W4:Y:S04]  /*1d0e0*/  LDL.LU.64 R62, [R1+0x6e0] ;  /* 0x0006e000013e7983 */ /* 0x000f280000300a00 */
[----:B--2---:R-:W-:Y:S04]  /*1d0f0*/  STL [R1+0x1b78], R38 ;  /* 0x001b782601007387 */ /* 0x004fe80000100800 */
[----:B------:R-:W2:Y:S01]  /*1d100*/  LDL.LU.64 R54, [R1+0x6d8] ;  /* 0x0006d80001367983 */ /* 0x000ea20000300a00 */
[----:B------:R-:W-:-:S03]  /*1d110*/  IMAD.MOV.U32 R0, RZ, RZ, R39 ;  /* 0x000000ffff007224 */ /* 0x000fc600078e0027 */
[----:B------:R-:W2:Y:S04]  /*1d120*/  LDL.LU.64 R46, [R1+0x6d0] ;  /* 0x0006d000012e7983 */ /* 0x000ea80000300a00 */
[----:B------:R1:W-:Y:S04]  /*1d130*/  STL [R1+0x1b74], R0 ;  /* 0x001b740001007387 */ /* 0x0003e80000100800 */
[----:B------:R-:W-:Y:S04]  /*1d140*/  LDGSTS.E [R240+0x10300], desc[UR36][R38.64], P1 ;  /* 0x1030000026f07fae */ /* 0x000fe80008921864 */
[----:B---3--:R3:W-:Y:S01]  /*1d150*/  STL [R1+0x1b80], R246 ;  /* 0x001b80f601007387 */ /* 0x0087e20000100800 */
[----:B-1----:R-:W-:-:S03]  /*1d160*/  IMAD.MOV.U32 R0, RZ, RZ, R247 ;  /* 0x000000ffff007224 */ /* 0x002fc600078e00f7 */
[----:B------:R-:W-:Y:S04]  /*1d170*/  LDGSTS.E [R240+0x10700], desc[UR36][R246.64], P1 ;  /* 0x10700000f6f07fae */ /* 0x000fe80008921864 */
[----:B------:R-:W2:Y:S04]  /*1d180*/  LDL.LU.64 R38, [R1+0x6c8] ;  /* 0x0006c80001267983 */ /* 0x000ea80000300a00 */
[----:B------:R1:W-:Y:S04]  /*1d190*/  STL [R1+0x1b7c], R0 ;  /* 0x001b7c0001007387 */ /* 0x0003e80000100800 */
[----:B----4-:R4:W-:Y:S04]  /*1d1a0*/  STL [R1+0x1b88], R248 ;  /* 0x001b88f801007387 */ /* 0x0109e80000100800 */
[----:B---3--:R-:W3:Y:S01]  /*1d1b0*/  LDL.LU.64 R246, [R1+0x6c0] ;  /* 0x0006c00001f67983 */ /* 0x008ee20000300a00 */
[----:B-1----:R-:W-:-:S03]  /*1d1c0*/  IMAD.MOV.U32 R0, RZ, RZ, R249 ;  /* 0x000000ffff007224 */ /* 0x002fc600078e00f9 */
[----:B------:R-:W-:Y:S04]  /*1d1d0*/  LDGSTS.E [R240+0x10b00], desc[UR36][R248.64], P1 ;  /* 0x10b00000f8f07fae */ /* 0x000fe80008921864 */
[----:B----4-:R-:W4:Y:S04]  /*1d1e0*/  LDL.LU.64 R248, [R1+0x6b8] ;  /* 0x0006b80001f87983 */ /* 0x010f280000300a00 */
[----:B------:R1:W-:Y:S04]  /*1d1f0*/  STL [R1+0x1b84], R0 ;  /* 0x001b840001007387 */ /* 0x0003e80000100800 */
[----:B------:R-:W-:Y:S01]  /*1d200*/  LDGSTS.E [R240+0x10f00], desc[UR36][R250.64], P1 ;  /* 0x10f00000faf07fae */ /* 0x000fe20008921864 */
[----:B-1----:R-:W-:-:S03]  /*1d210*/  IMAD.MOV.U32 R0, RZ, RZ, R251 ;  /* 0x000000ffff007224 */ /* 0x002fc600078e00fb */
[----:B------:R1:W-:Y:S04]  /*1d220*/  STL [R1+0x1b90], R250 ;  /* 0x001b90fa01007387 */ /* 0x0003e80000100800 */
[----:B-1----:R-:W4:Y:S04]  /*1d230*/  LDL.LU.64 R250, [R1+0x6b0] ;  /* 0x0006b00001fa7983 */ /* 0x002f280000300a00 */
        /* <DEDUP_REMOVED lines=21> */
[----:B--2---:R-:W-:-:S03]  /*1d390*/  IMAD.MOV.U32 R0, RZ, RZ, R55 ;  /* 0x000000ffff007224 */ /* 0x004fc600078e0037 */
        /* <DEDUP_REMOVED lines=11> */
[----:B---3--:R-:W-:Y:S02]  /*1d450*/  IMAD.MOV.U32 R0, RZ, RZ, R247 ;  /* 0x000000ffff007224 */ /* 0x008fe400078e00f7 */
[----:B------:R-:W-:Y:S04]  /*1d460*/  STL [R1+0x1bd8], R246 ;  /* 0x001bd8f601007387 */ /* 0x000fe80000100800 */
[----:B------:R4:W-:Y:S04]  /*1d470*/  STL [R1+0x1bd4], R0 ;  /* 0x001bd40001007387 */ /* 0x0009e80000100800 */
[----:B------:R-:W-:Y:S01]  /*1d480*/  LDGSTS.E [R240+0x13300], desc[UR36][R246.64], P1 ;  /* 0x13300000f6f07fae */ /* 0x000fe20008921864 */
[----:B----4-:R-:W-:-:S03]  /*1d490*/  IMAD.MOV.U32 R0, RZ, RZ, R249 ;  /* 0x000000ffff007224 */ /* 0x010fc600078e00f9 */
        /* <DEDUP_REMOVED lines=29> */
[----:B------:R-:W2:Y:S04]  /*1d670*/  LDL.LU.64 R126, [R1+0x350] ;  /* 0x00035000017e7983 */ /* 0x000ea80000300a00 */
[----:B------:R-:W-:Y:S04]  /*1d680*/  STL [R1+0x1c44], R165 ;  /* 0x001c44a501007387 */ /* 0x000fe80000100800 */
[----:B------:R-:W3:Y:S04]  /*1d690*/  LDL.LU.64 R118, [R1+0x328] ;  /* 0x0003280001767983 */ /* 0x000ee80000300a00 */
[----:B------:R-:W4:Y:S04]  /*1d6a0*/  LDL.LU.64 R110, [R1+0x308] ;  /* 0x00030800016e7983 */ /* 0x000f280000300a00 */
[----:B------:R-:W-:Y:S04]  /*1d6b0*/  STL [R1+0x1c50], R172 ;  /* 0x001c50ac01007387 */ /* 0x000fe80000100800 */
[----:B------:R-:W4:Y:S04]  /*1d6c0*/  LDL.LU.64 R102, [R1+0x638] ;  /* 0x0006380001667983 */ /* 0x000f280000300a00 */
[----:B------:R-:W-:Y:S04]  /*1d6d0*/  STL [R1+0x1c4c], R173 ;  /* 0x001c4cad01007387 */ /* 0x000fe80000100800 */
[----:B------:R-:W4:Y:S04]  /*1d6e0*/  LDL.LU.64 R94, [R1+0x640] ;  /* 0x00064000015e7983 */ /* 0x000f280000300a00 */
        /* <DEDUP_REMOVED lines=15> */
[----:B------:R-:W-:Y:S04]  /*1d7e0*/  LDGSTS.E [R240+0x13b00], desc[UR36][R250.64], P1 ;  /* 0x13b00000faf07fae */ /* 0x000fe80008921864 */
[----:B------:R-:W-:Y:S04]  /*1d7f0*/  LDGSTS.E [R240+0x13f00], desc[UR36][R76.64], P1 ;  /* 0x13f000004cf07fae */ /* 0x000fe80008921864 */
[----:B------:R-:W-:Y:S04]  /*1d800*/  LDGSTS.E [R240+0x14300], desc[UR36][R84.64], P1 ;  /* 0x1430000054f07fae */ /* 0x000fe80008921864 */
[----:B-1----:R-:W4:Y:S04]  /*1d810*/  LDL.LU.64 R250, [R1+0x318] ;  /* 0x0003180001fa7983 */ /* 0x002f280000300a00 */
[----:B------:R-:W-:Y:S04]  /*1d820*/  STL [R1+0x1c70], R204 ;  /* 0x001c70cc01007387 */ /* 0x000fe80000100800 */
[----:B------:R-:W-:Y:S04]  /*1d830*/  STL [R1+0x1c6c], R205 ;  /* 0x001c6ccd01007387 */ /* 0x000fe80000100800 */
        /* <DEDUP_REMOVED lines=14> */
[----:B------:R-:W-:Y:S01]  /*1d920*/  LDGSTS.E [R240+0x17f00], desc[UR36][R204.64], P1 ;  /* 0x17f00000ccf07fae */ /* 0x000fe20008921864 */
[----:B--2---:R-:W-:-:S03]  /*1d930*/  IMAD.MOV.U32 R0, RZ, RZ, R127 ;  /* 0x000000ffff007224 */ /* 0x004fc600078e007f */
[----:B------:R-:W-:Y:S04]  /*1d940*/  STL [R1+0x1b08], R126 ;  /* 0x001b087e01007387 */ /* 0x000fe80000100800 */
[----:B---3--:R-:W-:Y:S04]  /*1d950*/  STL [R1+0x1b18], R118 ;  /* 0x001b187601007387 */ /* 0x008fe80000100800 */
[----:B------:R1:W-:Y:S04]  /*1d960*/  STL [R1+0x1b04], R0 ;  /* 0x001b040001007387 */ /* 0x0003e80000100800 */
[----:B----4-:R-:W-:Y:S01]  /*1d970*/  STL [R1+0x1b28], R110 ;  /* 0x001b286e01007387 */ /* 0x010fe20000100800 */
[----:B-1----:R-:W-:-:S05]  /*1d980*/  IMAD.MOV.U32 R0, RZ, RZ, R119 ;  /* 0x000000ffff007224 */ /* 0x002fca00078e0077 */
        /* <DEDUP_REMOVED lines=55> */
[----:B------:R-:W1:Y:S04]  /*1dd00*/  LDL.LU.64 R126, [R1+0x348] ;  /* 0x00034800017e7983 */ /* 0x000e680000300a00 */
[----:B------:R-:W-:Y:S04]  /*1dd10*/  STL [R1+0x1ab8], R18 ;  /* 0x001ab81201007387 */ /* 0x000fe80000100800 */
[----:B------:R-:W2:Y:S04]  /*1dd20*/  LDL.LU.64 R118, [R1+0x658] ;  /* 0x0006580001767983 */ /* 0x000ea80000300a00 */
[----:B------:R-:W-:Y:S04]  /*1dd30*/  STL [R1+0x1ab0], R19 ;  /* 0x001ab01301007387 */ /* 0x000fe80000100800 */
[----:B------:R-:W3:Y:S04]  /*1dd40*/  LDL.LU.64 R110, [R1+0x660] ;  /* 0x00066000016e7983 */ /* 0x000ee80000300a00 */
[----:B------:R-:W-:Y:S04]  /*1dd50*/  STL [R1+0x1ab4], R20 ;  /* 0x001ab41401007387 */ /* 0x000fe80000100800 */
[----:B------:R-:W4:Y:S04]  /*1dd60*/  LDL.LU.64 R102, [R1+0x668] ;  /* 0x0006680001667983 */ /* 0x000f280000300a00 */
        /* <DEDUP_REMOVED lines=23> */
[----:B------:R-:W-:Y:S01]  /*1dee0*/  STL [R1+0x1aa8], R33 ;  /* 0x001aa82101007387 */ /* 0x000fe20000100800 */
[----:B-1----:R-:W-:-:S03]  /*1def0*/  IMAD.MOV.U32 R0, RZ, RZ, R127 ;  /* 0x000000ffff007224 */ /* 0x002fc600078e007f */
[----:B------:R-:W-:Y:S04]  /*1df00*/  STL [R1+0x19c0], R126 ;  /* 0x0019c07e01007387 */ /* 0x000fe80000100800 */
[----:B--2---:R-:W-:Y:S04]  /*1df10*/  STL [R1+0x19e4], R118 ;  /* 0x0019e47601007387 */ /* 0x004fe80000100800 */
[----:B------:R1:W-:Y:S04]  /*1df20*/  STL [R1+0x19bc], R0 ;  /* 0x0019bc0001007387 */ /* 0x0003e80000100800 */
[----:B---3--:R-:W-:Y:S01]  /*1df30*/  STL [R1+0x1a0c], R110 ;  /* 0x001a0c6e01007387 */ /* 0x008fe20000100800 */
[----:B-1----:R-:W-:-:S05]  /*1df40*/  IMAD.MOV.U32 R0, RZ, RZ, R119 ;  /* 0x000000ffff007224 */ /* 0x002fca00078e0077 */
        /* <DEDUP_REMOVED lines=87> */
[----:B------:R1:W-:Y:S01]  /*1e4c0*/  STL [R1+0x199c], R75 ;  /* 0x00199c4b01007387 */ /* 0x0003e20000100800 */
[----:B------:R-:W-:-:S03]  /*1e4d0*/  PLOP3.LUT P0, PT, PT, PT, UP0, 0x80, 0x0 ;  /* 0x000000000000781c */ /* 0x000fc60003f0f008 */
        /* <DEDUP_REMOVED lines=32> */
[----:B------:R-:W0:Y:S01]  /*1e6e0*/  LDGDEPBAR ;  /* 0x00000000000079af */ /* 0x000e220000000000 */
[----:B--2---:R-:W1:Y:S02]  /*1e6f0*/  S2R R211, SR_TID.X ;  /* 0x0000000000d37919 */ /* 0x004e640000002100 */
[----:B-1----:R-:W-:-:S04]  /*1e700*/  LOP3.LUT R0, R211, 0x20, RZ, 0xc0, !PT ;  /* 0x00000020d3007812 */ /* 0x002fc800078ec0ff */
[----:B------:R-:W-:Y:S01]  /*1e710*/  R2UR UR6, R0 ;  /* 0x00000000000672ca */ /* 0x000fe200000e0000 */
[----:B------:R-:W-:-:S14]  /*1e720*/  @P0 BRA `(.L_x_0) ;  /* 0x0000003c00300947 */ /* 0x000fdc0003800000 */
[----:B------:R1:W-:Y:S01]  /*1e730*/  STL [R1+0x560], RZ ;  /* 0x000560ff01007387 */ /* 0x0003e20000100800 */
[----:B------:R-:W-:Y:S02]  /*1e740*/  CS2R R192, SRZ ;  /* 0x0000000000c07805 */ /* 0x000fe4000001ff00 */
[----:B------:R-:W-:Y:S02]  /*1e750*/  CS2R R194, SRZ ;  /* 0x0000000000c27805 */ /* 0x000fe4000001ff00 */
[----:B------:R-:W-:Y:S01]  /*1e760*/  CS2R R188, SRZ ;  /* 0x0000000000bc7805 */ /* 0x000fe2000001ff00 */
[----:B------:R1:W-:Y:S01]  /*1e770*/  STL [R1+0x564], RZ ;  /* 0x000564ff01007387 */ /* 0x0003e20000100800 */
[----:B------:R-:W-:Y:S02]  /*1e780*/  CS2R R190, SRZ ;  /* 0x0000000000be7805 */ /* 0x000fe4000001ff00 */
[----:B------:R-:W-:Y:S02]  /*1e790*/  CS2R R12, SRZ ;  /* 0x00000000000c7805 */ /* 0x000fe4000001ff00 */
[----:B------:R-:W-:Y:S01]  /*1e7a0*/  CS2R R14, SRZ ;  /* 0x00000000000e7805 */ /* 0x000fe2000001ff00 */
[----:B------:R1:W-:Y:S01]  /*1e7b0*/  STL [R1+0x568], RZ ;  /* 0x000568ff01007387 */ /* 0x0003e20000100800 */
[----:B------:R-:W-:-:S02]  /*1e7c0*/  CS2R R8, SRZ ;  /* 0x0000000000087805 */ /* 0x000fc4000001ff00 */
        /* <DEDUP_REMOVED lines=63> */
[----:B------:R-:W-:-:S03]  /*1ebc0*/  USHF.L.U32 UR6, UR6, 0x5, URZ ;  /* 0x0000000506067899 */ /* 0x000fc6000800063f */
[----:B------:R1:W-:Y:S04]  /*1ebd0*/  STL [R1+0xb2c], RZ ;  /* 0x000b2cff01007387 */ /* 0x0003e80000100800 */
        /* <DEDUP_REMOVED lines=356> */
[----:B------:R1:W-:Y:S04]  /*20220*/  STL [R1], RZ ;  /* 0x000000ff01007387 */ /* 0x0003e80000100800 */
        /* <DEDUP_REMOVED lines=538> */
[----:B------:R1:W-:Y:S01]  /*223d0*/  STL [R1+0xf8c], RZ ;  /* 0x000f8cff01007387 */ /* 0x0003e20000100800 */
[----:B------:R-:W-:Y:S05]  /*223e0*/  BRA `(.L_x_1) ;  /* 0x000002c400847947 */ /* 0x000fea0003800000 */
.L_x_0:
[----:B------:R-:W-:Y:S01]  /*223f0*/  STL [R1+0x560], RZ ;  /* 0x000560ff01007387 */ /* 0x000fe20000100800 */
[C---:B------:R-:W-:Y:S01]  /*22400*/  LOP3.LUT R2, R211.reuse, 0x7, RZ, 0xc0, !PT ;  /* 0x00000007d3027812 */ /* 0x040fe200078ec0ff */
[C---:B------:R-:W-:Y:S01]  /*22410*/  IMAD.SHL.U32 R3, R211.reuse, 0x2, RZ ;  /* 0x00000002d3037824 */ /* 0x040fe200078e00ff */
[----:B------:R-:W-:Y:S01]  /*22420*/  USHF.L.U32 UR6, UR6, 0x5, URZ ;  /* 0x0000000506067899 */ /* 0x000fe2000800063f */
[----:B------:R-:W-:Y:S01]  /*22430*/  STL [R1+0x564], RZ ;  /* 0x000564ff01007387 */ /* 0x000fe20000100800 */
[C---:B------:R-:W-:Y:S01]  /*22440*/  LOP3.LUT R4, R211.reuse, 0x3, RZ, 0xc0, !PT ;  /* 0x00000003d3047812 */ /* 0x040fe200078ec0ff */
[----:B------:R-:W-:Y:S01]  /*22450*/  IMAD R2, R2, 0x90, RZ ;  /* 0x0000009002027824 */ /* 0x000fe200078e02ff */
[----:B------:R-:W-:Y:S01]  /*22460*/  LOP3.LUT R0, R211, 0x1c, RZ, 0xc0, !PT ;  /* 0x0000001cd3007812 */ /* 0x000fe200078ec0ff */
[----:B------:R-:W-:Y:S01]  /*22470*/  STL [R1+0x568], RZ ;  /* 0x000568ff01007387 */ /* 0x000fe20000100800 */
[----:B------:R-:W-:Y:S01]  /*22480*/  USHF.R.S32.HI UR12, URZ, 0x1f, UR9 ;  /* 0x0000001f3f0c7899 */ /* 0x000fe20008011409 */
[----:B------:R-:W-:-:S02]  /*22490*/  CS2R R192, SRZ ;  /* 0x0000000000c07805 */ /* 0x000fc4000001ff00 */
[----:B------:R-:W-:Y:S01]  /*224a0*/  LOP3.LUT R2, R2, 0x30, R3, 0x78, !PT ;  /* 0x0000003002027812 */ /* 0x000fe200078e7803 */
[----:B------:R-:W-:Y:S01]  /*224b0*/  STL [R1+0x56c], RZ ;  /* 0x00056cff01007387 */ /* 0x000fe20000100800 */
[----:B------:R-:W-:Y:S01]  /*224c0*/  IMAD R0, R4, 0x220, R0 ;  /* 0x0000022004007824 */ /* 0x000fe200078e0200 */
[----:B------:R-:W-:Y:S01]  /*224d0*/  USHF.R.S32.HI UR13, URZ, 0x1f, UR10 ;  /* 0x0000001f3f0d7899 */ /* 0x000fe2000801140a */
[----:B------:R-:W-:Y:S01]  /*224e0*/  LOP3.LUT R2, R2, UR6, RZ, 0xfc, !PT ;  /* 0x0000000602027c12 */ /* 0x000fe2000f8efcff */
[----:B------:R-:W-:Y:S01]  /*224f0*/  STL [R1+0x5f0], RZ ;  /* 0x0005f0ff01007387 */ /* 0x000fe20000100800 */
[----:B------:R-:W-:Y:S01]  /*22500*/  ULEA.HI UR12, UR12, UR9, URZ, 0x5 ;  /* 0x000000090c0c7291 */ /* 0x000fe2000f8f283f */
[C---:B------:R-:W-:Y:S01]  /*22510*/  LOP3.LUT R44, R0.reuse, 0x40, RZ, 0x3c, !PT ;  /* 0x00000040002c7812 */ /* 0x040fe200078e3cff */
[----:B------:R-:W-:Y:S01]  /*22520*/  USHF.R.S32.HI UR16, URZ, 0x1f, UR11 ;  /* 0x0000001f3f107899 */ /* 0x000fe2000801140b */
[----:B------:R-:W-:Y:S01]  /*22530*/  STL [R1+0x5f4], RZ ;  /* 0x0005f4ff01007387 */ /* 0x000fe20000100800 */
[----:B------:R-:W-:Y:S01]  /*22540*/  LOP3.LUT R3, R0, 0x60, RZ, 0x3c, !PT ;  /* 0x0000006000037812 */ /* 0x000fe200078e3cff */
[----:B------:R-:W-:Y:S01]  /*22550*/  USHF.L.U32 UR14, UR10, 0x2, URZ ;  /* 0x000000020a0e7899 */ /* 0x000fe2000800063f */
[----:B------:R-:W-:Y:S01]  /*22560*/  CS2R R194, SRZ ;  /* 0x0000000000c27805 */ /* 0x000fe2000001ff00 */
[----:B------:R-:W-:Y:S01]  /*22570*/  STL [R1+0x5f8], RZ ;  /* 0x0005f8ff01007387 */ /* 0x000fe20000100800 */
[----:B------:R-:W-:Y:S01]  /*22580*/  USHF.L.U64.HI UR9, UR10, 0x2, UR13 ;  /* 0x000000020a097899 */ /* 0x000fe2000801020d */
[----:B------:R-:W-:Y:S01]  /*22590*/  CS2R R188, SRZ ;  /* 0x0000000000bc7805 */ /* 0x000fe2000001ff00 */
[----:B------:R-:W-:Y:S01]  /*225a0*/  USHF.R.S32.HI UR10, URZ, 0x5, UR12 ;  /* 0x000000053f0a7899 */ /* 0x000fe2000801140c */
[----:B------:R-:W-:Y:S01]  /*225b0*/  STL [R1+0x5fc], RZ ;  /* 0x0005fcff01007387 */ /* 0x000fe20000100800 */
[----:B------:R-:W-:-:S02]  /*225c0*/  CS2R R190, SRZ ;  /* 0x0000000000be7805 */ /* 0x000fc4000001ff00 */
[----:B------:R-:W-:Y:S02]  /*225d0*/  CS2R R12, SRZ ;  /* 0x00000000000c7805 */ /* 0x000fe4000001ff00 */
[----:B------:R-:W-:Y:S01]  /*225e0*/  CS2R R14, SRZ ;  /* 0x00000000000e7805 */ /* 0x000fe2000001ff00 */
[----:B------:R-:W-:Y:S01]  /*225f0*/  STL [R1+0x660], RZ ;  /* 0x000660ff01007387 */ /* 0x000fe20000100800 */
[----:B------:R-:W-:Y:S02]  /*22600*/  CS2R R8, SRZ ;  /* 0x0000000000087805 */ /* 0x000fe4000001ff00 */
[----:B------:R-:W-:Y:S02]  /*22610*/  CS2R R10, SRZ ;  /* 0x00000000000a7805 */ /* 0x000fe4000001ff00 */
[----:B------:R-:W-:Y:S01]  /*22620*/  CS2R R4, SRZ ;  /* 0x0000000000047805 */ /* 0x000fe2000001ff00 */
        /* <DEDUP_REMOVED lines=61> */
[----:B------:R-:W-:Y:S01]  /*22a00*/  LOP3.LUT R45, R0, 0x20, RZ, 0x3c, !PT ;  /* 0x00000020002d7812 */ /* 0x000fe200078e3cff */
[----:B------:R-:W-:Y:S02]  /*22a10*/  USHF.L.U32 UR15, UR11, 0x2, URZ ;  /* 0x000000020b0f7899 */ /* 0x000fe4000800063f */
[----:B------:R-:W-:Y:S01]  /*22a20*/  STL [R1+0xbf4], RZ ;  /* 0x000bf4ff01007387 */ /* 0x000fe20000100800 */
[----:B------:R-:W-:Y:S01]  /*22a30*/  USHF.L.U64.HI UR11, UR11, 0x2, UR16 ;  /* 0x000000020b0b7899 */ /* 0x000fe20008010210 */
[----:B------:R-:W-:Y:S02]  /*22a40*/  UMOV UR4, URZ ;  /* 0x0000003f00047c82 */ /* 0x000fe40008000000 */
[----:B------:R-:W-:Y:S01]  /*22a50*/  STL [R1+0xbf8], RZ ;  /* 0x000bf8ff01007387 */ /* 0x000fe20000100800 */
[----:B------:R-:W-:Y:S01]  /*22a60*/  UMOV UR8, 0x1 ;  /* 0x0000000100087882 */ /* 0x000fe20000000000 */
[----:B------:R-:W-:-:S02]  /*22a70*/  UIADD3 UR16, UR10, -0x2, URZ ;  /* 0xfffffffe0a107890 */ /* 0x000fc4000fffe03f */
[----:B------:R-:W-:Y:S01]  /*22a80*/  STL [R1+0xbfc], RZ ;  /* 0x000bfcff01007387 */ /* 0x000fe20000100800 */
[----:B------:R-:W-:-:S03]  /*22a90*/  UMOV UR12, 0xffffffff ;  /* 0xffffffff000c7882 */ /* 0x000fc60000000000 */
[----:B------:R-:W-:Y:S04]  /*22aa0*/  STL [R1+0xc80], RZ ;  /* 0x000c80ff01007387 */ /* 0x000fe80000100800 */
        /* <DEDUP_REMOVED lines=347> */
[----:B------:R-:W-:Y:S04]  /*24060*/  STL [R1], RZ ;  /* 0x000000ff01007387 */ /* 0x000fe80000100800 */
        /* <DEDUP_REMOVED lines=451> */
[----:B------:R1:W-:Y:S04]  /*25ca0*/  STL [R1+0xaa0], R2 ;  /* 0x000aa00201007387 */ /* 0x0003e80000100800 */
[----:B------:R2:W-:Y:S04]  /*25cb0*/  STL [R1+0x210], RZ ;  /* 0x000210ff01007387 */ /* 0x0005e80000100800 */
[----:B------:R2:W-:Y:S01]  /*25cc0*/  STL [R1+0x214], RZ ;  /* 0x000214ff01007387 */ /* 0x0005e20000100800 */
[----:B-1----:R-:W-:-:S03]  /*25cd0*/  LOP3.LUT R2, R2, 0x40, RZ, 0x3c, !PT ;  /* 0x0000004002027812 */ /* 0x002fc600078e3cff */
        /* <DEDUP_REMOVED lines=86> */
[----:B------:R2:W-:Y:S04]  /*26240*/  STL [R1+0x1f98], R44 ;  /* 0x001f982c01007387 */ /* 0x0005e80000100800 */
[----:B------:R2:W-:Y:S04]  /*26250*/  STL [R1+0x1f94], R3 ;  /* 0x001f940301007387 */ /* 0x0005e80000100800 */
[----:B------:R2:W-:Y:S02]  /*26260*/  STL [R1+0xaa8], R2 ;  /* 0x000aa80201007387 */ /* 0x0005e40000100800 */
.L_x_2:
[----:B--2---:R-:W2:Y:S01]  /*26270*/  LDL R2, [R1+0xaa0] ;  /* 0x000aa00001027983 */ /* 0x004ea20000100800 */
[----:B------:R-:W-:-:S04]  /*26280*/  DEPBAR.LE SB0, 0x2 ;  /* 0x000080800000791a */ /* 0x000fc80000000000 */
[----:B------:R-:W3:Y:S04]  /*26290*/  LDL.LU.64 R60, [R1+0x560] ;  /* 0x00056000013c7983 */ /* 0x000ee80000300a00 */
[----:B------:R-:W3:Y:S04]  /*262a0*/  LDL.LU.64 R62, [R1+0x568] ;  /* 0x00056800013e7983 */ /* 0x000ee80000300a00 */
[----:B------:R-:W4:Y:S04]  /*262b0*/  LDL.LU.64 R56, [R1+0x20] ;  /* 0x0000200001387983 */ /* 0x000f280000300a00 */
[----:B------:R-:W4:Y:S01]  /*262c0*/  LDL.LU.64 R58, [R1+0x28] ;  /* 0x00002800013a7983 */ /* 0x000f220000300a00 */
[----:B------:R-:W-:Y:S01]  /*262d0*/  UIADD3 UR12, UR12, 0x1, URZ ;  /* 0x000000010c0c7890 */ /* 0x000fe2000fffe03f */
[----:B------:R-:W-:-:S02]  /*262e0*/  LOP3.LUT R45, R0, 0x20, RZ, 0x3c, !PT ;  /* 0x00000020002d7812 */ /* 0x000fc400078e3cff */
[C---:B------:R-:W-:Y:S01]  /*262f0*/  LOP3.LUT R44, R0.reuse, 0x40, RZ, 0x3c, !PT ;  /* 0x00000040002c7812 */ /* 0x040fe200078e3cff */
[----:B------:R-:W-:Y:S01]  /*26300*/  UISETP.GT.AND UP0, UPT, UR12, 0x1, UPT ;  /* 0x000000010c00788c */ /* 0x000fe2000bf04270 */
[----:B------:R-:W-:Y:S01]  /*26310*/  LOP3.LUT R3, R0, 0x60, RZ, 0x3c, !PT ;  /* 0x0000006000037812 */ /* 0x000fe200078e3cff */
[----:B-----5:R-:W-:Y:S02]  /*26320*/  STL [R1+0x2028], R252 ;  /* 0x002028fc01007387 */ /* 0x020fe40000100800 */
[----:B------:R-:W-:-:S04]  /*26330*/  USEL UR12, UR12, URZ, !UP0 ;  /* 0x0000003f0c0c7287 */ /* 0x000fc8000c000000 */
[----:B------:R-:W-:Y:S01]  /*26340*/  ULEA UR13, UR12, UR5, 0xe ;  /* 0x000000050c0d7291 */ /* 0x000fe2000f8e703f */
[----:B------:R-:W-:Y:S01]  /*26350*/  BAR.SYNC.DEFER_BLOCKING 0x0 ;  /* 0x0000000000007b1d */ /* 0x000fe20000010000 */
[----:B------:R-:W-:-:S07]  /*26360*/  ULEA UR17, UR12, UR5, 0x10 ;  /* 0x000000050c117291 */ /* 0x000fce000f8e803f */
[----:B------:R-:W-:Y:S04]  /*26370*/  LDS R221, [R45+UR13+0x20000] ;  /* 0x0200000d2ddd7984 */ /* 0x000fe80008000800 */
        /* <DEDUP_REMOVED lines=31> */
[----:B--2---:R-:W1:Y:S04]  /*26570*/  LDSM.16.M88.4 R44, [R2+UR17] ;  /* 0x00000011022c783b */ /* 0x004e680008000200 */
[----:B------:R-:W2:Y:S04]  /*26580*/  LDSM.16.M88.4 R48, [R2+UR17+0x800] ;  /* 0x000800110230783b */ /* 0x000ea80008000200 */
[----:B------:R-:W4:Y:S04]  /*26590*/  LDSM.16.M88.4 R244, [R2+UR17+0x1800] ;  /* 0x0018001102f4783b */ /* 0x000f280008000200 */
[----:B------:R-:W4:Y:S04]  /*265a0*/  LDSM.16.M88.4 R52, [R2+UR17+0x1000] ;  /* 0x001000110234783b */ /* 0x000f280008000200 */
[----:B-1----:R-:W-:Y:S01]  /*265b0*/  STL [R1+0x2aec], R46 ;  /* 0x002aec2e01007387 */ /* 0x002fe20000100800 */
[-C--:B---3--:R-:W-:Y:S03]  /*265c0*/  HMMA.1688.F32.TF32 R64, R220, R44.reuse, R60 ;  /* 0x0000002cdc40723c */ /* 0x088fe6000008103c */
[----:B------:R-:W-:Y:S04]  /*265d0*/  STL [R1+0x2ae8], R47 ;  /* 0x002ae82f01007387 */ /* 0x000fe80000100800 */
[----:B--2---:R-:W-:Y:S04]  /*265e0*/  STL [R1+0x2ae4], R50 ;  /* 0x002ae43201007387 */ /* 0x004fe80000100800 */
[----:B------:R-:W-:Y:S04]  /*265f0*/  STL [R1+0x2ae0], R51 ;  /* 0x002ae03301007387 */ /* 0x000fe80000100800 */
[----:B----4-:R-:W-:Y:S04]  /*26600*/  STL [R1+0x2a54], R246 ;  /* 0x002a54f601007387 */ /* 0x010fe80000100800 */
[----:B------:R-:W-:Y:S04]  /*26610*/  STL [R1+0x2a50], R247 ;  /* 0x002a50f701007387 */ /* 0x000fe80000100800 */
[----:B------:R-:W2:Y:S04]  /*26620*/  LDL.LU.64 R60, [R1+0x5f0] ;  /* 0x0005f000013c7983 */ /* 0x000ea80000300a00 */
[----:B------:R-:W2:Y:S04]  /*26630*/  LDL.LU.64 R62, [R1+0x5f8] ;  /* 0x0005f800013e7983 */ /* 0x000ea80000300a00 */
[----:B------:R-:W-:Y:S04]  /*26640*/  STL.64 [R1+0x2e0], R64 ;  /* 0x0002e04001007387 */ /* 0x000fe80000100a00 */
[----:B------:R1:W-:Y:S02]  /*26650*/  STL.64 [R1+0x2e8], R66 ;  /* 0x0002e84201007387 */ /* 0x0003e40000100a00 */
[----:B-1----:R-:W-:Y:S02]  /*26660*/  HMMA.1688.F32.TF32 R64, R204, R44, R56 ;  /* 0x0000002ccc40723c */ /* 0x002fe40000081038 */
[----:B------:R-:W3:Y:S04]  /*26670*/  LDL.LU.64 R56, [R1+0x90] ;  /* 0x0000900001387983 */ /* 0x000ee80000300a00 */
[----:B------:R-:W3:-:S15]  /*26680*/  LDL.LU.64 R58, [R1+0x98] ;  /* 0x00009800013a7983 */ /* 0x000ede0000300a00 */
[----:B------:R-:W-:-:S02]  /*26690*/  NOP ;  /* 0x0000000000007918 */ /* 0x000fc40000000000 */
[----:B------:R1:W-:Y:S04]  /*266a0*/  STL.64 [R1+0x2d0], R64 ;  /* 0x0002d04001007387 */ /* 0x0003e80000100a00 */
[----:B------:R4:W-:Y:S04]  /*266b0*/  STL.64 [R1+0x2d8], R66 ;  /* 0x0002d84201007387 */ /* 0x0009e80000100a00 */
[----:B------:R-:W2:Y:S04]  /*266c0*/  LDL.LU.64 R68, [R1+0x660] ;  /* 0x0006600001447983 */ /* 0x000ea80000300a00 */
[----:B------:R-:W2:Y:S04]  /*266d0*/  LDL.LU.64 R70, [R1+0x668] ;  /* 0x0006680001467983 */ /* 0x000ea80000300a00 */
[----:B-1----:R-:W2:Y:S04]  /*266e0*/  LDL.LU.64 R64, [R1+0x490] ;  /* 0x0004900001407983 */ /* 0x002ea80000300a00 */
[----:B----4-:R-:W4:Y:S01]  /*266f0*/  LDL.LU.64 R66, [R1+0x498] ;  /* 0x0004980001427983 */ /* 0x010f220000300a00 */
[-C--:B------:R-:W-:Y:S06]  /*26700*/  HMMA.1688.F32.TF32 R76, R208, R44.reuse, R192 ;  /* 0x0000002cd04c723c */ /* 0x080fec00000810c0 */
[-C--:B------:R-:W-:Y:S06]  /*26710*/  HMMA.1688.F32.TF32 R72, R216, R44.reuse, R12 ;  /* 0x0000002cd848723c */ /* 0x080fec000008100c */
[-C--:B------:R-:W-:Y:S11]  /*26720*/  HMMA.1688.F32.TF32 R12, R212, R44.reuse, R184 ;  /* 0x0000002cd40c723c */ /* 0x080ff600000810b8 */
[----:B------:R-:W-:Y:S04]  /*26730*/  STL.64 [R1+0x2c0], R76 ;  /* 0x0002c04c01007387 */ /* 0x000fe80000100a00 */
[----:B------:R1:W-:Y:S04]  /*26740*/  STL.64 [R1+0x2c8], R78 ;  /* 0x0002c84e01007387 */ /* 0x0003e80000100a00 */
[----:B------:R-:W-:Y:S04]  /*26750*/  STL.64 [R1+0x290], R72 ;  /* 0x0002904801007387 */ /* 0x000fe80000100a00 */
[----:B------:R1:W-:Y:S02]  /*26760*/  STL.64 [R1+0x298], R74 ;  /* 0x0002984a01007387 */ /* 0x0003e40000100a00 */
[-C--:B-1----:R-:W-:Y:S02]  /*26770*/  HMMA.1688.F32.TF32 R76, R232, R44.reuse, R168 ;  /* 0x0000002ce84c723c */ /* 0x082fe400000810a8 */
[----:B------:R-:W-:Y:S04]  /*26780*/  STL.64 [R1+0x270], R12 ;  /* 0x0002700c01007387 */ /* 0x000fe80000100a00 */
[----:B------:R1:W-:Y:S01]  /*26790*/  STL.64 [R1+0x278], R14 ;  /* 0x0002780e01007387 */ /* 0x0003e20000100a00 */
[-C--:B------:R-:W-:Y:S06]  /*267a0*/  HMMA.1688.F32.TF32 R72, R224, R44.reuse, R128 ;  /* 0x0000002ce048723c */ /* 0x080fec0000081080 */
[----:B-1----:R-:W-:Y:S10]  /*267b0*/  HMMA.1688.F32.TF32 R12, R228, R44, R16 ;  /* 0x0000002ce40c723c */ /* 0x002ff40000081010 */
[----:B------:R-:W-:Y:S04]  /*267c0*/  STL.64 [R1+0x250], R76 ;  /* 0x0002504c01007387 */ /* 0x000fe80000100a00 */
[----:B------:R-:W-:Y:S04]  /*267d0*/  STL.64 [R1+0x258], R78 ;  /* 0x0002584e01007387 */ /* 0x000fe80000100a00 */
[----:B------:R-:W-:Y:S04]  /*267e0*/  STL.64 [R1+0x1e0], R72 ;  /* 0x0001e04801007387 */ /* 0x000fe80000100a00 */
[----:B------:R-:W-:Y:S04]  /*267f0*/  STL.64 [R1+0x1e8], R74 ;  /* 0x0001e84a01007387 */ /* 0x000fe80000100a00 */
[----:B------:R2:W-:Y:S01]  /*26800*/  STL [R1+0x180], R12 ;  /* 0x0001800c01007387 */ /* 0x0005e20000100800 */
[----:B------:R-:W-:-:S02]  /*26810*/  IMAD.MOV.U32 R46, RZ, RZ, R13 ;  /* 0x000000ffff2e7224 */ /* 0x000fc400078e000d */
[----:B------:R-:W-:Y:S02]  /*26820*/  IMAD.MOV.U32 R47, RZ, RZ, R14 ;  /* 0x000000ffff2f7224 */ /* 0x000fe400078e000e */
[----:B------:R-:W-:Y:S01]  /*26830*/  IMAD.MOV.U32 R44, RZ, RZ, R15 ;  /* 0x000000ffff2c7224 */ /* 0x000fe200078e000f */
[-C--:B------:R-:W-:Y:S06]  /*26840*/  HMMA.1688.F32.TF32 R16, R208, R48.reuse, R188 ;  /* 0x00000030d010723c */ /* 0x080fec00000810bc */
[----:B---3--:R-:W-:Y:S06]  /*26850*/  HMMA.1688.F32.TF32 R56, R204, R48, R56 ;  /* 0x00000030cc38723c */ /* 0x008fec0000081038 */
[----:B------:R-:W-:Y:S06]  /*26860*/  HMMA.1688.F32.TF32 R4, R216, R52, R4 ;  /* 0x00000034d804723c */ /* 0x000fec0000081004 */
[-C--:B------:R-:W-:Y:S06]  /*26870*/  HMMA.1688.F32.TF32 R236, R224, R244.reuse, R236 ;  /* 0x000000f4e0ec723c */ /* 0x080fec00000810ec */
[----:B------:R-:W-:Y:S01]  /*26880*/  HMMA.1688.F32.TF32 R240, R228, R244, R240 ;  /* 0x000000f4e4f0723c */ /* 0x000fe200000810f0 */
[----:B------:R-:W-:Y:S01]  /*26890*/  LOP3.LUT R195, R0, 0x20, RZ, 0x3c, !PT ;  /* 0x0000002000c37812 */ /* 0x000fe200078e3cff */
[----:B------:R-:W-:Y:S04]  /*268a0*/  LDS R188, [R0+UR13+0x21180] ;  /* 0x0211800d00bc7984 */ /* 0x000fe80008000800 */
[-C--:B--2---:R-:W-:Y:S01]  /*268b0*/  HMMA.1688.F32.TF32 R12, R220, R48.reuse, R60 ;  /* 0x00000030dc0c723c */ /* 0x084fe2000008103c */
[----:B------:R-:W2:Y:S04]  /*268c0*/  LDL.LU.64 R60, [R1+0x40] ;  /* 0x00004000013c7983 */ /* 0x000ea80000300a00 */
[----:B------:R-:W2:Y:S04]  /*268d0*/  LDL.LU.64 R62, [R1+0x48] ;  /* 0x00004800013e7983 */ /* 0x000ea80000300a00 */
[----:B------:R-:W-:Y:S04]  /*268e0*/  LDS R189, [R195+UR13+0x21180] ;  /* 0x0211800dc3bd7984 */ /* 0x000fe80008000800 */
[----:B------:R-:W-:Y:S04]  /*268f0*/  LDS R191, [R195+UR13+0x21980] ;  /* 0x0219800dc3bf7984 */ /* 0x000fe80008000800 */
[----:B------:R-:W-:Y:S06]  /*26900*/  LDS R190, [R0+UR13+0x21980] ;  /* 0x0219800d00be7984 */ /* 0x000fec0008000800 */
[----:B------:R-:W-:Y:S04]  /*26910*/  STL.64 [R1+0x220], R12 ;  /* 0x0002200c01007387 */ /* 0x000fe80000100a00 */
[----:B------:R1:W-:Y:S04]  /*26920*/  STL.64 [R1+0x228], R14 ;  /* 0x0002280e01007387 */ /* 0x0003e80000100a00 */
[----:B------:R3:W-:Y:S04]  /*26930*/  STL.64 [R1+0x200], R56 ;  /* 0x0002003801007387 */ /* 0x0007e80000100a00 */
[----:B------:R4:W-:Y:S01]  /*26940*/  STL.64 [R1+0x208], R58 ;  /* 0x0002083a01007387 */ /* 0x0009e20000100a00 */
[-C--:B-1----:R-:W-:Y:S03]  /*26950*/  HMMA.1688.F32.TF32 R12, R216, R48.reuse, R8 ;  /* 0x00000030d80c723c */ /* 0x082fe60000081008 */
[----:B------:R-:W-:Y:S04]  /*26960*/  STL.64 [R1+0x1b0], R16 ;  /* 0x0001b01001007387 */ /* 0x000fe80000100a00 */
[----:B------:R-:W-:Y:S01]  /*26970*/  STL.64 [R1+0x1b8], R18 ;  /* 0x0001b81201007387 */ /* 0x000fe20000100a00 */
[----:B------:R-:W-:Y:S03]  /*26980*/  HMMA.1688.F32.TF32 R8, R212, R48, R180 ;  /* 0x00000030d408723c */ /* 0x000fe600000810b4 */
[----:B---3--:R-:W3:-:S12]  /*26990*/  LDL.LU.64 R56, [R1+0x680] ;  /* 0x0006800001387983 */ /* 0x008ed80000300a00 */
[----:B------:R-:W-:Y:S04]  /*269a0*/  STL.64 [R1+0x130], R12 ;  /* 0x0001300c01007387 */ /* 0x000fe80000100a00 */
[----:B------:R1:W-:Y:S04]  /*269b0*/  STL.64 [R1+0x138], R14 ;  /* 0x0001380e01007387 */ /* 0x0003e80000100a00 */
[----:B----4-:R-:W3:Y:S04]  /*269c0*/  LDL.LU.64 R58, [R1+0x688] ;  /* 0x00068800013a7983 */ /* 0x010ee80000300a00 */
[----:B------:R-:W-:Y:S04]  /*269d0*/  STL.64 [R1+0x120], R8 ;  /* 0x0001200801007387 */ /* 0x000fe80000100a00 */
[----:B------:R4:W-:Y:S01]  /*269e0*/  STL.64 [R1+0x128], R10 ;  /* 0x0001280a01007387 */ /* 0x0009e20000100a00 */
[-C--:B-1----:R-:W-:Y:S06]  /*269f0*/  HMMA.1688.F32.TF32 R12, R232, R48.reuse, R164 ;  /* 0x00000030e80c723c */ /* 0x082fec00000810a4 */
[----:B----4-:R-:W-:-:S15]  /*26a00*/  HMMA.1688.F32.TF32 R8, R224, R48, R124 ;  /* 0x00000030e008723c */ /* 0x010fde000008107c */
[----:B------:R-:W-:-:S08]  /*26a10*/  NOP ;  /* 0x0000000000007918 */ /* 0x000fd00000000000 */
[----:B------:R-:W-:Y:S01]  /*26a20*/  STL [R1+0xd4], R9 ;  /* 0x0000d40901007387 */ /* 0x000fe20000100800 */
[----:B------:R-:W-:-:S03]  /*26a30*/  IMAD.MOV.U32 R51, RZ, RZ, R8 ;  /* 0x000000ffff337224 */ /* 0x000fc600078e0008 */
[----:B------:R-:W-:Y:S04]  /*26a40*/  STL.64 [R1+0x110], R12 ;  /* 0x0001100c01007387 */ /* 0x000fe80000100a00 */
[----:B------:R-:W-:Y:S04]  /*26a50*/  STL.64 [R1+0x118], R14 ;  /* 0x0001180e01007387 */ /* 0x000fe80000100a00 */
[----:B------:R1:W-:Y:S04]  /*26a60*/  STL.64 [R1+0xd8], R10 ;  /* 0x0000d80a01007387 */ /* 0x0003e80000100a00 */
[----:B------:R-:W4:Y:S04]  /*26a70*/  LDL.LU.64 R16, [R1+0x590] ;  /* 0x0005900001107983 */ /* 0x000f280000300a00 */
[----:B------:R-:W4:Y:S01]  /*26a80*/  LDL.LU.64 R18, [R1+0x598] ;  /* 0x0005980001127983 */ /* 0x000f220000300a00 */
[----:B-1----:R-:W-:-:S15]  /*26a90*/  HMMA.1688.F32.TF32 R8, R228, R48, R24 ;  /* 0x00000030e408723c */ /* 0x002fde0000081018 */
[----:B------:R-:W-:-:S08]  /*26aa0*/  NOP ;  /* 0x0000000000007918 */ /* 0x000fd00000000000 */
[----:B------:R-:W-:Y:S01]  /*26ab0*/  STL.64 [R1+0xb0], R8 ;  /* 0x0000b00801007387 */ /* 0x000fe20000100a00 */
[----:B------:R-:W-:-:S03]  /*26ac0*/  IMAD.MOV.U32 R50, RZ, RZ, R11 ;  /* 0x000000ffff327224 */ /* 0x000fc600078e000b */
[----:B------:R1:W-:Y:S04]  /*26ad0*/  STL [R1+0xb8], R10 ;  /* 0x0000b80a01007387 */ /* 0x0003e80000100800 */
[----:B------:R-:W4:Y:S04]  /*26ae0*/  LDL.LU.64 R12, [R1+0x50] ;  /* 0x00005000010c7983 */ /* 0x000f280000300a00 */
[----:B------:R-:W4:Y:S01]  /*26af0*/  LDL.LU.64 R14, [R1+0x58] ;  /* 0x00005800010e7983 */ /* 0x000f220000300a00 */
[----:B-1----:R-:W-:-:S15]  /*26b00*/  HMMA.1688.F32.TF32 R8, R220, R52, R68 ;  /* 0x00000034dc08723c */ /* 0x002fde0000081044 */
[----:B------:R-:W-:-:S08]  /*26b10*/  NOP ;  /* 0x0000000000007918 */ /* 0x000fd00000000000 */
[----:B------:R-:W-:Y:S04]  /*26b20*/  STL.64 [R1+0x100], R8 ;  /* 0x0001000801007387 */ /* 0x000fe80000100a00 */
[----:B------:R1:W-:Y:S02]  /*26b30*/  STL.64 [R1+0x108], R10 ;  /* 0x0001080a01007387 */ /* 0x0003e40000100a00 */
[----:B-1----:R-:W-:-:S15]  /*26b40*/  HMMA.1688.F32.TF32 R8, R204, R52, R64 ;  /* 0x00000034cc08723c */ /* 0x002fde0000081040 */
[----:B------:R-:W-:-:S08]  /*26b50*/  NOP ;  /* 0x0000000000007918 */ /* 0x000fd00000000000 */
[----:B------:R1:W-:Y:S01]  /*26b60*/  STL.64 [R1+0xf0], R8 ;  /* 0x0000f00801007387 */ /* 0x0003e20000100a00 */
[----:B------:R-:W-:Y:S02]  /*26b70*/  IMAD.MOV.U32 R49, RZ, RZ, R10 ;  /* 0x000000ffff317224 */ /* 0x000fe400078e000a */
[----:B------:R-:W-:Y:S01]  /*26b80*/  IMAD.MOV.U32 R48, RZ, RZ, R11 ;  /* 0x000000ffff307224 */ /* 0x000fe200078e000b */
[----:B-1----:R-:W4:Y:S04]  /*26b90*/  LDL.LU.64 R8, [R1] ;  /* 0x0000000001087983 */ /* 0x002f280000300a00 */
[----:B------:R-:W4:Y:S04]  /*26ba0*/  LDL.LU.64 R10, [R1+0x8] ;  /* 0x00000800010a7983 */ /* 0x000f280000300a00 */
[----:B------:R1:W-:Y:S04]  /*26bb0*/  STL [R1+0x2ad4], R48 ;  /* 0x002ad43001007387 */ /* 0x0003e80000100800 */
[----:B------:R1:W-:Y:S02]  /*26bc0*/  STL [R1+0x2ad0], R49 ;  /* 0x002ad03101007387 */ /* 0x0003e40000100800 */
[----:B-1----:R-:W-:-:S02]  /*26bd0*/  IMAD.MOV.U32 R48, RZ, RZ, R6 ;  /* 0x000000ffff307224 */ /* 0x002fc400078e0006 */
[----:B------:R-:W-:Y:S01]  /*26be0*/  IMAD.MOV.U32 R49, RZ, RZ, R7 ;  /* 0x000000ffff317224 */ /* 0x000fe200078e0007 */
[----:B--2---:R-:W-:-:S15]  /*26bf0*/  HMMA.1688.F32.TF32 R24, R208, R52, R60 ;  /* 0x00000034d018723c */ /* 0x004fde000008103c */
[----:B------:R-:W-:-:S08]  /*26c00*/  NOP ;  /* 0x0000000000007918 */ /* 0x000fd00000000000 */
[----:B------:R-:W-:Y:S04]  /*26c10*/  STL.64 [R1+0xe0], R24 ;  /* 0x0000e01801007387 */ /* 0x000fe80000100a00 */
[----:B------:R1:W-:Y:S04]  /*26c20*/  STL.64 [R1+0xe8], R26 ;  /* 0x0000e81a01007387 */ /* 0x0003e80000100a00 */
[----:B------:R2:W-:Y:S01]  /*26c30*/  STL.64 [R1+0xc0], R4 ;  /* 0x0000c00401007387 */ /* 0x0005e20000100a00 */
[-C--:B-1----:R-:W-:Y:S06]  /*26c40*/  HMMA.1688.F32.TF32 R24, R212, R52.reuse, R176 ;  /* 0x00000034d418723c */ /* 0x082fec00000810b0 */
[----:B--2---:R-:W-:Y:S01]  /*26c50*/  HMMA.1688.F32.TF32 R4, R232, R52, R160 ;  /* 0x00000034e804723c */ /* 0x004fe200000810a0 */
[----:B------:R1:W-:Y:S04]  /*26c60*/  STL [R1+0x2adc], R49 ;  /* 0x002adc3101007387 */ /* 0x0003e80000100800 */
[----:B------:R2:W-:-:S12]  /*26c70*/  STL [R1+0x2ad8], R48 ;  /* 0x002ad83001007387 */ /* 0x0005d80000100800 */
[----:B------:R-:W-:Y:S04]  /*26c80*/  STL.64 [R1+0xa0], R24 ;  /* 0x0000a01801007387 */ /* 0x000fe80000100a00 */
[----:B------:R-:W-:Y:S03]  /*26c90*/  STL.64 [R1+0xa8], R26 ;  /* 0x0000a81a01007387 */ /* 0x000fe60000100a00 */
[----:B-1----:R-:W-:Y:S01]  /*26ca0*/  IMAD.MOV.U32 R49, RZ, RZ, R6 ;  /* 0x000000ffff317224 */ /* 0x002fe200078e0006 */
[----:B------:R1:W-:Y:S01]  /*26cb0*/  STL.64 [R1+0x90], R4 ;  /* 0x0000900401007387 */ /* 0x0003e20000100a00 */
[----:B--2---:R-:W-:-:S03]  /*26cc0*/  IMAD.MOV.U32 R48, RZ, RZ, R7 ;  /* 0x000000ffff307224 */ /* 0x004fc600078e0007 */
[----:B------:R-:W2:Y:S01]  /*26cd0*/  LDL R45, [R1+0xaa0] ;  /* 0x000aa000012d7983 */ /* 0x000ea20000100800 */
[-C--:B-1----:R-:W-:Y:S06]  /*26ce0*/  HMMA.1688.F32.TF32 R4, R224, R52.reuse, R20 ;  /* 0x00000034e004723c */ /* 0x082fec0000081014 */
[----:B------:R-:W-:-:S15]  /*26cf0*/  HMMA.1688.F32.TF32 R20, R228, R52, R28 ;  /* 0x00000034e414723c */ /* 0x000fde000008101c */
[----:B------:R-:W-:-:S02]  /*26d00*/  NOP ;  /* 0x0000000000007918 */ /* 0x000fc40000000000 */
[----:B------:R-:W-:Y:S04]  /*26d10*/  STL.64 [R1+0x40], R4 ;  /* 0x0000400401007387 */ /* 0x000fe80000100a00 */
[----:B------:R3:W-:Y:S02]  /*26d20*/  STL.64 [R1+0x48], R6 ;  /* 0x0000480601007387 */ /* 0x0007e40000100a00 */
[----:B---3--:R-:W-:Y:S02]  /*26d30*/  HMMA.1688.F32.TF32 R4, R220, R244, R56 ;  /* 0x000000f4dc04723c */ /* 0x008fe40000081038 */
[----:B------:R-:W-:Y:S04]  /*26d40*/  STL.64 [R1+0x20], R20 ;  /* 0x0000201401007387 */ /* 0x000fe80000100a00 */
[----:B------:R-:W-:-:S15]  /*26d50*/  STL.64 [R1+0x28], R22 ;  /* 0x0000281601007387 */ /* 0x000fde0000100a00 */
[----:B------:R-:W-:-:S02]  /*26d60*/  NOP ;  /* 0x0000000000007918 */ /* 0x000fc40000000000 */
[----:B------:R4:W-:Y:S01]  /*26d70*/  STL.64 [R1+0x80], R4 ;  /* 0x0000800401007387 */ /* 0x0009e20000100a00 */
[----:B------:R-:W-:Y:S02]  /*26d80*/  IMAD.MOV.U32 R246, RZ, RZ, R6 ;  /* 0x000000fffff67224 */ /* 0x000fe400078e0006 */
[----:B------:R-:W-:Y:S02]  /*26d90*/  IMAD.MOV.U32 R247, RZ, RZ, R7 ;  /* 0x000000fffff77224 */ /* 0x000fe400078e0007 */
[----:B----4-:R-:W-:Y:S03]  /*26da0*/  HMMA.1688.F32.TF32 R4, R204, R244, R16 ;  /* 0x000000f4cc04723c */ /* 0x010fe60000081010 */
[----:B------:R-:W-:Y:S04]  /*26db0*/  STL [R1+0x2a8c], R247 ;  /* 0x002a8cf701007387 */ /* 0x000fe80000100800 */
[----:B------:R-:W-:-:S15]  /*26dc0*/  STL [R1+0x2a88], R246 ;  /* 0x002a88f601007387 */ /* 0x000fde0000100800 */
[----:B------:R-:W-:-:S01]  /*26dd0*/  NOP ;  /* 0x0000000000007918 */ /* 0x000fc20000000000 */
[----:B------:R1:W-:Y:S01]  /*26de0*/  STL.64 [R1+0x70], R4 ;  /* 0x0000700401007387 */ /* 0x0003e20000100a00 */
[----:B------:R-:W-:Y:S02]  /*26df0*/  IMAD.MOV.U32 R53, RZ, RZ, R6 ;  /* 0x000000ffff357224 */ /* 0x000fe400078e0006 */
[----:B------:R-:W-:Y:S02]  /*26e00*/  IMAD.MOV.U32 R52, RZ, RZ, R7 ;  /* 0x000000ffff347224 */ /* 0x000fe400078e0007 */
[----:B-1----:R-:W-:Y:S03]  /*26e10*/  HMMA.1688.F32.TF32 R4, R208, R244, R12 ;  /* 0x000000f4d004723c */ /* 0x002fe6000008100c */
[----:B------:R-:W-:Y:S04]  /*26e20*/  STL [R1+0x2a94], R52 ;  /* 0x002a943401007387 */ /* 0x000fe80000100800 */
[----:B------:R-:W-:-:S15]  /*26e30*/  STL [R1+0x2a90], R53 ;  /* 0x002a903501007387 */ /* 0x000fde0000100800 */
[----:B------:R-:W-:-:S01]  /*26e40*/  NOP ;  /* 0x0000000000007918 */ /* 0x000fc20000000000 */
[----:B------:R1:W-:Y:S01]  /*26e50*/  STL.64 [R1+0x60], R4 ;  /* 0x0000600401007387 */ /* 0x0003e20000100a00 */
[----:B------:R-:W-:Y:S02]  /*26e60*/  IMAD.MOV.U32 R247, RZ, RZ, R6 ;  /* 0x000000fffff77224 */ /* 0x000fe400078e0006 */
[----:B------:R-:W-:-:S05]  /*26e70*/  IMAD.MOV.U32 R246, RZ, RZ, R7 ;  /* 0x000000fffff67224 */ /* 0x000fca00078e0007 */
[----:B------:R-:W-:Y:S01]  /*26e80*/  STL [R1+0x2a9c], R246 ;  /* 0x002a9cf601007387 */ /* 0x000fe20000100800 */
[----:B-1----:R-:W-:Y:S03]  /*26e90*/  HMMA.1688.F32.TF32 R4, R216, R244, R8 ;  /* 0x000000f4d804723c */ /* 0x002fe60000081008 */
[----:B------:R-:W-:-:S15]  /*26ea0*/  STL [R1+0x2a98], R247 ;  /* 0x002a98f701007387 */ /* 0x000fde0000100800 */
[----:B------:R-:W-:-:S05]  /*26eb0*/  NOP ;  /* 0x0000000000007918 */ /* 0x000fca0000000000 */
[----:B------:R1:W-:Y:S04]  /*26ec0*/  STL.64 [R1+0x50], R4 ;  /* 0x0000500401007387 */ /* 0x0003e80000100a00 */
[----:B------:R-:W3:Y:S04]  /*26ed0*/  LDL.LU.64 R64, [R1+0xb20] ;  /* 0x000b200001407983 */ /* 0x000ee80000300a00 */
[----:B------:R-:W3:Y:S04]  /*26ee0*/  LDL.LU.64 R66, [R1+0xb28] ;  /* 0x000b280001427983 */ /* 0x000ee80000300a00 */
[----:B------:R-:W4:Y:S04]  /*26ef0*/  LDL.LU.64 R20, [R1+0x690] ;  /* 0x0006900001147983 */ /* 0x000f280000300a00 */
[----:B------:R-:W4:Y:S04]  /*26f00*/  LDL.LU.64 R22, [R1+0x698] ;  /* 0x0006980001167983 */ /* 0x000f280000300a00 */
[----:B------:R-:W4:Y:S04]  /*26f10*/  LDL.LU.64 R24, [R1+0x500] ;  /* 0x0005000001187983 */ /* 0x000f280000300a00 */
[----:B------:R-:W4:Y:S04]  /*26f20*/  LDL.LU.64 R26, [R1+0x508] ;  /* 0x00050800011a7983 */ /* 0x000f280000300a00 */
[----:B------:R-:W4:Y:S04]  /*26f30*/  LDL.LU.64 R60, [R1+0x3a0] ;  /* 0x0003a000013c7983 */ /* 0x000f280000300a00 */
[----:B------:R-:W4:Y:S01]  /*26f40*/  LDL.LU.64 R62, [R1+0x3a8] ;  /* 0x0003a800013e7983 */ /* 0x000f220000300a00 */
[----:B------:R-:W-:-:S02]  /*26f50*/  IMAD.MOV.U32 R52, RZ, RZ, R6 ;  /* 0x000000ffff347224 */ /* 0x000fc400078e0006 */
[----:B------:R-:W-:Y:S02]  /*26f60*/  IMAD.MOV.U32 R53, RZ, RZ, R7 ;  /* 0x000000ffff357224 */ /* 0x000fe400078e0007 */
[-C--:B-1----:R-:W-:Y:S01]  /*26f70*/  HMMA.1688.F32.TF32 R4, R212, R244.reuse, R172 ;  /* 0x000000f4d404723c */ /* 0x082fe200000810ac */
[----:B------:R-:W-:Y:S04]  /*26f80*/  STL.64 [R1+0x2aa8], R54 ;  /* 0x002aa83601007387 */ /* 0x000fe80000100a00 */
[----:B------:R1:W-:Y:S01]  /*26f90*/  STL.64 [R1+0x2aa0], R52 ;  /* 0x002aa03401007387 */ /* 0x0003e20000100a00 */
[----:B------:R-:W-:-:S15]  /*26fa0*/  HMMA.1688.F32.TF32 R56, R232, R244, R156 ;  /* 0x000000f4e838723c */ /* 0x000fde000008109c */
[----:B------:R-:W-:-:S02]  /*26fb0*/  NOP ;  /* 0x0000000000007918 */ /* 0x000fc40000000000 */
[----:B------:R-:W-:Y:S01]  /*26fc0*/  STL.64 [R1+0x30], R4 ;  /* 0x0000300401007387 */ /* 0x000fe20000100a00 */
[----:B------:R-:W-:Y:S02]  /*26fd0*/  IMAD.MOV.U32 R246, RZ, RZ, R6 ;  /* 0x000000fffff67224 */ /* 0x000fe400078e0006 */
[----:B------:R-:W-:Y:S01]  /*26fe0*/  IMAD.MOV.U32 R247, RZ, RZ, R7 ;  /* 0x000000fffff77224 */ /* 0x000fe200078e0007 */
[----:B-1----:R-:W4:Y:S04]  /*26ff0*/  LDL.LU.64 R52, [R1+0xb80] ;  /* 0x000b800001347983 */ /* 0x002f280000300a00 */
[----:B------:R-:W4:Y:S04]  /*27000*/  LDL.LU.64 R54, [R1+0xb88] ;  /* 0x000b880001367983 */ /* 0x000f280000300a00 */
[----:B------:R-:W4:Y:S04]  /*27010*/  LDL.LU.64 R28, [R1+0x700] ;  /* 0x00070000011c7983 */ /* 0x000f280000300a00 */
[----:B------:R-:W4:Y:S04]  /*27020*/  LDL.LU.64 R30, [R1+0x708] ;  /* 0x00070800011e7983 */ /* 0x000f280000300a00 */
[----:B--2---:R-:W-:Y:S04]  /*27030*/  LDSM.16.M88.4 R4, [R45+UR17+0x2000] ;  /* 0x002000112d04783b */ /* 0x004fe80008000200 */
[----:B------:R-:W1:Y:S04]  /*27040*/  LDSM.16.M88.4 R12, [R45+UR17+0x3000] ;  /* 0x003000112d0c783b */ /* 0x000e680008000200 */
[----:B------:R-:W2:Y:S04]  /*27050*/  LDSM.16.M88.4 R16, [R45+UR17+0x3800] ;  /* 0x003800112d10783b */ /* 0x000ea80008000200 */
[----:B------:R-:W-:Y:S04]  /*27060*/  STL.64 [R1+0x2a48], R58 ;  /* 0x002a483a01007387 */ /* 0x000fe80000100a00 */
[----:B------:R3:W-:Y:S04]  /*27070*/  STL.64 [R1+0x2a40], R56 ;  /* 0x002a403801007387 */ /* 0x0007e80000100a00 */
[----:B------:R-:W-:Y:S04]  /*27080*/  STL.64 [R1+0x2a60], R238 ;  /* 0x002a60ee01007387 */ /* 0x000fe80000100a00 */
[----:B------:R-:W-:Y:S04]  /*27090*/  STL.64 [R1+0x2a58], R236 ;  /* 0x002a58ec01007387 */ /* 0x000fe80000100a00 */
[----:B------:R-:W-:Y:S04]  /*270a0*/  STL.64 [R1+0x2a70], R242 ;  /* 0x002a70f201007387 */ /* 0x000fe80000100a00 */
[----:B------:R-:W-:Y:S04]  /*270b0*/  STL.64 [R1+0x2a68], R240 ;  /* 0x002a68f001007387 */ /* 0x000fe80000100a00 */
[----:B------:R-:W4:Y:S04]  /*270c0*/  LDSM.16.M88.4 R8, [R45+UR17+0x2800] ;  /* 0x002800112d08783b */ /* 0x000f280008000200 */
[----:B------:R-:W-:Y:S04]  /*270d0*/  LDSM.16.M88.4 R140, [R45+UR17+0x4800] ;  /* 0x004800112d8c783b */ /* 0x000fe80008000200 */
[----:B-1----:R-:W-:Y:S04]  /*270e0*/  STL [R1+0x2a38], R14 ;  /* 0x002a380e01007387 */ /* 0x002fe80000100800 */
[----:B------:R-:W-:Y:S04]  /*270f0*/  STL [R1+0x2a34], R15 ;  /* 0x002a340f01007387 */ /* 0x000fe80000100800 */
[----:B--2---:R-:W-:Y:S04]  /*27100*/  STL [R1+0x2a30], R18 ;  /* 0x002a301201007387 */ /* 0x004fe80000100800 */
[----:B------:R-:W-:Y:S04]  /*27110*/  STL [R1+0x2a2c], R19 ;  /* 0x002a2c1301007387 */ /* 0x000fe80000100800 */
[----:B------:R-:W-:Y:S04]  /*27120*/  LDSM.16.M88.4 R144, [R45+UR17+0x5000] ;  /* 0x005000112d90783b */ /* 0x000fe80008000200 */
[----:B------:R-:W-:Y:S04]  /*27130*/  LDSM.16.M88.4 R148, [R45+UR17+0x5800] ;  /* 0x005800112d94783b */ /* 0x000fe80008000200 */
[----:B------:R-:W-:Y:S01]  /*27140*/  LDSM.16.M88.4 R164, [R45+UR17+0x7800] ;  /* 0x007800112da4783b */ /* 0x000fe20008000200 */
[-C--:B---3--:R-:W-:Y:S06]  /*27150*/  HMMA.1688.F32.TF32 R56, R220, R4.reuse, R64 ;  /* 0x00000004dc38723c */ /* 0x088fec0000081040 */
[-C--:B----4-:R-:W-:Y:S06]  /*27160*/  HMMA.1688.F32.TF32 R20, R204, R4.reuse, R20 ;  /* 0x00000004cc14723c */ /* 0x090fec0000081014 */
[-C--:B------:R-:W-:Y:S06]  /*27170*/  HMMA.1688.F32.TF32 R24, R208, R4.reuse, R24 ;  /* 0x00000004d018723c */ /* 0x080fec0000081018 */
[-C--:B------:R-:W-:Y:S11]  /*27180*/  HMMA.1688.F32.TF32 R60, R216, R4.reuse, R60 ;  /* 0x00000004d83c723c */ /* 0x080ff6000008103c */
[----:B------:R-:W-:Y:S04]  /*27190*/  STL.64 [R1+0x2a80], R22 ;  /* 0x002a801601007387 */ /* 0x000fe80000100a00 */
[----:B------:R-:W-:Y:S04]  /*271a0*/  STL.64 [R1], R56 ;  /* 0x0000003801007387 */ /* 0x000fe80000100a00 */
[----:B------:R-:W-:Y:S04]  /*271b0*/  STL.64 [R1+0x8], R58 ;  /* 0x0000083a01007387 */ /* 0x000fe80000100a00 */
[----:B------:R-:W-:Y:S04]  /*271c0*/  STL.64 [R1+0x2a78], R20 ;  /* 0x002a781401007387 */ /* 0x000fe80000100a00 */
[----:B------:R-:W-:Y:S04]  /*271d0*/  STL.64 [R1+0x2ab8], R26 ;  /* 0x002ab81a01007387 */ /* 0x000fe80000100a00 */
[----:B------:R1:W-:Y:S04]  /*271e0*/  STL.64 [R1+0x2ab0], R24 ;  /* 0x002ab01801007387 */ /* 0x0003e80000100a00 */
[----:B------:R-:W-:Y:S04]  /*271f0*/  STL.64 [R1+0x2ac8], R62 ;  /* 0x002ac83e01007387 */ /* 0x000fe80000100a00 */
[----:B------:R2:W-:Y:S04]  /*27200*/  STL.64 [R1+0x2ac0], R60 ;  /* 0x002ac03c01007387 */ /* 0x0005e80000100a00 */
[----:B-1----:R-:W3:Y:S04]  /*27210*/  LDL.LU.64 R24, [R1+0x5c0] ;  /* 0x0005c00001187983 */ /* 0x002ee80000300a00 */
[----:B------:R-:W3:Y:S04]  /*27220*/  LDL.LU.64 R26, [R1+0x5c8] ;  /* 0x0005c800011a7983 */ /* 0x000ee80000300a00 */
[----:B------:R-:W4:Y:S04]  /*27230*/  LDL.LU.64 R88, [R1+0x3f0] ;  /* 0x0003f00001587983 */ /* 0x000f280000300a00 */
        /* <DEDUP_REMOVED lines=23> */
[----:B--2---:R-:W2:Y:S04]  /*273b0*/  LDL.LU.64 R60, [R1+0xc80] ;  /* 0x000c8000013c7983 */ /* 0x004ea80000300a00 */
[----:B------:R-:W2:Y:S01]  /*273c0*/  LDL.LU.64 R62, [R1+0xc88] ;  /* 0x000c8800013e7983 */ /* 0x000ea20000300a00 */
[-C--:B------:R-:W-:Y:S03]  /*273d0*/  HMMA.1688.F32.TF32 R76, R228, R4.reuse, R36 ;  /* 0x00000004e44c723c */ /* 0x080fe60000081024 */
[----:B------:R-:W2:Y:S04]  /*273e0*/  LDL.LU.64 R56, [R1+0x880] ;  /* 0x0008800001387983 */ /* 0x000ea80000300a00 */
[----:B------:R-:W2:Y:S04]  /*273f0*/  LDL.LU.64 R58, [R1+0x888] ;  /* 0x00088800013a7983 */ /* 0x000ea80000300a00 */
[----:B------:R-:W2:Y:S04]  /*27400*/  LDL.LU.64 R36, [R1+0x6c0] ;  /* 0x0006c00001247983 */ /* 0x000ea80000300a00 */
[----:B------:R-:W2:Y:S01]  /*27410*/  LDL.LU.64 R38, [R1+0x6c8] ;  /* 0x0006c80001267983 */ /* 0x000ea20000300a00 */
[----:B------:R-:W-:Y:S06]  /*27420*/  HMMA.1688.F32.TF32 R64, R212, R4, R248 ;  /* 0x00000004d440723c */ /* 0x000fec00000810f8 */
[-C--:B------:R-:W-:Y:S01]  /*27430*/  HMMA.1688.F32.TF32 R248, R220, R8.reuse, R52 ;  /* 0x00000008dcf8723c */ /* 0x080fe20000081034 */
[----:B------:R-:W2:Y:S04]  /*27440*/  LDL.LU.64 R52, [R1+0x5a0] ;  /* 0x0005a00001347983 */ /* 0x000ea80000300a00 */
[----:B------:R-:W2:Y:S01]  /*27450*/  LDL.LU.64 R54, [R1+0x5a8] ;  /* 0x0005a80001367983 */ /* 0x000ea20000300a00 */
[-C--:B------:R-:W-:Y:S03]  /*27460*/  HMMA.1688.F32.TF32 R80, R204, R8.reuse, R28 ;  /* 0x00000008cc50723c */ /* 0x080fe6000008101c */
[----:B------:R-:W2:Y:S04]  /*27470*/  LDL.LU.64 R28, [R1+0x400] ;  /* 0x00040000011c7983 */ /* 0x000ea80000300a00 */
[----:B------:R-:W2:Y:S01]  /*27480*/  LDL.LU.64 R30, [R1+0x408] ;  /* 0x00040800011e7983 */ /* 0x000ea20000300a00 */
[-C--:B---3--:R-:W-:Y:S03]  /*27490*/  HMMA.1688.F32.TF32 R84, R208, R8.reuse, R24 ;  /* 0x00000008d054723c */ /* 0x088fe60000081018 */
[----:B------:R-:W3:Y:S04]  /*274a0*/  LDL.LU.64 R24, [R1+0x370] ;  /* 0x0003700001187983 */ /* 0x000ee80000300a00 */
[----:B------:R-:W3:Y:S01]  /*274b0*/  LDL.LU.64 R26, [R1+0x378] ;  /* 0x00037800011a7983 */ /* 0x000ee20000300a00 */
[-C--:B----4-:R-:W-:Y:S03]  /*274c0*/  HMMA.1688.F32.TF32 R100, R224, R8.reuse, R20 ;  /* 0x00000008e064723c */ /* 0x090fe60000081014 */
[----:B------:R-:W4:Y:S04]  /*274d0*/  LDL.LU.64 R20, [R1+0x320] ;  /* 0x0003200001147983 */ /* 0x000f280000300a00 */
[----:B------:R-:W4:Y:S01]  /*274e0*/  LDL.LU.64 R22, [R1+0x328] ;  /* 0x0003280001167983 */ /* 0x000f220000300a00 */
[----:B------:R-:W-:Y:S06]  /*274f0*/  HMMA.1688.F32.TF32 R104, R228, R8, R40 ;  /* 0x00000008e468723c */ /* 0x000fec0000081028 */
[-C--:B------:R-:W-:Y:S06]  /*27500*/  HMMA.1688.F32.TF32 R136, R220, R12.reuse, R136 ;  /* 0x0000000cdc88723c */ /* 0x080fec0000081088 */
[-C--:B------:R-:W-:Y:S06]  /*27510*/  HMMA.1688.F32.TF32 R108, R204, R12.reuse, R108 ;  /* 0x0000000ccc6c723c */ /* 0x080fec000008106c */
[-C--:B------:R-:W-:Y:S06]  /*27520*/  HMMA.1688.F32.TF32 R112, R208, R12.reuse, R112 ;  /* 0x0000000cd070723c */ /* 0x080fec0000081070 */
[-C--:B------:R-:W-:Y:S06]  /*27530*/  HMMA.1688.F32.TF32 R116, R216, R12.reuse, R116 ;  /* 0x0000000cd874723c */ /* 0x080fec0000081074 */
[-C--:B------:R-:W-:Y:S06]  /*27540*/  HMMA.1688.F32.TF32 R120, R212, R12.reuse, R120 ;  /* 0x0000000cd478723c */ /* 0x080fec0000081078 */
[----:B------:R-:W-:Y:S06]  /*27550*/  HMMA.1688.F32.TF32 R124, R232, R12, R124 ;  /* 0x0000000ce87c723c */ /* 0x000fec000008107c */
[----:B--2---:R-:W-:Y:S06]  /*27560*/  HMMA.1688.F32.TF32 R40, R220, R16, R60 ;  /* 0x00000010dc28723c */ /* 0x004fec000008103c */
[----:B------:R-:W-:Y:S06]  /*27570*/  HMMA.1688.F32.TF32 R128, R224, R12, R128 ;  /* 0x0000000ce080723c */ /* 0x000fec0000081080 */
[----:B------:R-:W-:Y:S06]  /*27580*/  HMMA.1688.F32.TF32 R56, R204, R16, R56 ;  /* 0x00000010cc38723c */ /* 0x000fec0000081038 */
[----:B------:R-:W-:Y:S05]  /*27590*/  HMMA.1688.F32.TF32 R132, R228, R12, R132 ;  /* 0x0000000ce484723c */ /* 0x000fea0000081084 */
[----:B------:R1:W-:Y:S02]  /*275a0*/  STL.64 [R1+0x340], R40 ;  /* 0x0003402801007387 */ /* 0x0003e40000100a00 */
[----:B------:R-:W-:-:S02]  /*275b0*/  IMAD.MOV.U32 R13, RZ, RZ, R42 ;  /* 0x000000ffff0d7224 */ /* 0x000fc400078e002a */
[----:B------:R-:W-:Y:S02]  /*275c0*/  IMAD.MOV.U32 R12, RZ, RZ, R43 ;  /* 0x000000ffff0c7224 */ /* 0x000fe400078e002b */
[-C--:B-1----:R-:W-:Y:S01]  /*275d0*/  HMMA.1688.F32.TF32 R40, R208, R16.reuse, R36 ;  /* 0x00000010d028723c */ /* 0x082fe20000081024 */
[----:B------:R-:W2:Y:S05]  /*275e0*/  LDL.LU.64 R36, [R1+0x160] ;  /* 0x0001600001247983 */ /* 0x000eaa0000300a00 */
[----:B------:R-:W-:Y:S04]  /*275f0*/  STL.64 [R1+0x330], R56 ;  /* 0x0003303801007387 */ /* 0x000fe80000100a00 */
[----:B------:R-:W-:Y:S04]  /*27600*/  STL.64 [R1+0x338], R58 ;  /* 0x0003383a01007387 */ /* 0x000fe80000100a00 */
[----:B------:R-:W2:Y:S01]  /*27610*/  LDL.LU.64 R38, [R1+0x168] ;  /* 0x0001680001267983 */ /* 0x000ea20000300a00 */
[-C--:B------:R-:W-:Y:S08]  /*27620*/  HMMA.1688.F32.TF32 R28, R212, R16.reuse, R28 ;  /* 0x00000010d41c723c */ /* 0x080ff0000008101c */
[----:B------:R-:W-:Y:S04]  /*27630*/  STL.64 [R1+0x310], R40 ;  /* 0x0003102801007387 */ /* 0x000fe80000100a00 */
[----:B------:R1:W-:Y:S02]  /*27640*/  STL.64 [R1+0x318], R42 ;  /* 0x0003182a01007387 */ /* 0x0003e40000100a00 */
[----:B-1----:R-:W-:-:S15]  /*27650*/  HMMA.1688.F32.TF32 R40, R216, R16, R52 ;  /* 0x00000010d828723c */ /* 0x002fde0000081034 */
[----:B------:R-:W-:-:S08]  /*27660*/  NOP ;  /* 0x0000000000007918 */ /* 0x000fd00000000000 */
[----:B------:R-:W-:Y:S04]  /*27670*/  STL.64 [R1+0x300], R40 ;  /* 0x0003002801007387 */ /* 0x000fe80000100a00 */
[----:B------:R-:W2:Y:S04]  /*27680*/  LDL.LU.64 R152, [R1+0xd00] ;  /* 0x000d000001987983 */ /* 0x000ea80000300a00 */
[----:B------:R1:W-:Y:S04]  /*27690*/  STL.64 [R1+0x2f0], R28 ;  /* 0x0002f01c01007387 */ /* 0x0003e80000100a00 */
[----:B------:R1:W-:Y:S04]  /*276a0*/  STL.64 [R1+0x2f8], R30 ;  /* 0x0002f81e01007387 */ /* 0x0003e80000100a00 */
[----:B------:R-:W2:Y:S01]  /*276b0*/  LDL.LU.64 R154, [R1+0xd08] ;  /* 0x000d0800019a7983 */ /* 0x000ea20000300a00 */
[----:B------:R-:W-:-:S02]  /*276c0*/  IMAD.MOV.U32 R18, RZ, RZ, R42 ;  /* 0x000000ffff127224 */ /* 0x000fc400078e002a */
[----:B------:R-:W-:Y:S01]  /*276d0*/  IMAD.MOV.U32 R19, RZ, RZ, R43 ;  /* 0x000000ffff137224 */ /* 0x000fe200078e002b */
[-C--:B---3--:R-:W-:Y:S06]  /*276e0*/  HMMA.1688.F32.TF32 R24, R232, R16.reuse, R24 ;  /* 0x00000010e818723c */ /* 0x088fec0000081018 */
[----:B----4-:R-:W-:-:S15]  /*276f0*/  HMMA.1688.F32.TF32 R20, R224, R16, R20 ;  /* 0x00000010e014723c */ /* 0x010fde0000081014 */
[----:B------:R-:W-:-:S02]  /*27700*/  NOP ;  /* 0x0000000000007918 */ /* 0x000fc40000000000 */
[----:B------:R3:W-:Y:S04]  /*27710*/  STL.64 [R1+0x280], R24 ;  /* 0x0002801801007387 */ /* 0x0007e80000100a00 */
[----:B------:R4:W-:Y:S04]  /*27720*/  STL.64 [R1+0x288], R26 ;  /* 0x0002881a01007387 */ /* 0x0009e80000100a00 */
[----:B------:R-:W2:Y:S04]  /*27730*/  LDL.LU.64 R60, [R1+0xb10] ;  /* 0x000b1000013c7983 */ /* 0x000ea80000300a00 */
[----:B------:R-:W2:Y:S04]  /*27740*/  LDL.LU.64 R62, [R1+0xb18] ;  /* 0x000b1800013e7983 */ /* 0x000ea80000300a00 */
[----:B------:R-:W2:Y:S04]  /*27750*/  LDL.LU.64 R56, [R1+0x770] ;  /* 0x0007700001387983 */ /* 0x000ea80000300a00 */
[----:B------:R-:W2:Y:S04]  /*27760*/  LDL.LU.64 R58, [R1+0x778] ;  /* 0x00077800013a7983 */ /* 0x000ea80000300a00 */
[----:B------:R-:W2:Y:S04]  /*27770*/  LDL.LU.64 R52, [R1+0x650] ;  /* 0x0006500001347983 */ /* 0x000ea80000300a00 */
[----:B------:R-:W2:Y:S04]  /*27780*/  LDL.LU.64 R54, [R1+0x658] ;  /* 0x0006580001367983 */ /* 0x000ea80000300a00 */
[----:B------:R4:W-:Y:S04]  /*27790*/  STL.64 [R1+0x170], R20 ;  /* 0x0001701401007387 */ /* 0x0009e80000100a00 */
[----:B------:R4:W-:Y:S04]  /*277a0*/  STL.64 [R1+0x178], R22 ;  /* 0x0001781601007387 */ /* 0x0009e80000100a00 */
[----:B-1----:R-:W2:Y:S04]  /*277b0*/  LDL.LU.64 R28, [R1+0x480] ;  /* 0x00048000011c7983 */ /* 0x002ea80000300a00 */
[----:B------:R-:W2:Y:S04]  /*277c0*/  LDL.LU.64 R30, [R1+0x488] ;  /* 0x00048800011e7983 */ /* 0x000ea80000300a00 */
[----:B---3--:R-:W3:Y:S04]  /*277d0*/  LDL.LU.64 R24, [R1+0x3e0] ;  /* 0x0003e00001187983 */ /* 0x008ee80000300a00 */
[----:B----4-:R-:W3:Y:S04]  /*277e0*/  LDL.LU.64 R26, [R1+0x3e8] ;  /* 0x0003e800011a7983 */ /* 0x010ee80000300a00 */
[----:B------:R-:W4:Y:S04]  /*277f0*/  LDL.LU.64 R40, [R1+0x3b0] ;  /* 0x0003b00001287983 */ /* 0x000f280000300a00 */
[----:B------:R-:W4:Y:S04]  /*27800*/  LDL.LU.64 R42, [R1+0x3b8] ;  /* 0x0003b800012a7983 */ /* 0x000f280000300a00 */
[----:B------:R-:W4:Y:S04]  /*27810*/  LDL.LU.64 R20, [R1+0x260] ;  /* 0x0002600001147983 */ /* 0x000f280000300a00 */
[----:B------:R-:W4:Y:S01]  /*27820*/  LDL.LU.64 R22, [R1+0x268] ;  /* 0x0002680001167983 */ /* 0x000f220000300a00 */
[----:B------:R-:W-:Y:S01]  /*27830*/  HMMA.1688.F32.TF32 R88, R216, R8, R88 ;  /* 0x00000008d858723c */ /* 0x000fe20000081058 */
[----:B------:R-:W-:-:S02]  /*27840*/  IMAD.MOV.U32 R14, RZ, RZ, R136 ;  /* 0x000000ffff0e7224 */ /* 0x000fc400078e0088 */
[----:B------:R-:W-:-:S03]  /*27850*/  IMAD.MOV.U32 R15, RZ, RZ, R137 ;  /* 0x000000ffff0f7224 */ /* 0x000fc600078e0089 */
[-C--:B------:R-:W-:Y:S06]  /*27860*/  HMMA.1688.F32.TF32 R92, R212, R8.reuse, R92 ;  /* 0x00000008d45c723c */ /* 0x080fec000008105c */
[----:B------:R-:W-:Y:S07]  /*27870*/  HMMA.1688.F32.TF32 R96, R232, R8, R96 ;  /* 0x00000008e860723c */ /* 0x000fee0000081060 */
[----:B------:R-:W-:-:S02]  /*27880*/  IMAD.MOV.U32 R9, RZ, RZ, R138 ;  /* 0x000000ffff097224 */ /* 0x000fc400078e008a */
[----:B------:R-:W-:Y:S02]  /*27890*/  IMAD.MOV.U32 R8, RZ, RZ, R139 ;  /* 0x000000ffff087224 */ /* 0x000fe400078e008b */
[----:B------:R-:W1:Y:S01]  /*278a0*/  LDSM.16.M88.4 R136, [R45+UR17+0x4000] ;  /* 0x004000112d88783b */ /* 0x000e620008000200 */
[----:B--2---:R-:W-:-:S15]  /*278b0*/  HMMA.1688.F32.TF32 R36, R228, R16, R36 ;  /* 0x00000010e424723c */ /* 0x004fde0000081024 */
[----:B------:R-:W-:-:S08]  /*278c0*/  NOP ;  /* 0x0000000000007918 */ /* 0x000fd00000000000 */
[----:B------:R2:W-:Y:S01]  /*278d0*/  STL.64 [R1+0x160], R36 ;  /* 0x0001602401007387 */ /* 0x0005e20000100a00 */
[----:B------:R-:W-:Y:S02]  /*278e0*/  IMAD.MOV.U32 R17, RZ, RZ, R38 ;  /* 0x000000ffff117224 */ /* 0x000fe400078e0026 */
[----:B------:R-:W-:Y:S01]  /*278f0*/  IMAD.MOV.U32 R16, RZ, RZ, R39 ;  /* 0x000000ffff107224 */ /* 0x000fe200078e0027 */
[----:B--2---:R-:W2:Y:S04]  /*27900*/  LDL.LU.64 R36, [R1+0xd80] ;  /* 0x000d800001247983 */ /* 0x004ea80000300a00 */
[----:B------:R-:W2:Y:S04]  /*27910*/  LDL.LU.64 R38, [R1+0xd88] ;  /* 0x000d880001267983 */ /* 0x000ea80000300a00 */
[----:B-1----:R-:W-:Y:S04]  /*27920*/  STL [R1+0x2a28], R138 ;  /* 0x002a288a01007387 */ /* 0x002fe80000100800 */
[----:B------:R-:W-:Y:S01]  /*27930*/  STL [R1+0x2a24], R139 ;  /* 0x002a248b01007387 */ /* 0x000fe20000100800 */
[-C--:B------:R-:W-:Y:S03]  /*27940*/  HMMA.1688.F32.TF32 R156, R220, R136.reuse, R152 ;  /* 0x00000088dc9c723c */ /* 0x080fe60000081098 */
[----:B------:R-:W-:Y:S04]  /*27950*/  STL [R1+0x2a20], R142 ;  /* 0x002a208e01007387 */ /* 0x000fe80000100800 */
[----:B------:R-:W-:Y:S04]  /*27960*/  STL [R1+0x2a1c], R143 ;  /* 0x002a1c8f01007387 */ /* 0x000fe80000100800 */
[----:B------:R-:W-:Y:S04]  /*27970*/  STL [R1+0x2a18], R146 ;  /* 0x002a189201007387 */ /* 0x000fe80000100800 */
[----:B------:R-:W-:Y:S04]  /*27980*/  STL [R1+0x2a14], R147 ;  /* 0x002a149301007387 */ /* 0x000fe80000100800 */
[----:B------:R-:W-:Y:S04]  /*27990*/  STL [R1+0x2964], R150 ;  /* 0x0029649601007387 */ /* 0x000fe80000100800 */
[----:B------:R-:W-:Y:S04]  /*279a0*/  STL [R1+0x2960], R151 ;  /* 0x0029609701007387 */ /* 0x000fe80000100800 */
[----:B------:R-:W-:Y:S04]  /*279b0*/  STL.64 [R1+0x3a0], R156 ;  /* 0x0003a09c01007387 */ /* 0x000fe80000100a00 */
[----:B------:R-:W-:Y:S01]  /*279c0*/  STL.64 [R1+0x3a8], R158 ;  /* 0x0003a89e01007387 */ /* 0x000fe20000100a00 */
[-C--:B------:R-:W-:Y:S06]  /*279d0*/  HMMA.1688.F32.TF32 R152, R204, R136.reuse, R60 ;  /* 0x00000088cc98723c */ /* 0x080fec000008103c */
[-C--:B------:R-:W-:Y:S06]  /*279e0*/  HMMA.1688.F32.TF32 R60, R208, R136.reuse, R56 ;  /* 0x00000088d03c723c */ /* 0x080fec0000081038 */
[-C--:B------:R-:W-:Y:S06]  /*279f0*/  HMMA.1688.F32.TF32 R56, R216, R136.reuse, R52 ;  /* 0x00000088d838723c */ /* 0x080fec0000081034 */
[-C--:B------:R-:W-:Y:S05]  /*27a00*/  HMMA.1688.F32.TF32 R52, R212, R136.reuse, R28 ;  /* 0x00000088d434723c */ /* 0x080fea000008101c */
[----:B------:R-:W-:Y:S04]  /*27a10*/  STL.64 [R1+0x390], R152 ;  /* 0x0003909801007387 */ /* 0x000fe80000100a00 */
[----:B------:R-:W-:Y:S04]  /*27a20*/  STL.64 [R1+0x398], R154 ;  /* 0x0003989a01007387 */ /* 0x000fe80000100a00 */
[----:B------:R-:W-:Y:S04]  /*27a30*/  STL.64 [R1+0x380], R60 ;  /* 0x0003803c01007387 */ /* 0x000fe80000100a00 */
[----:B------:R-:W-:Y:S04]  /*27a40*/  STL.64 [R1+0x388], R62 ;  /* 0x0003883e01007387 */ /* 0x000fe80000100a00 */
[----:B------:R-:W-:Y:S01]  /*27a50*/  STL.64 [R1+0x370], R56 ;  /* 0x0003703801007387 */ /* 0x000fe20000100a00 */
[-C--:B---3--:R-:W-:Y:S03]  /*27a60*/  HMMA.1688.F32.TF32 R24, R232, R136.reuse, R24 ;  /* 0x00000088e818723c */ /* 0x088fe60000081018 */
[----:B------:R-:W-:Y:S04]  /*27a70*/  STL.64 [R1+0x378], R58 ;  /* 0x0003783a01007387 */ /* 0x000fe80000100a00 */
[----:B------:R-:W3:Y:S04]  /*27a80*/  LDL.LU.64 R28, [R1+0xb70] ;  /* 0x000b7000011c7983 */ /* 0x000ee80000300a00 */
[----:B------:R-:W-:Y:S04]  /*27a90*/  STL.64 [R1+0x360], R52 ;  /* 0x0003603401007387 */ /* 0x000fe80000100a00 */
[----:B------:R-:W-:Y:S04]  /*27aa0*/  STL.64 [R1+0x368], R54 ;  /* 0x0003683601007387 */ /* 0x000fe80000100a00 */
[----:B------:R-:W3:Y:S01]  /*27ab0*/  LDL.LU.64 R30, [R1+0xb78] ;  /* 0x000b7800011e7983 */ /* 0x000ee20000300a00 */
[----:B----4-:R-:W-:Y:S03]  /*27ac0*/  HMMA.1688.F32.TF32 R40, R224, R136, R40 ;  /* 0x00000088e028723c */ /* 0x010fe60000081028 */
[----:B------:R1:W-:Y:S04]  /*27ad0*/  STL.64 [R1+0x350], R24 ;  /* 0x0003501801007387 */ /* 0x0003e80000100a00 */
[----:B------:R4:W-:Y:S04]  /*27ae0*/  STL.64 [R1+0x358], R26 ;  /* 0x0003581a01007387 */ /* 0x0009e80000100a00 */
[----:B-1----:R-:W3:Y:S04]  /*27af0*/  LDL.LU.64 R24, [R1+0x7a0] ;  /* 0x0007a00001187983 */ /* 0x002ee80000300a00 */
[----:B----4-:R-:W4:Y:S08]  /*27b00*/  LDL.LU.64 R26, [R1+0x7a8] ;  /* 0x0007a800011a7983 */ /* 0x010f300000300a00 */
[----:B------:R1:W-:Y:S01]  /*27b10*/  STL.64 [R1+0x320], R40 ;  /* 0x0003202801007387 */ /* 0x0003e20000100a00 */
[----:B------:R-:W-:-:S02]  /*27b20*/  IMAD.MOV.U32 R138, RZ, RZ, R42 ;  /* 0x000000ffff8a7224 */ /* 0x000fc400078e002a */
[----:B------:R-:W-:Y:S02]  /*27b30*/  IMAD.MOV.U32 R139, RZ, RZ, R43 ;  /* 0x000000ffff8b7224 */ /* 0x000fe400078e002b */
[----:B-1----:R-:W-:Y:S01]  /*27b40*/  HMMA.1688.F32.TF32 R40, R228, R136, R20 ;  /* 0x00000088e428723c */ /* 0x002fe20000081014 */
[----:B------:R-:W4:Y:S04]  /*27b50*/  LDL.LU.64 R20, [R1+0x6e0] ;  /* 0x0006e00001147983 */ /* 0x000f280000300a00 */
[----:B------:R-:W4:Y:S01]  /*27b60*/  LDL.LU.64 R22, [R1+0x6e8] ;  /* 0x0006e80001167983 */ /* 0x000f220000300a00 */
[----:B--2---:R-:W-:-:S15]  /*27b70*/  HMMA.1688.F32.TF32 R36, R220, R140, R36 ;  /* 0x0000008cdc24723c */ /* 0x004fde0000081024 */
[----:B------:R-:W-:-:S02]  /*27b80*/  NOP ;  /* 0x0000000000007918 */ /* 0x000fc40000000000 */
[----:B------:R1:W-:Y:S04]  /*27b90*/  STL.64 [R1+0x260], R40 ;  /* 0x0002602801007387 */ /* 0x0003e80000100a00 */
[----:B------:R2:W-:Y:S04]  /*27ba0*/  STL.64 [R1+0x268], R42 ;  /* 0x0002682a01007387 */ /* 0x0005e80000100a00 */
[----:B------:R-:W4:Y:S04]  /*27bb0*/  LDL.LU.64 R152, [R1+0x5d0] ;  /* 0x0005d00001987983 */ /* 0x000f280000300a00 */
[----:B------:R-:W4:Y:S04]  /*27bc0*/  LDL.LU.64 R154, [R1+0x5d8] ;  /* 0x0005d800019a7983 */ /* 0x000f280000300a00 */
[----:B------:R2:W-:Y:S04]  /*27bd0*/  STL.64 [R1+0x410], R36 ;  /* 0x0004102401007387 */ /* 0x0005e80000100a00 */
[----:B------:R2:W-:Y:S04]  /*27be0*/  STL.64 [R1+0x418], R38 ;  /* 0x0004182601007387 */ /* 0x0005e80000100a00 */
[----:B------:R-:W4:Y:S04]  /*27bf0*/  LDL.LU.64 R60, [R1+0x470] ;  /* 0x00047000013c7983 */ /* 0x000f280000300a00 */
[----:B------:R-:W4:Y:S04]  /*27c00*/  LDL.LU.64 R62, [R1+0x478] ;  /* 0x00047800013e7983 */ /* 0x000f280000300a00 */
[----:B------:R-:W4:Y:S04]  /*27c10*/  LDL.LU.64 R56, [R1+0x450] ;  /* 0x0004500001387983 */ /* 0x000f280000300a00 */
[----:B------:R-:W4:Y:S04]  /*27c20*/  LDL.LU.64 R58, [R1+0x458] ;  /* 0x00045800013a7983 */ /* 0x000f280000300a00 */
[----:B------:R-:W4:Y:S04]  /*27c30*/  LDL.LU.64 R52, [R1+0x210] ;  /* 0x0002100001347983 */ /* 0x000f280000300a00 */
[----:B------:R-:W4:Y:S04]  /*27c40*/  LDL.LU.64 R54, [R1+0x218] ;  /* 0x0002180001367983 */ /* 0x000f280000300a00 */
[----:B-1----:R-:W4:Y:S04]  /*27c50*/  LDL.LU.64 R40, [R1+0xe30] ;  /* 0x000e300001287983 */ /* 0x002f280000300a00 */
[----:B--2---:R-:W2:Y:S04]  /*27c60*/  LDL.LU.64 R42, [R1+0xe38] ;  /* 0x000e3800012a7983 */ /* 0x004ea80000300a00 */
[----:B------:R-:W2:Y:S04]  /*27c70*/  LDL.LU.64 R36, [R1+0xbe0] ;  /* 0x000be00001247983 */ /* 0x000ea80000300a00 */
[----:B------:R-:W2:Y:S01]  /*27c80*/  LDL.LU.64 R38, [R1+0xbe8] ;  /* 0x000be80001267983 */ /* 0x000ea20000300a00 */
[----:B---3--:R-:W-:Y:S03]  /*27c90*/  HMMA.1688.F32.TF32 R156, R204, R140, R28 ;  /* 0x0000008ccc9c723c */ /* 0x008fe6000008101c */
[----:B------:R-:W3:Y:S04]  /*27ca0*/  LDL.LU.64 R28, [R1+0x850] ;  /* 0x00085000011c7983 */ /* 0x000ee80000300a00 */
[----:B------:R-:W3:-:S15]  /*27cb0*/  LDL.LU.64 R30, [R1+0x858] ;  /* 0x00085800011e7983 */ /* 0x000ede0000300a00 */
[----:B------:R-:W-:-:S01]  /*27cc0*/  NOP ;  /* 0x0000000000007918 */ /* 0x000fc20000000000 */
[----:B------:R-:W-:Y:S04]  /*27cd0*/  STL.64 [R1+0x400], R156 ;  /* 0x0004009c01007387 */ /* 0x000fe80000100a00 */
[----:B------:R4:W-:Y:S02]  /*27ce0*/  STL.64 [R1+0x408], R158 ;  /* 0x0004089e01007387 */ /* 0x0009e40000100a00 */
[----:B----4-:R-:W-:Y:S02]  /*27cf0*/  HMMA.1688.F32.TF32 R156, R208, R140, R24 ;  /* 0x0000008cd09c723c */ /* 0x010fe40000081018 */
[----:B------:R-:W4:Y:S04]  /*27d00*/  LDL.LU.64 R24, [R1+0x730] ;  /* 0x0007300001187983 */ /* 0x000f280000300a00 */
[----:B------:R-:W4:-:S15]  /*27d10*/  LDL.LU.64 R26, [R1+0x738] ;  /* 0x00073800011a7983 */ /* 0x000f1e0000300a00 */
[----:B------:R-:W-:-:S02]  /*27d20*/  NOP ;  /* 0x0000000000007918 */ /* 0x000fc40000000000 */
[----:B------:R-:W-:Y:S04]  /*27d30*/  STL.64 [R1+0x3f0], R156 ;  /* 0x0003f09c01007387 */ /* 0x000fe80000100a00 */
[----:B------:R1:W-:Y:S02]  /*27d40*/  STL.64 [R1+0x3f8], R158 ;  /* 0x0003f89e01007387 */ /* 0x0003e40000100a00 */
[-C--:B-1----:R-:W-:Y:S02]  /*27d50*/  HMMA.1688.F32.TF32 R156, R216, R140.reuse, R20 ;  /* 0x0000008cd89c723c */ /* 0x082fe40000081014 */
[----:B------:R-:W4:Y:S04]  /*27d60*/  LDL.LU.64 R20, [R1+0x630] ;  /* 0x0006300001147983 */ /* 0x000f280000300a00 */
[----:B------:R-:W4:Y:S01]  /*27d70*/  LDL.LU.64 R22, [R1+0x638] ;  /* 0x0006380001167983 */ /* 0x000f220000300a00 */
[-C--:B------:R-:W-:Y:S06]  /*27d80*/  HMMA.1688.F32.TF32 R152, R212, R140.reuse, R152 ;  /* 0x0000008cd498723c */ /* 0x080fec0000081098 */
[-C--:B------:R-:W-:Y:S06]  /*27d90*/  HMMA.1688.F32.TF32 R60, R232, R140.reuse, R60 ;  /* 0x0000008ce83c723c */ /* 0x080fec000008103c */
[-C--:B------:R-:W-:Y:S06]  /*27da0*/  HMMA.1688.F32.TF32 R56, R224, R140.reuse, R56 ;  /* 0x0000008ce038723c */ /* 0x080fec0000081038 */
[----:B------:R-:W-:Y:S06]  /*27db0*/  HMMA.1688.F32.TF32 R52, R228, R140, R52 ;  /* 0x0000008ce434723c */ /* 0x000fec0000081034 */
[-C--:B--2---:R-:W-:Y:S06]  /*27dc0*/  HMMA.1688.F32.TF32 R40, R220, R144.reuse, R40 ;  /* 0x00000090dc28723c */ /* 0x084fec0000081028 */
[----:B------:R-:W-:Y:S01]  /*27dd0*/  HMMA.1688.F32.TF32 R36, R204, R144, R36 ;  /* 0x00000090cc24723c */ /* 0x000fe20000081024 */
[----:B------:R1:W-:Y:S04]  /*27de0*/  STL.64 [R1+0x3e0], R156 ;  /* 0x0003e09c01007387 */ /* 0x0003e80000100a00 */
        /* <DEDUP_REMOVED lines=8> */
[----:B------:R-:W4:Y:S04]  /*27e70*/  LDL.LU.64 R160, [R1+0x520] ;  /* 0x0005200001a07983 */ /* 0x000f280000300a00 */
[----:B------:R-:W-:Y:S04]  /*27e80*/  STL.64 [R1+0x490], R40 ;  /* 0x0004902801007387 */ /* 0x000fe80000100a00 */
[----:B------:R-:W-:Y:S04]  /*27e90*/  STL.64 [R1+0x498], R42 ;  /* 0x0004982a01007387 */ /* 0x000fe80000100a00 */
[----:B------:R-:W4:Y:S04]  /*27ea0*/  LDL.LU.64 R162, [R1+0x528] ;  /* 0x0005280001a27983 */ /* 0x000f280000300a00 */
[----:B------:R-:W-:Y:S04]  /*27eb0*/  STL.64 [R1+0x480], R36 ;  /* 0x0004802401007387 */ /* 0x000fe80000100a00 */
[----:B------:R-:W-:Y:S04]  /*27ec0*/  STL.64 [R1+0x488], R38 ;  /* 0x0004882601007387 */ /* 0x000fe80000100a00 */
[----:B-1----:R-:W4:Y:S04]  /*27ed0*/  LDL.LU.64 R156, [R1+0x460] ;  /* 0x00046000019c7983 */ /* 0x002f280000300a00 */
[----:B--2---:R-:W2:Y:S01]  /*27ee0*/  LDL.LU.64 R158, [R1+0x468] ;  /* 0x00046800019e7983 */ /* 0x004ea20000300a00 */
[----:B------:R-:W-:-:S02]  /*27ef0*/  IMAD.MOV.U32 R142, RZ, RZ, R58 ;  /* 0x000000ffff8e7224 */ /* 0x000fc400078e003a */
[----:B------:R-:W-:Y:S01]  /*27f00*/  IMAD.MOV.U32 R143, RZ, RZ, R59 ;  /* 0x000000ffff8f7224 */ /* 0x000fe200078e003b */
[-C--:B---3--:R-:W-:Y:S06]  /*27f10*/  HMMA.1688.F32.TF32 R28, R208, R144.reuse, R28 ;  /* 0x00000090d01c723c */ /* 0x088fec000008101c */
[----:B----4-:R-:W-:-:S15]  /*27f20*/  HMMA.1688.F32.TF32 R24, R216, R144, R24 ;  /* 0x00000090d818723c */ /* 0x010fde0000081018 */
[----:B------:R-:W-:-:S02]  /*27f30*/  NOP ;  /* 0x0000000000007918 */ /* 0x000fc40000000000 */
[----:B------:R-:W-:Y:S04]  /*27f40*/  STL.64 [R1+0x470], R28 ;  /* 0x0004701c01007387 */ /* 0x000fe80000100a00 */
[----:B------:R-:W-:Y:S04]  /*27f50*/  STL.64 [R1+0x478], R30 ;  /* 0x0004781e01007387 */ /* 0x000fe80000100a00 */
[----:B------:R-:W3:Y:S04]  /*27f60*/  LDL.LU.64 R152, [R1+0x1c0] ;  /* 0x0001c00001987983 */ /* 0x000ee80000300a00 */
[----:B------:R-:W3:Y:S01]  /*27f70*/  LDL.LU.64 R154, [R1+0x1c8] ;  /* 0x0001c800019a7983 */ /* 0x000ee20000300a00 */
[-C--:B------:R-:W-:Y:S03]  /*27f80*/  HMMA.1688.F32.TF32 R20, R212, R144.reuse, R20 ;  /* 0x00000090d414723c */ /* 0x080fe60000081014 */
[----:B------:R-:W-:Y:S04]  /*27f90*/  STL.64 [R1+0x450], R24 ;  /* 0x0004501801007387 */ /* 0x000fe80000100a00 */
[----:B------:R-:W-:Y:S04]  /*27fa0*/  STL.64 [R1+0x458], R26 ;  /* 0x0004581a01007387 */ /* 0x000fe80000100a00 */
[----:B------:R-:W4:Y:S04]  /*27fb0*/  LDL.LU.64 R60, [R1+0xe70] ;  /* 0x000e7000013c7983 */ /* 0x000f280000300a00 */
[----:B------:R-:W4:Y:S08]  /*27fc0*/  LDL.LU.64 R62, [R1+0xe78] ;  /* 0x000e7800013e7983 */ /* 0x000f300000300a00 */
[----:B------:R1:W-:Y:S04]  /*27fd0*/  STL.64 [R1+0x440], R20 ;  /* 0x0004401401007387 */ /* 0x0003e80000100a00 */
[----:B------:R1:W-:Y:S04]  /*27fe0*/  STL.64 [R1+0x448], R22 ;  /* 0x0004481601007387 */ /* 0x0003e80000100a00 */
[----:B------:R-:W4:Y:S04]  /*27ff0*/  LDL.LU.64 R56, [R1+0xc60] ;  /* 0x000c600001387983 */ /* 0x000f280000300a00 */
[----:B------:R-:W4:Y:S04]  /*28000*/  LDL.LU.64 R58, [R1+0xc68] ;  /* 0x000c6800013a7983 */ /* 0x000f280000300a00 */
[----:B------:R-:W4:Y:S04]  /*28010*/  LDL.LU.64 R52, [R1+0x920] ;  /* 0x0009200001347983 */ /* 0x000f280000300a00 */
[----:B------:R-:W4:Y:S04]  /*28020*/  LDL.LU.64 R54, [R1+0x928] ;  /* 0x0009280001367983 */ /* 0x000f280000300a00 */
[----:B-1----:R-:W4:Y:S04]  /*28030*/  LDL.LU.64 R20, [R1+0x790] ;  /* 0x0007900001147983 */ /* 0x002f280000300a00 */
        /* <DEDUP_REMOVED lines=8> */
[----:B------:R-:W4:Y:S01]  /*280c0*/  LDL.LU.64 R26, [R1+0x158] ;  /* 0x00015800011a7983 */ /* 0x000f220000300a00 */
[----:B--2---:R-:W-:-:S15]  /*280d0*/  HMMA.1688.F32.TF32 R156, R224, R144, R156 ;  /* 0x00000090e09c723c */ /* 0x004fde000008109c */
[----:B------:R-:W-:-:S08]  /*280e0*/  NOP ;  /* 0x0000000000007918 */ /* 0x000fd00000000000 */
[----:B------:R-:W-:Y:S01]  /*280f0*/  STL [R1+0x420], R156 ;  /* 0x0004209c01007387 */ /* 0x000fe20000100800 */
[----:B---3--:R-:W-:Y:S06]  /*28100*/  HMMA.1688.F32.TF32 R152, R228, R144, R152 ;  /* 0x00000090e498723c */ /* 0x008fec0000081098 */
[----:B----4-:R-:W-:-:S15]  /*28110*/  HMMA.1688.F32.TF32 R60, R220, R148, R60 ;  /* 0x00000094dc3c723c */ /* 0x010fde000008103c */
[----:B------:R-:W-:-:S02]  /*28120*/  NOP ;  /* 0x0000000000007918 */ /* 0x000fc40000000000 */
[----:B------:R-:W-:Y:S01]  /*28130*/  STL [R1+0x1c4], R153 ;  /* 0x0001c49901007387 */ /* 0x000fe20000100800 */
[-C--:B------:R-:W-:Y:S06]  /*28140*/  HMMA.1688.F32.TF32 R56, R204, R148.reuse, R56 ;  /* 0x00000094cc38723c */ /* 0x080fec0000081038 */
[----:B------:R-:W-:Y:S01]  /*28150*/  HMMA.1688.F32.TF32 R52, R208, R148, R52 ;  /* 0x00000094d034723c */ /* 0x000fe20000081034 */
[----:B------:R-:W-:Y:S04]  /*28160*/  STL.64 [R1+0x1c8], R154 ;  /* 0x0001c89a01007387 */ /* 0x000fe80000100a00 */
[----:B------:R-:W-:Y:S04]  /*28170*/  STL.64 [R1+0x590], R60 ;  /* 0x0005903c01007387 */ /* 0x000fe80000100a00 */
[----:B------:R-:W-:Y:S08]  /*28180*/  STL.64 [R1+0x598], R62 ;  /* 0x0005983e01007387 */ /* 0x000ff00000100a00 */
[----:B------:R-:W-:Y:S04]  /*28190*/  STL.64 [R1+0xd10], R56 ;  /* 0x000d103801007387 */ /* 0x000fe80000100a00 */
[----:B------:R-:W-:Y:S03]  /*281a0*/  STL.64 [R1+0xd18], R58 ;  /* 0x000d183a01007387 */ /* 0x000fe60000100a00 */
[----:B------:R-:W-:-:S02]  /*281b0*/  IMAD.MOV.U32 R150, RZ, RZ, R54 ;  /* 0x000000ffff967224 */ /* 0x000fc400078e0036 */
[----:B------:R-:W-:Y:S01]  /*281c0*/  IMAD.MOV.U32 R151, RZ, RZ, R55 ;  /* 0x000000ffff977224 */ /* 0x000fe200078e0037 */
[----:B------:R1:W-:Y:S04]  /*281d0*/  STL.64 [R1+0x630], R52 ;  /* 0x0006303401007387 */ /* 0x0003e80000100a00 */
[----:B------:R-:W-:Y:S04]  /*281e0*/  STL [R1+0x2974], R150 ;  /* 0x0029749601007387 */ /* 0x000fe80000100800 */
[----:B------:R-:W-:Y:S01]  /*281f0*/  STL [R1+0x2970], R151 ;  /* 0x0029709701007387 */ /* 0x000fe20000100800 */
[----:B-1----:R-:W-:Y:S03]  /*28200*/  HMMA.1688.F32.TF32 R52, R216, R148, R20 ;  /* 0x00000094d834723c */ /* 0x002fe60000081014 */
[----:B------:R-:W2:Y:S04]  /*28210*/  LDL.LU.64 R20, [R1+0xee0] ;  /* 0x000ee00001147983 */ /* 0x000ea80000300a00 */
[----:B------:R-:W2:Y:S01]  /*28220*/  LDL.LU.64 R22, [R1+0xee8] ;  /* 0x000ee80001167983 */ /* 0x000ea20000300a00 */
[----:B------:R-:W-:Y:S01]  /*28230*/  HMMA.1688.F32.TF32 R160, R232, R144, R160 ;  /* 0x00000090e8a0723c */ /* 0x000fe200000810a0 */
[----:B------:R-:W-:-:S02]  /*28240*/  IMAD.MOV.U32 R147, RZ, RZ, R152 ;  /* 0x000000ffff937224 */ /* 0x000fc400078e0098 */
[----:B------:R-:W1:Y:S01]  /*28250*/  LDSM.16.M88.4 R152, [R45+UR17+0x6000] ;  /* 0x006000112d98783b */ /* 0x000e620008000200 */
[----:B------:R-:W-:Y:S02]  /*28260*/  IMAD.MOV.U32 R146, RZ, RZ, R157 ;  /* 0x000000ffff927224 */ /* 0x000fe400078e009d */
[----:B------:R-:W-:Y:S02]  /*28270*/  IMAD.MOV.U32 R245, RZ, RZ, R158 ;  /* 0x000000fffff57224 */ /* 0x000fe400078e009e */
[----:B------:R-:W-:Y:S02]  /*28280*/  IMAD.MOV.U32 R244, RZ, RZ, R159 ;  /* 0x000000fffff47224 */ /* 0x000fe400078e009f */
[----:B------:R-:W3:Y:S05]  /*28290*/  LDSM.16.M88.4 R156, [R45+UR17+0x6800] ;  /* 0x006800112d9c783b */ /* 0x000eea0008000200 */
[----:B------:R-:W-:Y:S04]  /*282a0*/  STL.64 [R1+0xff0], R52 ;  /* 0x000ff03401007387 */ /* 0x000fe80000100a00 */
[----:B------:R4:W-:Y:S05]  /*282b0*/  STL.64 [R1+0xff8], R54 ;  /* 0x000ff83601007387 */ /* 0x0009ea0000100a00 */
[----:B------:R-:W-:-:S02]  /*282c0*/  IMAD.MOV.U32 R141, RZ, RZ, R160 ;  /* 0x000000ffff8d7224 */ /* 0x000fc400078e00a0 */
[----:B------:R-:W-:Y:S01]  /*282d0*/  IMAD.MOV.U32 R140, RZ, RZ, R161 ;  /* 0x000000ffff8c7224 */ /* 0x000fe200078e00a1 */
[----:B----4-:R-:W-:Y:S01]  /*282e0*/  HMMA.1688.F32.TF32 R52, R212, R148, R40 ;  /* 0x00000094d434723c */ /* 0x010fe20000081028 */
[----:B------:R-:W-:-:S05]  /*282f0*/  IMAD.MOV.U32 R137, RZ, RZ, R162 ;  /* 0x000000ffff897224 */ /* 0x000fca00078e00a2 */
[-C--:B------:R-:W-:Y:S01]  /*28300*/  HMMA.1688.F32.TF32 R40, R232, R148.reuse, R36 ;  /* 0x00000094e828723c */ /* 0x080fe20000081024 */
[----:B------:R-:W-:Y:S02]  /*28310*/  IMAD.MOV.U32 R136, RZ, RZ, R163 ;  /* 0x000000ffff887224 */ /* 0x000fe400078e00a3 */
[----:B------:R-:W4:Y:S03]  /*28320*/  LDSM.16.M88.4 R160, [R45+UR17+0x7000] ;  /* 0x007000112da0783b */ /* 0x000f260008000200 */
[-C--:B------:R-:W-:Y:S06]  /*28330*/  HMMA.1688.F32.TF32 R36, R224, R148.reuse, R28 ;  /* 0x00000094e024723c */ /* 0x080fec000008101c */
[----:B------:R-:W-:Y:S05]  /*28340*/  HMMA.1688.F32.TF32 R28, R228, R148, R24 ;  /* 0x00000094e41c723c */ /* 0x000fea0000081018 */
[----:B------:R2:W-:Y:S04]  /*28350*/  STL.64 [R1+0x6c0], R52 ;  /* 0x0006c03401007387 */ /* 0x0005e80000100a00 */
[----:B------:R2:W-:Y:S04]  /*28360*/  STL.64 [R1+0x6c8], R54 ;  /* 0x0006c83601007387 */ /* 0x0005e80000100a00 */
[----:B------:R-:W-:Y:S04]  /*28370*/  STL.64 [R1+0x1130], R40 ;  /* 0x0011302801007387 */ /* 0x000fe80000100a00 */
[----:B------:R-:W-:Y:S04]  /*28380*/  STL.64 [R1+0x1138], R42 ;  /* 0x0011382a01007387 */ /* 0x000fe80000100a00 */
[----:B------:R-:W2:Y:S04]  /*28390*/  LDL.LU.64 R24, [R1+0xce0] ;  /* 0x000ce00001187983 */ /* 0x000ea80000300a00 */
[----:B------:R-:W-:Y:S04]  /*283a0*/  STL.64 [R1+0x7a0], R36 ;  /* 0x0007a02401007387 */ /* 0x000fe80000100a00 */
[----:B------:R-:W-:Y:S04]  /*283b0*/  STL.64 [R1+0x7a8], R38 ;  /* 0x0007a82601007387 */ /* 0x000fe80000100a00 */
[----:B------:R-:W2:Y:S04]  /*283c0*/  LDL.LU.64 R26, [R1+0xce8] ;  /* 0x000ce800011a7983 */ /* 0x000ea80000300a00 */
[----:B------:R-:W-:Y:S04]  /*283d0*/  STL.64 [R1+0x12b0], R28 ;  /* 0x0012b01c01007387 */ /* 0x000fe80000100a00 */
[----:B------:R-:W-:Y:S04]  /*283e0*/  STL.64 [R1+0x12b8], R30 ;  /* 0x0012b81e01007387 */ /* 0x000fe80000100a00 */
[----:B-1----:R-:W-:Y:S04]  /*283f0*/  STL [R1+0x296c], R154 ;  /* 0x00296c9a01007387 */ /* 0x002fe80000100800 */
[----:B------:R-:W-:Y:S04]  /*28400*/  STL [R1+0x2968], R155 ;  /* 0x0029689b01007387 */ /* 0x000fe80000100800 */
[----:B---3--:R-:W-:Y:S04]  /*28410*/  STL [R1+0x297c], R158 ;  /* 0x00297c9e01007387 */ /* 0x008fe80000100800 */
[----:B------:R-:W-:Y:S04]  /*28420*/  STL [R1+0x2978], R159 ;  /* 0x0029789f01007387 */ /* 0x000fe80000100800 */
[----:B----4-:R-:W-:Y:S04]  /*28430*/  STL [R1+0x2984], R162 ;  /* 0x002984a201007387 */ /* 0x010fe80000100800 */
[----:B------:R-:W-:Y:S04]  /*28440*/  STL [R1+0x2980], R163 ;  /* 0x002980a301007387 */ /* 0x000fe80000100800 */
[----:B------:R-:W-:Y:S04]  /*28450*/  STL [R1+0x298c], R166 ;  /* 0x00298ca601007387 */ /* 0x000fe80000100800 */
[----:B------:R-:W-:Y:S04]  /*28460*/  STL [R1+0x2988], R167 ;  /* 0x002988a701007387 */ /* 0x000fe80000100800 */
[----:B------:R-:W3:Y:S04]  /*28470*/  LDL.LU.64 R180, [R1+0x980] ;  /* 0x0009800001b47983 */ /* 0x000ee80000300a00 */
[----:B------:R-:W3:Y:S01]  /*28480*/  LDL.LU.64 R182, [R1+0x988] ;  /* 0x0009880001b67983 */ /* 0x000ee20000300a00 */
[----:B--2---:R-:W-:-:S15]  /*28490*/  HMMA.1688.F32.TF32 R20, R220, R152, R20 ;  /* 0x00000098dc14723c */ /* 0x004fde0000081014 */
[----:B------:R-:W-:-:S08]  /*284a0*/  NOP ;  /* 0x0000000000007918 */ /* 0x000fd00000000000 */
        /* <DEDUP_REMOVED lines=16> */
[----:B-1----:R-:W4:Y:S04]  /*285b0*/  LDL.LU.64 R20, [R1+0x9f0] ;  /* 0x0009f00001147983 */ /* 0x002f280000300a00 */
[----:B--2---:R-:W2:Y:S01]  /*285c0*/  LDL.LU.64 R22, [R1+0x9f8] ;  /* 0x0009f80001167983 */ /* 0x004ea20000300a00 */
[-C--:B------:R-:W-:Y:S03]  /*285d0*/  HMMA.1688.F32.TF32 R184, R204, R152.reuse, R24 ;  /* 0x00000098ccb8723c */ /* 0x080fe60000081018 */
        /* <DEDUP_REMOVED lines=8> */
[----:B------:R-:W-:Y:S04]  /*28660*/  STL.64 [R1+0xc20], R184 ;  /* 0x000c20b801007387 */ /* 0x000fe80000100a00 */
[----:B------:R3:W-:Y:S02]  /*28670*/  STL.64 [R1+0xc28], R186 ;  /* 0x000c28ba01007387 */ /* 0x0007e40000100a00 */
[----:B---3--:R-:W-:-:S15]  /*28680*/  HMMA.1688.F32.TF32 R184, R208, R152, R180 ;  /* 0x00000098d0b8723c */ /* 0x008fde00000810b4 */
[----:B------:R-:W-:-:S08]  /*28690*/  NOP ;  /* 0x0000000000007918 */ /* 0x000fd00000000000 */
[----:B------:R-:W-:Y:S04]  /*286a0*/  STL.64 [R1+0x5c0], R184 ;  /* 0x0005c0b801007387 */ /* 0x000fe80000100a00 */
[----:B------:R-:W-:Y:S01]  /*286b0*/  STL.64 [R1+0x5c8], R186 ;  /* 0x0005c8ba01007387 */ /* 0x000fe20000100a00 */
[-C--:B------:R-:W-:Y:S03]  /*286c0*/  HMMA.1688.F32.TF32 R68, R232, R4.reuse, R196 ;  /* 0x00000004e844723c */ /* 0x080fe600000810c4 */
[----:B------:R-:W-:Y:S03]  /*286d0*/  LDS R185, [R195+UR13+0x21100] ;  /* 0x0211000dc3b97984 */ /* 0x000fe60008000800 */
[----:B------:R-:W-:Y:S01]  /*286e0*/  HMMA.1688.F32.TF32 R72, R224, R4, R200 ;  /* 0x00000004e048723c */ /* 0x000fe200000810c8 */
[----:B------:R-:W-:Y:S04]  /*286f0*/  LDS R187, [R195+UR13+0x21900] ;  /* 0x0219000dc3bb7984 */ /* 0x000fe80008000800 */
[----:B------:R-:W-:Y:S04]  /*28700*/  LDS R184, [R0+UR13+0x21100] ;  /* 0x0211000d00b87984 */ /* 0x000fe80008000800 */
[----:B------:R-:W-:Y:S01]  /*28710*/  LDS R186, [R0+UR13+0x21900] ;  /* 0x0219000d00ba7984 */ /* 0x000fe20008000800 */
[-C--:B----4-:R-:W-:Y:S06]  /*28720*/  HMMA.1688.F32.TF32 R180, R216, R152.reuse, R176 ;  /* 0x00000098d8b4723c */ /* 0x090fec00000810b0 */
[-C--:B------:R-:W-:Y:S06]  /*28730*/  HMMA.1688.F32.TF32 R176, R212, R152.reuse, R172 ;  /* 0x00000098d4b0723c */ /* 0x080fec00000810ac */
[-C--:B------:R-:W-:Y:S06]  /*28740*/  HMMA.1688.F32.TF32 R172, R232, R152.reuse, R168 ;  /* 0x00000098e8ac723c */ /* 0x080fec00000810a8 */
[-C--:B------:R-:W-:Y:S06]  /*28750*/  HMMA.1688.F32.TF32 R168, R224, R152.reuse, R148 ;  /* 0x00000098e0a8723c */ /* 0x080fec0000081094 */
[----:B------:R-:W-:Y:S06]  /*28760*/  HMMA.1688.F32.TF32 R148, R228, R152, R60 ;  /* 0x00000098e494723c */ /* 0x000fec000008103c */
[-C--:B------:R-:W-:Y:S06]  /*28770*/  HMMA.1688.F32.TF32 R60, R220, R156.reuse, R56 ;  /* 0x0000009cdc3c723c */ /* 0x080fec0000081038 */
[-C--:B------:R-:W-:Y:S01]  /*28780*/  HMMA.1688.F32.TF32 R56, R204, R156.reuse, R52 ;  /* 0x0000009ccc38723c */ /* 0x080fe20000081034 */
[----:B------:R-:W-:Y:S04]  /*28790*/  STL.64 [R1+0xec0], R180 ;  /* 0x000ec0b401007387 */ /* 0x000fe80000100a00 */
[----:B------:R-:W-:Y:S04]  /*287a0*/  STL.64 [R1+0xec8], R182 ;  /* 0x000ec8b601007387 */ /* 0x000fe80000100a00 */
[----:B------:R1:W-:Y:S04]  /*287b0*/  STL.64 [R1+0x6b0], R176 ;  /* 0x0006b0b001007387 */ /* 0x0003e80000100a00 */
[----:B------:R3:W-:Y:S04]  /*287c0*/  STL.64 [R1+0x6b8], R178 ;  /* 0x0006b8b201007387 */ /* 0x0007e80000100a00 */
[----:B------:R4:W-:Y:S04]  /*287d0*/  STL.64 [R1+0x10d0], R172 ;  /* 0x0010d0ac01007387 */ /* 0x0009e80000100a00 */
[----:B------:R4:W-:Y:S04]  /*287e0*/  STL.64 [R1+0x10d8], R174 ;  /* 0x0010d8ae01007387 */ /* 0x0009e80000100a00 */
[----:B------:R-:W-:Y:S04]  /*287f0*/  STL.64 [R1+0x790], R168 ;  /* 0x000790a801007387 */ /* 0x000fe80000100a00 */
[----:B------:R-:W-:Y:S01]  /*28800*/  STL.64 [R1+0x798], R170 ;  /* 0x000798aa01007387 */ /* 0x000fe20000100a00 */
[-C--:B--2---:R-:W-:Y:S03]  /*28810*/  HMMA.1688.F32.TF32 R52, R208, R156.reuse, R20 ;  /* 0x0000009cd034723c */ /* 0x084fe60000081014 */
[----:B------:R-:W-:Y:S04]  /*28820*/  STL.64 [R1+0x1240], R148 ;  /* 0x0012409401007387 */ /* 0x000fe80000100a00 */
[----:B------:R-:W-:Y:S04]  /*28830*/  STL.64 [R1+0x1248], R150 ;  /* 0x0012489601007387 */ /* 0x000fe80000100a00 */
[----:B------:R-:W-:Y:S04]  /*28840*/  STL.64 [R1+0x550], R60 ;  /* 0x0005503c01007387 */ /* 0x000fe80000100a00 */
[----:B------:R-:W-:Y:S04]  /*28850*/  STL.64 [R1+0x558], R62 ;  /* 0x0005583e01007387 */ /* 0x000fe80000100a00 */
[----:B------:R-:W2:Y:S04]  /*28860*/  LDL.LU.64 R20, [R1+0x1f0] ;  /* 0x0001f00001147983 */ /* 0x000ea80000300a00 */
[----:B------:R-:W-:Y:S04]  /*28870*/  STL.64 [R1+0x880], R56 ;  /* 0x0008803801007387 */ /* 0x000fe80000100a00 */
[----:B------:R-:W-:Y:S04]  /*28880*/  STL.64 [R1+0x888], R58 ;  /* 0x0008883a01007387 */ /* 0x000fe80000100a00 */
[----:B------:R-:W2:Y:S01]  /*28890*/  LDL.LU.64 R22, [R1+0x1f8] ;  /* 0x0001f80001167983 */ /* 0x000ea20000300a00 */
[-C--:B------:R-:W-:Y:S06]  /*288a0*/  HMMA.1688.F32.TF32 R40, R216, R156.reuse, R40 ;  /* 0x0000009cd828723c */ /* 0x080fec0000081028 */
[-C--:B------:R-:W-:Y:S06]  /*288b0*/  HMMA.1688.F32.TF32 R36, R212, R156.reuse, R36 ;  /* 0x0000009cd424723c */ /* 0x080fec0000081024 */
[-C--:B------:R-:W-:Y:S06]  /*288c0*/  HMMA.1688.F32.TF32 R28, R232, R156.reuse, R28 ;  /* 0x0000009ce81c723c */ /* 0x080fec000008101c */
[-C--:B------:R-:W-:Y:S01]  /*288d0*/  HMMA.1688.F32.TF32 R24, R224, R156.reuse, R24 ;  /* 0x0000009ce018723c */ /* 0x080fe20000081018 */
[----:B------:R-:W-:Y:S04]  /*288e0*/  STL.64 [R1+0x5a0], R52 ;  /* 0x0005a03401007387 */ /* 0x000fe80000100a00 */
[----:B------:R-:W-:Y:S04]  /*288f0*/  STL.64 [R1+0x5a8], R54 ;  /* 0x0005a83601007387 */ /* 0x000fe80000100a00 */
[----:B------:R-:W-:Y:S04]  /*28900*/  STL.64 [R1+0xe00], R40 ;  /* 0x000e002801007387 */ /* 0x000fe80000100a00 */
[----:B------:R-:W-:Y:S04]  /*28910*/  STL.64 [R1+0xe08], R42 ;  /* 0x000e082a01007387 */ /* 0x000fe80000100a00 */
[----:B-1----:R-:W2:Y:S04]  /*28920*/  LDL.LU.64 R176, [R1+0xf60] ;  /* 0x000f600001b07983 */ /* 0x002ea80000300a00 */
[----:B------:R-:W-:Y:S04]  /*28930*/  STL.64 [R1+0x680], R36 ;  /* 0x0006802401007387 */ /* 0x000fe80000100a00 */
[----:B------:R-:W-:Y:S04]  /*28940*/  STL.64 [R1+0x688], R38 ;  /* 0x0006882601007387 */ /* 0x000fe80000100a00 */
[----:B---3--:R-:W3:Y:S04]  /*28950*/  LDL.LU.64 R178, [R1+0xf68] ;  /* 0x000f680001b27983 */ /* 0x008ee80000300a00 */
[----:B------:R-:W-:Y:S04]  /*28960*/  STL.64 [R1+0x1090], R28 ;  /* 0x0010901c01007387 */ /* 0x000fe80000100a00 */
[----:B------:R-:W-:Y:S04]  /*28970*/  STL.64 [R1+0x1098], R30 ;  /* 0x0010981e01007387 */ /* 0x000fe80000100a00 */
[----:B----4-:R-:W4:Y:S04]  /*28980*/  LDL.LU.64 R172, [R1+0xd60] ;  /* 0x000d600001ac7983 */ /* 0x010f280000300a00 */
[----:B------:R-:W4:Y:S04]  /*28990*/  LDL.LU.64 R174, [R1+0xd68] ;  /* 0x000d680001ae7983 */ /* 0x000f280000300a00 */
[----:B------:R1:W-:Y:S04]  /*289a0*/  STL.64 [R1+0x770], R24 ;  /* 0x0007701801007387 */ /* 0x0003e80000100a00 */
[----:B------:R1:W-:Y:S04]  /*289b0*/  STL.64 [R1+0x778], R26 ;  /* 0x0007781a01007387 */ /* 0x0003e80000100a00 */
[----:B------:R-:W-:Y:S04]  /*289c0*/  LDS R181, [R195+UR13+0x21080] ;  /* 0x0210800dc3b57984 */ /* 0x000fe80008000800 */
        /* <DEDUP_REMOVED lines=8> */
[----:B------:R-:W-:Y:S04]  /*28a50*/  LDS R183, [R195+UR13+0x21880] ;  /* 0x0218800dc3b77984 */ /* 0x000fe80008000800 */
[----:B------:R-:W-:Y:S04]  /*28a60*/  LDS R180, [R0+UR13+0x21080] ;  /* 0x0210800d00b47984 */ /* 0x000fe80008000800 */
[----:B------:R-:W-:Y:S01]  /*28a70*/  LDS R182, [R0+UR13+0x21880] ;  /* 0x0218800d00b67984 */ /* 0x000fe20008000800 */
[----:B--2---:R-:W-:-:S15]  /*28a80*/  HMMA.1688.F32.TF32 R20, R228, R156, R20 ;  /* 0x0000009ce414723c */ /* 0x004fde0000081014 */
[----:B------:R-:W-:-:S08]  /*28a90*/  NOP ;  /* 0x0000000000007918 */ /* 0x000fd00000000000 */
[----:B------:R1:W-:Y:S04]  /*28aa0*/  STL.64 [R1+0x11c0], R20 ;  /* 0x0011c01401007387 */ /* 0x0003e80000100a00 */
[----:B------:R-:W2:Y:S04]  /*28ab0*/  LDL.LU.64 R60, [R1+0x4c0] ;  /* 0x0004c000013c7983 */ /* 0x000ea80000300a00 */
[----:B------:R-:W2:Y:S04]  /*28ac0*/  LDL.LU.64 R62, [R1+0x4c8] ;  /* 0x0004c800013e7983 */ /* 0x000ea80000300a00 */
[----:B------:R-:W2:Y:S04]  /*28ad0*/  LDL.LU.64 R56, [R1+0x1a0] ;  /* 0x0001a00001387983 */ /* 0x000ea80000300a00 */
[----:B------:R-:W2:Y:S04]  /*28ae0*/  LDL.LU.64 R58, [R1+0x1a8] ;  /* 0x0001a800013a7983 */ /* 0x000ea80000300a00 */
[----:B------:R-:W2:Y:S04]  /*28af0*/  LDL.LU.64 R52, [R1+0xfe0] ;  /* 0x000fe00001347983 */ /* 0x000ea80000300a00 */
[----:B------:R-:W2:Y:S01]  /*28b00*/  LDL.LU.64 R54, [R1+0xfe8] ;  /* 0x000fe80001367983 */ /* 0x000ea20000300a00 */
[----:B------:R-:W-:-:S02]  /*28b10*/  IMAD.MOV.U32 R157, RZ, RZ, R22 ;  /* 0x000000ffff9d7224 */ /* 0x000fc400078e0016 */
[----:B------:R-:W-:Y:S01]  /*28b20*/  IMAD.MOV.U32 R156, RZ, RZ, R23 ;  /* 0x000000ffff9c7224 */ /* 0x000fe200078e0017 */
[----:B-1----:R-:W2:Y:S04]  /*28b30*/  LDL.LU.64 R20, [R1+0xdd0] ;  /* 0x000dd00001147983 */ /* 0x002ea80000300a00 */
[----:B------:R-:W2:Y:S01]  /*28b40*/  LDL.LU.64 R22, [R1+0xdd8] ;  /* 0x000dd80001167983 */ /* 0x000ea20000300a00 */
[-C--:B---3--:R-:W-:Y:S03]  /*28b50*/  HMMA.1688.F32.TF32 R176, R220, R160.reuse, R176 ;  /* 0x000000a0dcb0723c */ /* 0x088fe600000810b0 */
[----:B------:R-:W3:Y:S04]  /*28b60*/  LDL.LU.64 R40, [R1+0xa70] ;  /* 0x000a700001287983 */ /* 0x000ee80000300a00 */
[----:B------:R-:W3:Y:S01]  /*28b70*/  LDL.LU.64 R42, [R1+0xa78] ;  /* 0x000a7800012a7983 */ /* 0x000ee20000300a00 */
[-C--:B----4-:R-:W-:Y:S03]  /*28b80*/  HMMA.1688.F32.TF32 R172, R204, R160.reuse, R172 ;  /* 0x000000a0ccac723c */ /* 0x090fe600000810ac */
[----:B------:R-:W4:Y:S04]  /*28b90*/  LDL.LU.64 R36, [R1+0x8e0] ;  /* 0x0008e00001247983 */ /* 0x000f280000300a00 */
[----:B------:R-:W4:Y:S04]  /*28ba0*/  LDL.LU.64 R38, [R1+0x8e8] ;  /* 0x0008e80001267983 */ /* 0x000f280000300a00 */
[----:B------:R-:W3:Y:S04]  /*28bb0*/  LDL.LU.64 R28, [R1+0x7c0] ;  /* 0x0007c000011c7983 */ /* 0x000ee80000300a00 */
[----:B------:R-:W3:Y:S04]  /*28bc0*/  LDL.LU.64 R30, [R1+0x7c8] ;  /* 0x0007c800011e7983 */ /* 0x000ee80000300a00 */
[----:B------:R-:W-:Y:S04]  /*28bd0*/  STL [R1+0x2784], R156 ;  /* 0x0027849c01007387 */ /* 0x000fe80000100800 */
[----:B------:R1:W-:Y:S02]  /*28be0*/  STL [R1+0x2780], R157 ;  /* 0x0027809d01007387 */ /* 0x0003e40000100800 */
[-C--:B-1----:R-:W-:Y:S02]  /*28bf0*/  HMMA.1688.F32.TF32 R156, R208, R160.reuse, R24 ;  /* 0x000000a0d09c723c */ /* 0x082fe40000081018 */
[----:B------:R-:W-:Y:S04]  /*28c00*/  STL.64 [R1+0x510], R176 ;  /* 0x000510b001007387 */ /* 0x000fe80000100a00 */
[----:B------:R-:W-:Y:S04]  /*28c10*/  STL.64 [R1+0x518], R178 ;  /* 0x000518b201007387 */ /* 0x000fe80000100a00 */
[----:B------:R-:W4:Y:S01]  /*28c20*/  LDL.LU.64 R24, [R1+0x6d0] ;  /* 0x0006d00001187983 */ /* 0x000f220000300a00 */
[-C--:B------:R-:W-:Y:S03]  /*28c30*/  HMMA.1688.F32.TF32 R168, R216, R160.reuse, R168 ;  /* 0x000000a0d8a8723c */ /* 0x080fe600000810a8 */
[----:B------:R-:W-:Y:S04]  /*28c40*/  STL.64 [R1+0x850], R172 ;  /* 0x000850ac01007387 */ /* 0x000fe80000100a00 */
[----:B------:R-:W-:Y:S04]  /*28c50*/  STL.64 [R1+0x858], R174 ;  /* 0x000858ae01007387 */ /* 0x000fe80000100a00 */
[----:B------:R-:W4:Y:S04]  /*28c60*/  LDL.LU.64 R26, [R1+0x6d8] ;  /* 0x0006d800011a7983 */ /* 0x000f280000300a00 */
[----:B------:R-:W-:Y:S04]  /*28c70*/  STL.64 [R1+0x580], R156 ;  /* 0x0005809c01007387 */ /* 0x000fe80000100a00 */
[----:B------:R1:W-:Y:S04]  /*28c80*/  STL.64 [R1+0x588], R158 ;  /* 0x0005889e01007387 */ /* 0x0003e80000100a00 */
[----:B------:R-:W-:Y:S04]  /*28c90*/  LDSM.16.M88.4 R172, [R45+UR17+0x8800] ;  /* 0x008800112dac783b */ /* 0x000fe80008000200 */
[----:B------:R-:W-:Y:S01]  /*28ca0*/  LDS R177, [R195+UR13+0x21000] ;  /* 0x0210000dc3b17984 */ /* 0x000fe20008000800 */
[-C--:B-1----:R-:W-:Y:S03]  /*28cb0*/  HMMA.1688.F32.TF32 R156, R212, R160.reuse, R152 ;  /* 0x000000a0d49c723c */ /* 0x082fe60000081098 */
[----:B------:R-:W-:Y:S04]  /*28cc0*/  LDS R179, [R195+UR13+0x21800] ;  /* 0x0218000dc3b37984 */ /* 0x000fe80008000800 */
[----:B------:R-:W-:Y:S01]  /*28cd0*/  LDS R176, [R0+UR13+0x21000] ;  /* 0x0210000d00b07984 */ /* 0x000fe20008000800 */
[-C--:B------:R-:W-:Y:S03]  /*28ce0*/  HMMA.1688.F32.TF32 R152, R232, R160.reuse, R148 ;  /* 0x000000a0e898723c */ /* 0x080fe60000081094 */
[----:B------:R-:W-:Y:S04]  /*28cf0*/  STL.64 [R1+0xd40], R168 ;  /* 0x000d40a801007387 */ /* 0x000fe80000100a00 */
[----:B------:R-:W-:Y:S04]  /*28d00*/  STL.64 [R1+0xd48], R170 ;  /* 0x000d48aa01007387 */ /* 0x000fe80000100a00 */
[----:B------:R-:W1:Y:S04]  /*28d10*/  LDSM.16.M88.4 R168, [R45+UR17+0x8000] ;  /* 0x008000112da8783b */ /* 0x000e680008000200 */
[----:B------:R-:W-:Y:S04]  /*28d20*/  LDS R178, [R0+UR13+0x21800] ;  /* 0x0218000d00b27984 */ /* 0x000fe80008000800 */
[----:B------:R-:W-:Y:S04]  /*28d30*/  STL.64 [R1+0x660], R156 ;  /* 0x0006609c01007387 */ /* 0x000fe80000100a00 */
[----:B------:R-:W-:Y:S04]  /*28d40*/  STL.64 [R1+0x668], R158 ;  /* 0x0006689e01007387 */ /* 0x000fe80000100a00 */
[----:B------:R-:W-:Y:S04]  /*28d50*/  STL.64 [R1+0xfb0], R152 ;  /* 0x000fb09801007387 */ /* 0x000fe80000100a00 */
[----:B------:R-:W-:Y:S01]  /*28d60*/  STL.64 [R1+0xfb8], R154 ;  /* 0x000fb89a01007387 */ /* 0x000fe20000100a00 */
[-C--:B--2---:R-:W-:Y:S06]  /*28d70*/  HMMA.1688.F32.TF32 R148, R224, R160.reuse, R60 ;  /* 0x000000a0e094723c */ /* 0x084fec000008103c */
[----:B------:R-:W-:Y:S06]  /*28d80*/  HMMA.1688.F32.TF32 R60, R228, R160, R56 ;  /* 0x000000a0e43c723c */ /* 0x000fec0000081038 */
[-C--:B------:R-:W-:Y:S11]  /*28d90*/  HMMA.1688.F32.TF32 R56, R220, R164.reuse, R52 ;  /* 0x000000a4dc38723c */ /* 0x080ff60000081034 */
[----:B------:R2:W-:Y:S01]  /*28da0*/  STL.64 [R1+0x730], R148 ;  /* 0x0007309401007387 */ /* 0x0005e20000100a00 */
[-C--:B------:R-:W-:Y:S03]  /*28db0*/  HMMA.1688.F32.TF32 R52, R204, R164.reuse, R20 ;  /* 0x000000a4cc34723c */ /* 0x080fe60000081014 */
[----:B------:R1:W-:Y:S04]  /*28dc0*/  STL.64 [R1+0x738], R150 ;  /* 0x0007389601007387 */ /* 0x0003e80000100a00 */
[----:B------:R1:W-:Y:S04]  /*28dd0*/  STL.64 [R1+0x1120], R60 ;  /* 0x0011203c01007387 */ /* 0x0003e80000100a00 */
[----:B------:R1:W-:Y:S04]  /*28de0*/  STL.64 [R1+0x1128], R62 ;  /* 0x0011283e01007387 */ /* 0x0003e80000100a00 */
[----:B------:R-:W2:Y:S04]  /*28df0*/  LDL.LU.64 R20, [R1+0x4f0] ;  /* 0x0004f00001147983 */ /* 0x000ea80000300a00 */
[----:B------:R1:W-:Y:S04]  /*28e00*/  STL.64 [R1+0x4d0], R56 ;  /* 0x0004d03801007387 */ /* 0x0003e80000100a00 */
[----:B------:R1:W-:Y:S04]  /*28e10*/  STL.64 [R1+0x4d8], R58 ;  /* 0x0004d83a01007387 */ /* 0x0003e80000100a00 */
[----:B------:R-:W2:Y:S01]  /*28e20*/  LDL.LU.64 R22, [R1+0x4f8] ;  /* 0x0004f80001167983 */ /* 0x000ea20000300a00 */
[-C--:B---3--:R-:W-:Y:S06]  /*28e30*/  HMMA.1688.F32.TF32 R28, R212, R164.reuse, R28 ;  /* 0x000000a4d41c723c */ /* 0x088fec000008101c */
[-C--:B------:R-:W-:Y:S06]  /*28e40*/  HMMA.1688.F32.TF32 R40, R208, R164.reuse, R40 ;  /* 0x000000a4d028723c */ /* 0x080fec0000081028 */
[-C--:B----4-:R-:W-:Y:S01]  /*28e50*/  HMMA.1688.F32.TF32 R36, R216, R164.reuse, R36 ;  /* 0x000000a4d824723c */ /* 0x090fe20000081024 */
[----:B------:R3:W-:Y:S04]  /*28e60*/  STL.64 [R1+0x810], R52 ;  /* 0x0008103401007387 */ /* 0x0007e80000100a00 */
[----:B------:R4:W-:Y:S01]  /*28e70*/  STL.64 [R1+0x818], R54 ;  /* 0x0008183601007387 */ /* 0x0009e20000100a00 */
[----:B------:R-:W-:Y:S11]  /*28e80*/  HMMA.1688.F32.TF32 R24, R232, R164, R24 ;  /* 0x000000a4e818723c */ /* 0x000ff60000081018 */
[----:B------:R4:W-:Y:S01]  /*28e90*/  STL.64 [R1+0x560], R40 ;  /* 0x0005602801007387 */ /* 0x0009e20000100a00 */
[----:B------:R-:W-:-:S02]  /*28ea0*/  IMAD.MOV.U32 R2, RZ, RZ, R31 ;  /* 0x000000ffff027224 */ /* 0x000fc400078e001f */
[----:B------:R-:W-:Y:S01]  /*28eb0*/  IMAD.MOV.U32 R3, RZ, RZ, R30 ;  /* 0x000000ffff037224 */ /* 0x000fe200078e001e */
[----:B------:R4:W-:Y:S04]  /*28ec0*/  STL.64 [R1+0x568], R42 ;  /* 0x0005682a01007387 */ /* 0x0009e80000100a00 */
[----:B------:R4:W-:Y:S04]  /*28ed0*/  STL.64 [R1+0xc80], R36 ;  /* 0x000c802401007387 */ /* 0x0009e80000100a00 */
[----:B------:R4:W-:Y:S04]  /*28ee0*/  STL.64 [R1+0xc88], R38 ;  /* 0x000c882601007387 */ /* 0x0009e80000100a00 */
[----:B------:R-:W-:Y:S04]  /*28ef0*/  STL.64 [R1+0x650], R28 ;  /* 0x0006501c01007387 */ /* 0x000fe80000100a00 */
[----:B------:R-:W-:Y:S04]  /*28f00*/  STL [R1+0x2934], R2 ;  /* 0x0029340201007387 */ /* 0x000fe80000100800 */
[----:B------:R-:W-:Y:S04]  /*28f10*/  STL [R1+0x2930], R3 ;  /* 0x0029300301007387 */ /* 0x000fe80000100800 */
[----:B------:R-:W-:Y:S04]  /*28f20*/  STL.64 [R1+0xef8], R26 ;  /* 0x000ef81a01007387 */ /* 0x000fe80000100a00 */
[----:B--2---:R-:W2:Y:S04]  /*28f30*/  LDL.LU.64 R148, [R1+0x1040] ;  /* 0x0010400001947983 */ /* 0x004ea80000300a00 */
[----:B-1----:R-:W2:Y:S01]  /*28f40*/  LDL.LU.64 R150, [R1+0x1048] ;  /* 0x0010480001967983 */ /* 0x002ea20000300a00 */
[----:B------:R-:W-:-:S03]  /*28f50*/  IMAD.MOV.U32 R145, RZ, RZ, R25 ;  /* 0x000000ffff917224 */ /* 0x000fc600078e0019 */
[----:B------:R-:W2:Y:S01]  /*28f60*/  LDL.LU.64 R60, [R1+0xe60] ;  /* 0x000e6000013c7983 */ /* 0x000ea20000300a00 */
[----:B------:R-:W-:-:S03]  /*28f70*/  IMAD.MOV.U32 R144, RZ, RZ, R24 ;  /* 0x000000ffff907224 */ /* 0x000fc600078e0018 */
[----:B------:R-:W2:Y:S04]  /*28f80*/  LDL.LU.64 R62, [R1+0xe68] ;  /* 0x000e6800013e7983 */ /* 0x000ea80000300a00 */
[----:B------:R-:W2:Y:S04]  /*28f90*/  LDL.LU.64 R56, [R1+0xc30] ;  /* 0x000c300001387983 */ /* 0x000ea80000300a00 */
[----:B------:R-:W2:Y:S04]  /*28fa0*/  LDL.LU.64 R58, [R1+0xc38] ;  /* 0x000c3800013a7983 */ /* 0x000ea80000300a00 */
[----:B---3--:R-:W3:Y:S04]  /*28fb0*/  LDL.LU.64 R52, [R1+0x970] ;  /* 0x0009700001347983 */ /* 0x008ee80000300a00 */
[----:B----4-:R-:W3:Y:S04]  /*28fc0*/  LDL.LU.64 R54, [R1+0x978] ;  /* 0x0009780001367983 */ /* 0x010ee80000300a00 */
[----:B------:R-:W4:Y:S04]  /*28fd0*/  LDL.LU.64 R40, [R1+0x7e0] ;  /* 0x0007e00001287983 */ /* 0x000f280000300a00 */
[----:B------:R-:W4:Y:S04]  /*28fe0*/  LDL.LU.64 R42, [R1+0x7e8] ;  /* 0x0007e800012a7983 */ /* 0x000f280000300a00 */
[----:B------:R-:W-:Y:S04]  /*28ff0*/  STL [R1+0x2810], R145 ;  /* 0x0028109101007387 */ /* 0x000fe80000100800 */
[----:B------:R-:W-:Y:S04]  /*29000*/  STL [R1+0x280c], R144 ;  /* 0x00280c9001007387 */ /* 0x000fe80000100800 */
[----:B------:R-:W1:Y:S01]  /*29010*/  LDSM.16.M88.4 R28, [R45+UR17+0x9000] ;  /* 0x009000112d1c783b */ /* 0x000e620008000200 */
[----:B------:R-:W-:-:S15]  /*29020*/  HMMA.1688.F32.TF32 R20, R224, R164, R20 ;  /* 0x000000a4e014723c */ /* 0x000fde0000081014 */
[----:B------:R-:W-:-:S08]  /*29030*/  NOP ;  /* 0x0000000000007918 */ /* 0x000fd00000000000 */
[----:B------:R-:W-:Y:S01]  /*29040*/  STL.64 [R1+0x720], R20 ;  /* 0x0007201401007387 */ /* 0x000fe20000100a00 */
[----:B------:R-:W-:-:S03]  /*29050*/  IMAD.MOV.U32 R252, RZ, RZ, R23 ;  /* 0x000000fffffc7224 */ /* 0x000fc600078e0017 */
[----:B------:R1:W-:Y:S04]  /*29060*/  STL [R1+0x728], R22 ;  /* 0x0007281601007387 */ /* 0x0003e80000100800 */
[----:B------:R-:W4:Y:S04]  /*29070*/  LDL.LU.64 R36, [R1+0x740] ;  /* 0x0007400001247983 */ /* 0x000f280000300a00 */
[----:B------:R-:W4:Y:S01]  /*29080*/  LDL.LU.64 R38, [R1+0x748] ;  /* 0x0007480001267983 */ /* 0x000f220000300a00 */
[----:B-1----:R-:W-:Y:S03]  /*29090*/  HMMA.1688.F32.TF32 R20, R228, R164, R32 ;  /* 0x000000a4e414723c */ /* 0x002fe60000081020 */
[----:B------:R-:W-:Y:S04]  /*290a0*/  STL [R1+0x2868], R252 ;  /* 0x002868fc01007387 */ /* 0x000fe80000100800 */
[----:B------:R-:W4:Y:S04]  /*290b0*/  LDL.LU.64 R24, [R1+0x5e0] ;  /* 0x0005e00001187983 */ /* 0x000f280000300a00 */
[----:B------:R-:W4:Y:S04]  /*290c0*/  LDL.LU.64 R26, [R1+0x5e8] ;  /* 0x0005e800011a7983 */ /* 0x000f280000300a00 */
[----:B------:R-:W1:Y:S08]  /*290d0*/  LDSM.16.M88.4 R32, [R45+UR17+0x9800] ;  /* 0x009800112d20783b */ /* 0x000e700008000200 */
[----:B------:R2:W-:Y:S04]  /*290e0*/  STL.64 [R1+0x10b0], R20 ;  /* 0x0010b01401007387 */ /* 0x0005e80000100a00 */
[----:B------:R2:W-:Y:S04]  /*290f0*/  STL.64 [R1+0x10b8], R22 ;  /* 0x0010b81601007387 */ /* 0x0005e80000100a00 */
[----:B--2---:R-:W2:Y:S04]  /*29100*/  LDL.LU.64 R20, [R1+0x230] ;  /* 0x0002300001147983 */ /* 0x004ea80000300a00 */
[----:B------:R-:W2:Y:S01]  /*29110*/  LDL.LU.64 R22, [R1+0x238] ;  /* 0x0002380001167983 */ /* 0x000ea20000300a00 */
[-C--:B------:R-:W-:Y:S06]  /*29120*/  HMMA.1688.F32.TF32 R148, R220, R168.reuse, R148 ;  /* 0x000000a8dc94723c */ /* 0x080fec0000081094 */
[-C--:B------:R-:W-:Y:S06]  /*29130*/  HMMA.1688.F32.TF32 R60, R204, R168.reuse, R60 ;  /* 0x000000a8cc3c723c */ /* 0x080fec000008103c */
[-C--:B------:R-:W-:Y:S01]  /*29140*/  HMMA.1688.F32.TF32 R56, R208, R168.reuse, R56 ;  /* 0x000000a8d038723c */ /* 0x080fe20000081038 */
[----:B------:R-:W-:Y:S05]  /*29150*/  STL [R1+0x2994], R170 ;  /* 0x002994aa01007387 */ /* 0x000fea0000100800 */
[-C--:B---3--:R-:W-:Y:S01]  /*29160*/  HMMA.1688.F32.TF32 R52, R216, R168.reuse, R52 ;  /* 0x000000a8d834723c */ /* 0x088fe20000081034 */
[----:B------:R-:W-:Y:S04]  /*29170*/  STL [R1+0x2990], R171 ;  /* 0x002990ab01007387 */ /* 0x000fe80000100800 */
[----:B------:R-:W-:Y:S01]  /*29180*/  STL [R1+0x299c], R174 ;  /* 0x00299cae01007387 */ /* 0x000fe20000100800 */
[----:B----4-:R-:W-:Y:S03]  /*29190*/  HMMA.1688.F32.TF32 R40, R212, R168, R40 ;  /* 0x000000a8d428723c */ /* 0x010fe60000081028 */
[----:B------:R-:W-:Y:S01]  /*291a0*/  STL [R1+0x2998], R175 ;  /* 0x002998af01007387 */ /* 0x000fe20000100800 */
[----:B------:R-:W-:-:S02]  /*291b0*/  IMAD.MOV.U32 R167, RZ, RZ, R151 ;  /* 0x000000ffffa77224 */ /* 0x000fc400078e0097 */
[----:B------:R-:W-:Y:S01]  /*291c0*/  IMAD.MOV.U32 R166, RZ, RZ, R150 ;  /* 0x000000ffffa67224 */ /* 0x000fe200078e0096 */
[----:B------:R-:W-:Y:S04]  /*291d0*/  STL [R1+0x29a4], R30 ;  /* 0x0029a41e01007387 */ /* 0x000fe80000100800 */
[----:B------:R-:W-:Y:S04]  /*291e0*/  STL [R1+0x29a0], R31 ;  /* 0x0029a01f01007387 */ /* 0x000fe80000100800 */
[----:B-1----:R-:W-:Y:S04]  /*291f0*/  STL [R1+0x29ac], R34 ;  /* 0x0029ac2201007387 */ /* 0x002fe80000100800 */
[----:B------:R-:W-:Y:S04]  /*29200*/  STL [R1+0x29a8], R35 ;  /* 0x0029a82301007387 */ /* 0x000fe80000100800 */
[----:B------:R-:W-:Y:S04]  /*29210*/  STL.64 [R1+0x4c0], R148 ;  /* 0x0004c09401007387 */ /* 0x000fe80000100a00 */
[----:B------:R-:W-:Y:S04]  /*29220*/  STL [R1+0x29b4], R167 ;  /* 0x0029b4a701007387 */ /* 0x000fe80000100800 */
[----:B------:R-:W-:Y:S04]  /*29230*/  STL [R1+0x29b0], R166 ;  /* 0x0029b0a601007387 */ /* 0x000fe80000100800 */
[----:B------:R1:W-:Y:S04]  /*29240*/  STL.64 [R1+0x800], R60 ;  /* 0x0008003c01007387 */ /* 0x0003e80000100a00 */
[----:B------:R3:W-:Y:S04]  /*29250*/  STL.64 [R1+0x808], R62 ;  /* 0x0008083e01007387 */ /* 0x0007e80000100a00 */
[----:B------:R4:W-:Y:S04]  /*29260*/  STL.64 [R1+0x540], R56 ;  /* 0x0005403801007387 */ /* 0x0009e80000100a00 */
[----:B------:R4:W-:Y:S04]  /*29270*/  STL.64 [R1+0x548], R58 ;  /* 0x0005483a01007387 */ /* 0x0009e80000100a00 */
[----:B-1----:R-:W2:Y:S04]  /*29280*/  LDL.LU.64 R60, [R1+0x1100] ;  /* 0x00110000013c7983 */ /* 0x002ea80000300a00 */
[----:B------:R1:W-:Y:S04]  /*29290*/  STL.64 [R1+0x980], R52 ;  /* 0x0009803401007387 */ /* 0x0003e80000100a00 */
[----:B------:R1:W-:Y:S04]  /*292a0*/  STL.64 [R1+0x988], R54 ;  /* 0x0009883601007387 */ /* 0x0003e80000100a00 */
[----:B---3--:R-:W3:Y:S04]  /*292b0*/  LDL.LU.64 R62, [R1+0x1108] ;  /* 0x00110800013e7983 */ /* 0x008ee80000300a00 */
[----:B------:R2:W-:Y:S04]  /*292c0*/  STL.64 [R1+0x620], R40 ;  /* 0x0006202801007387 */ /* 0x0005e80000100a00 */
[----:B------:R2:W-:Y:S04]  /*292d0*/  STL.64 [R1+0x628], R42 ;  /* 0x0006282a01007387 */ /* 0x0005e80000100a00 */
[----:B----4-:R-:W4:Y:S04]  /*292e0*/  LDL.LU.64 R56, [R1+0xed0] ;  /* 0x000ed00001387983 */ /* 0x010f280000300a00 */
[----:B------:R-:W4:Y:S01]  /*292f0*/  LDL.LU.64 R58, [R1+0xed8] ;  /* 0x000ed800013a7983 */ /* 0x000f220000300a00 */
[-C--:B------:R-:W-:Y:S06]  /*29300*/  HMMA.1688.F32.TF32 R36, R232, R168.reuse, R36 ;  /* 0x000000a8e824723c */ /* 0x080fec0000081024 */
[----:B------:R-:W-:-:S15]  /*29310*/  HMMA.1688.F32.TF32 R24, R224, R168, R24 ;  /* 0x000000a8e018723c */ /* 0x000fde0000081018 */
[----:B------:R-:W-:-:S02]  /*29320*/  NOP ;  /* 0x0000000000007918 */ /* 0x000fc40000000000 */
[----:B------:R2:W-:Y:S04]  /*29330*/  STL.64 [R1+0xe20], R36 ;  /* 0x000e202401007387 */ /* 0x0005e80000100a00 */
[----:B------:R2:W-:Y:S04]  /*29340*/  STL.64 [R1+0xe28], R38 ;  /* 0x000e282601007387 */ /* 0x0005e80000100a00 */
[----:B-1----:R-:W4:Y:S04]  /*29350*/  LDL.LU.64 R52, [R1+0xc50] ;  /* 0x000c500001347983 */ /* 0x002f280000300a00 */
[----:B------:R-:W4:Y:S01]  /*29360*/  LDL.LU.64 R54, [R1+0xc58] ;  /* 0x000c580001367983 */ /* 0x000f220000300a00 */
[----:B--2---:R-:W-:Y:S01]  /*29370*/  HMMA.1688.F32.TF32 R20, R228, R168, R20 ;  /* 0x000000a8e414723c */ /* 0x004fe20000081014 */
[----:B------:R-:W-:-:S02]  /*29380*/  IMAD.MOV.U32 R252, RZ, RZ, R25 ;  /* 0x000000fffffc7224 */ /* 0x000fc400078e0019 */
[----:B------:R-:W2:Y:S04]  /*29390*/  LDL.LU.64 R40, [R1+0x9e0] ;  /* 0x0009e00001287983 */ /* 0x000ea80000300a00 */
[----:B------:R-:W2:Y:S04]  /*293a0*/  LDL.LU.64 R42, [R1+0x9e8] ;  /* 0x0009e800012a7983 */ /* 0x000ea80000300a00 */
[----:B------:R1:W-:Y:S04]  /*293b0*/  STL [R1+0x710], R24 ;  /* 0x0007101801007387 */ /* 0x0003e80000100800 */
[----:B------:R1:W-:Y:S04]  /*293c0*/  STL.64 [R1+0x718], R26 ;  /* 0x0007181a01007387 */ /* 0x0003e80000100a00 */
[----:B------:R-:W-:Y:S04]  /*293d0*/  STL [R1+0x286c], R252 ;  /* 0x00286cfc01007387 */ /* 0x000fe80000100800 */
[----:B------:R-:W2:Y:S04]  /*293e0*/  LDL.LU.64 R36, [R1+0x860] ;  /* 0x0008600001247983 */ /* 0x000ea80000300a00 */
[----:B------:R-:W2:Y:S04]  /*293f0*/  LDL.LU.64 R38, [R1+0x868] ;  /* 0x0008680001267983 */ /* 0x000ea80000300a00 */
[----:B------:R1:W-:Y:S04]  /*29400*/  STL.64 [R1+0x1080], R20 ;  /* 0x0010801401007387 */ /* 0x0003e80000100a00 */
[----:B------:R1:W-:Y:S04]  /*29410*/  STL.64 [R1+0x1088], R22 ;  /* 0x0010881601007387 */ /* 0x0003e80000100a00 */
[----:B-1----:R-:W2:Y:S04]  /*29420*/  LDL.LU.64 R24, [R1+0x7b0] ;  /* 0x0007b00001187983 */ /* 0x002ea80000300a00 */
[----:B------:R-:W2:Y:S04]  /*29430*/  LDL.LU.64 R26, [R1+0x7b8] ;  /* 0x0007b800011a7983 */ /* 0x000ea80000300a00 */
[----:B------:R-:W2:Y:S04]  /*29440*/  LDL.LU.64 R20, [R1+0x6a0] ;  /* 0x0006a00001147983 */ /* 0x000ea80000300a00 */
[----:B------:R-:W2:Y:S01]  /*29450*/  LDL.LU.64 R22, [R1+0x6a8] ;  /* 0x0006a80001167983 */ /* 0x000ea20000300a00 */
[-C--:B---3--:R-:W-:Y:S06]  /*29460*/  HMMA.1688.F32.TF32 R60, R220, R172.reuse, R60 ;  /* 0x000000acdc3c723c */ /* 0x088fec000008103c */
[----:B----4-:R-:W-:-:S15]  /*29470*/  HMMA.1688.F32.TF32 R56, R204, R172, R56 ;  /* 0x000000accc38723c */ /* 0x010fde0000081038 */
[----:B------:R-:W-:-:S03]  /*29480*/  NOP ;  /* 0x0000000000007918 */ /* 0x000fc60000000000 */
[----:B------:R-:W-:Y:S02]  /*29490*/  IMAD.MOV.U32 R171, RZ, RZ, R63 ;  /* 0x000000ffffab7224 */ /* 0x000fe400078e003f */
[----:B------:R-:W-:Y:S02]  /*294a0*/  IMAD.MOV.U32 R170, RZ, RZ, R62 ;  /* 0x000000ffffaa7224 */ /* 0x000fe400078e003e */
[----:B------:R-:W-:Y:S02]  /*294b0*/  IMAD.MOV.U32 R175, RZ, RZ, R61 ;  /* 0x000000ffffaf7224 */ /* 0x000fe400078e003d */
[----:B------:R-:W-:Y:S01]  /*294c0*/  IMAD.MOV.U32 R174, RZ, RZ, R60 ;  /* 0x000000ffffae7224 */ /* 0x000fe200078e003c */
[----:B------:R-:W-:Y:S04]  /*294d0*/  STL [R1+0x29c4], R171 ;  /* 0x0029c4ab01007387 */ /* 0x000fe80000100800 */
[----:B------:R-:W-:Y:S04]  /*294e0*/  STL [R1+0x29c0], R170 ;  /* 0x0029c0aa01007387 */ /* 0x000fe80000100800 */
[----:B------:R-:W-:Y:S04]  /*294f0*/  STL [R1+0x29bc], R175 ;  /* 0x0029bcaf01007387 */ /* 0x000fe80000100800 */
[----:B------:R-:W-:Y:S04]  /*29500*/  STL [R1+0x29b8], R174 ;  /* 0x0029b8ae01007387 */ /* 0x000fe80000100800 */
[----:B------:R1:W-:Y:S04]  /*29510*/  STL.64 [R1+0x7e0], R56 ;  /* 0x0007e03801007387 */ /* 0x0003e80000100a00 */
[----:B------:R3:W-:Y:S04]  /*29520*/  STL.64 [R1+0x7e8], R58 ;  /* 0x0007e83a01007387 */ /* 0x0007e80000100a00 */
[----:B------:R-:W4:Y:S01]  /*29530*/  LDL.LU.64 R148, [R1+0x1d0] ;  /* 0x0001d00001947983 */ /* 0x000f220000300a00 */
[-C--:B------:R-:W-:Y:S06]  /*29540*/  HMMA.1688.F32.TF32 R52, R208, R172.reuse, R52 ;  /* 0x000000acd034723c */ /* 0x080fec0000081034 */
[-C--:B--2---:R-:W-:Y:S06]  /*29550*/  HMMA.1688.F32.TF32 R40, R216, R172.reuse, R40 ;  /* 0x000000acd828723c */ /* 0x084fec0000081028 */
[-C--:B------:R-:W-:Y:S11]  /*29560*/  HMMA.1688.F32.TF32 R36, R212, R172.reuse, R36 ;  /* 0x000000acd424723c */ /* 0x080ff60000081024 */
[----:B------:R2:W-:Y:S01]  /*29570*/  STL.64 [R1+0x530], R52 ;  /* 0x0005303401007387 */ /* 0x0005e20000100a00 */
[-C--:B------:R-:W-:Y:S06]  /*29580*/  HMMA.1688.F32.TF32 R24, R232, R172.reuse, R24 ;  /* 0x000000ace818723c */ /* 0x080fec0000081018 */
[-C--:B------:R-:W-:Y:S01]  /*29590*/  HMMA.1688.F32.TF32 R20, R224, R172.reuse, R20 ;  /* 0x000000ace014723c */ /* 0x080fe20000081014 */
[----:B------:R2:W-:Y:S04]  /*295a0*/  STL.64 [R1+0x538], R54 ;  /* 0x0005383601007387 */ /* 0x0005e80000100a00 */
[----:B------:R-:W4:Y:S04]  /*295b0*/  LDL.LU.64 R150, [R1+0x1d8] ;  /* 0x0001d80001967983 */ /* 0x000f280000300a00 */
[----:B------:R2:W-:Y:S04]  /*295c0*/  STL.64 [R1+0x970], R40 ;  /* 0x0009702801007387 */ /* 0x0005e80000100a00 */
[----:B------:R2:W-:Y:S04]  /*295d0*/  STL.64 [R1+0x978], R42 ;  /* 0x0009782a01007387 */ /* 0x0005e80000100a00 */
[----:B------:R-:W4:Y:S04]  /*295e0*/  LDL.LU.64 R156, [R1+0x1140] ;  /* 0x00114000019c7983 */ /* 0x000f280000300a00 */
[----:B------:R-:W4:Y:S04]  /*295f0*/  LDL.LU.64 R158, [R1+0x1148] ;  /* 0x00114800019e7983 */ /* 0x000f280000300a00 */
[----:B------:R2:W-:Y:S04]  /*29600*/  STL.64 [R1+0x610], R36 ;  /* 0x0006102401007387 */ /* 0x0005e80000100a00 */
[----:B------:R2:W-:Y:S04]  /*29610*/  STL.64 [R1+0x618], R38 ;  /* 0x0006182601007387 */ /* 0x0005e80000100a00 */
[----:B------:R-:W4:Y:S04]  /*29620*/  LDL.LU.64 R60, [R1+0xf30] ;  /* 0x000f3000013c7983 */ /* 0x000f280000300a00 */
[----:B------:R2:W-:Y:S04]  /*29630*/  STL.64 [R1+0xde0], R24 ;  /* 0x000de01801007387 */ /* 0x0005e80000100a00 */
[----:B------:R2:W-:Y:S04]  /*29640*/  STL.64 [R1+0xde8], R26 ;  /* 0x000de81a01007387 */ /* 0x0005e80000100a00 */
[----:B------:R-:W4:Y:S04]  /*29650*/  LDL.LU.64 R62, [R1+0xf38] ;  /* 0x000f3800013e7983 */ /* 0x000f280000300a00 */
[----:B------:R2:W-:Y:S04]  /*29660*/  STL.64 [R1+0x700], R20 ;  /* 0x0007001401007387 */ /* 0x0005e80000100a00 */
[----:B------:R2:W-:Y:S04]  /*29670*/  STL.64 [R1+0x708], R22 ;  /* 0x0007081601007387 */ /* 0x0005e80000100a00 */
[----:B-1----:R-:W4:Y:S04]  /*29680*/  LDL.LU.64 R56, [R1+0xcd0] ;  /* 0x000cd00001387983 */ /* 0x002f280000300a00 */
[----:B---3--:R-:W3:Y:S04]  /*29690*/  LDL.LU.64 R58, [R1+0xcd8] ;  /* 0x000cd800013a7983 */ /* 0x008ee80000300a00 */
[----:B--2---:R-:W2:Y:S04]  /*296a0*/  LDL.LU.64 R52, [R1+0xa10] ;  /* 0x000a100001347983 */ /* 0x004ea80000300a00 */
        /* <DEDUP_REMOVED lines=9> */
[----:B----4-:R-:W-:Y:S06]  /*29740*/  HMMA.1688.F32.TF32 R160, R228, R172, R148 ;  /* 0x000000ace4a0723c */ /* 0x010fec0000081094 */
[----:B------:R-:W-:-:S15]  /*29750*/  HMMA.1688.F32.TF32 R156, R220, R28, R156 ;  /* 0x0000001cdc9c723c */ /* 0x000fde000008109c */
[----:B------:R-:W-:-:S03]  /*29760*/  NOP ;  /* 0x0000000000007918 */ /* 0x000fc60000000000 */
[----:B------:R-:W-:Y:S02]  /*29770*/  IMAD.MOV.U32 R148, RZ, RZ, R163 ;  /* 0x000000ffff947224 */ /* 0x000fe400078e00a3 */
[----:B------:R-:W-:Y:S02]  /*29780*/  IMAD.MOV.U32 R149, RZ, RZ, R162 ;  /* 0x000000ffff957224 */ /* 0x000fe400078e00a2 */
[----:B------:R-:W-:Y:S01]  /*29790*/  IMAD.MOV.U32 R152, RZ, RZ, R161 ;  /* 0x000000ffff987224 */ /* 0x000fe200078e00a1 */
[----:B------:R-:W-:Y:S01]  /*297a0*/  HMMA.1688.F32.TF32 R60, R204, R28, R60 ;  /* 0x0000001ccc3c723c */ /* 0x000fe2000008103c */
[----:B------:R-:W-:Y:S01]  /*297b0*/  IMAD.MOV.U32 R153, RZ, RZ, R160 ;  /* 0x000000ffff997224 */ /* 0x000fe200078e00a0 */
[----:B------:R-:W-:Y:S01]  /*297c0*/  STL [R1+0x2794], R148 ;  /* 0x0027949401007387 */ /* 0x000fe20000100800 */
[----:B------:R-:W-:-:S03]  /*297d0*/  IMAD.MOV.U32 R31, RZ, RZ, R159 ;  /* 0x000000ffff1f7224 */ /* 0x000fc600078e009f */
[-C--:B---3--:R-:W-:Y:S06]  /*297e0*/  HMMA.1688.F32.TF32 R56, R208, R28.reuse, R56 ;  /* 0x0000001cd038723c */ /* 0x088fec0000081038 */
[-C--:B--2---:R-:W-:Y:S01]  /*297f0*/  HMMA.1688.F32.TF32 R52, R216, R28.reuse, R52 ;  /* 0x0000001cd834723c */ /* 0x084fe20000081034 */
[----:B------:R-:W-:Y:S01]  /*29800*/  IMAD.MOV.U32 R30, RZ, RZ, R158 ;  /* 0x000000ffff1e7224 */ /* 0x000fe200078e009e */
[----:B------:R1:W-:Y:S01]  /*29810*/  STL [R1+0x2790], R149 ;  /* 0x0027909501007387 */ /* 0x0003e20000100800 */
[----:B------:R-:W-:Y:S02]  /*29820*/  IMAD.MOV.U32 R35, RZ, RZ, R157 ;  /* 0x000000ffff237224 */ /* 0x000fe400078e009d */
[----:B------:R-:W-:Y:S01]  /*29830*/  IMAD.MOV.U32 R34, RZ, RZ, R156 ;  /* 0x000000ffff227224 */ /* 0x000fe200078e009c */
        /* <DEDUP_REMOVED lines=8> */
[-C--:B------:R-:W-:Y:S03]  /*298c0*/  HMMA.1688.F32.TF32 R40, R212, R28.reuse, R40 ;  /* 0x0000001cd428723c */ /* 0x080fe60000081028 */
[----:B------:R-:W-:Y:S04]  /*298d0*/  STL.64 [R1+0x520], R56 ;  /* 0x0005203801007387 */ /* 0x000fe80000100a00 */
[----:B------:R-:W-:Y:S04]  /*298e0*/  STL.64 [R1+0x528], R58 ;  /* 0x0005283a01007387 */ /* 0x000fe80000100a00 */
[----:B-1----:R-:W2:Y:S04]  /*298f0*/  LDL.LU.64 R148, [R1+0x11a0] ;  /* 0x0011a00001947983 */ /* 0x002ea80000300a00 */
[----:B------:R1:W-:Y:S01]  /*29900*/  STL.64 [R1+0x8e0], R52 ;  /* 0x0008e03401007387 */ /* 0x0003e20000100a00 */
[-C--:B------:R-:W-:Y:S03]  /*29910*/  HMMA.1688.F32.TF32 R36, R232, R28.reuse, R36 ;  /* 0x0000001ce824723c */ /* 0x080fe60000081024 */
[----:B------:R3:W-:Y:S04]  /*29920*/  STL.64 [R1+0x8e8], R54 ;  /* 0x0008e83601007387 */ /* 0x0007e80000100a00 */
[----:B------:R-:W2:Y:S01]  /*29930*/  LDL.LU.64 R150, [R1+0x11a8] ;  /* 0x0011a80001967983 */ /* 0x000ea20000300a00 */
[-C--:B------:R-:W-:Y:S03]  /*29940*/  HMMA.1688.F32.TF32 R24, R224, R28.reuse, R24 ;  /* 0x0000001ce018723c */ /* 0x080fe60000081018 */
[----:B------:R4:W-:Y:S04]  /*29950*/  STL.64 [R1+0x600], R40 ;  /* 0x0006002801007387 */ /* 0x0009e80000100a00 */
[----:B------:R4:W-:Y:S01]  /*29960*/  STL.64 [R1+0x608], R42 ;  /* 0x0006082a01007387 */ /* 0x0009e20000100a00 */
[----:B------:R-:W-:Y:S03]  /*29970*/  HMMA.1688.F32.TF32 R20, R228, R28, R20 ;  /* 0x0000001ce414723c */ /* 0x000fe60000081014 */
[----:B-1----:R-:W2:Y:S04]  /*29980*/  LDL.LU.64 R52, [R1+0xfd0] ;  /* 0x000fd00001347983 */ /* 0x002ea80000300a00 */
[----:B---3--:R-:W3:Y:S04]  /*29990*/  LDL.LU.64 R54, [R1+0xfd8] ;  /* 0x000fd80001367983 */ /* 0x008ee80000300a00 */
[----:B------:R1:W-:Y:S04]  /*299a0*/  STL.64 [R1+0xd30], R36 ;  /* 0x000d302401007387 */ /* 0x0003e80000100a00 */
[----:B------:R1:W-:Y:S04]  /*299b0*/  STL.64 [R1+0xd38], R38 ;  /* 0x000d382601007387 */ /* 0x0003e80000100a00 */
[----:B------:R-:W3:Y:S04]  /*299c0*/  LDL.LU.64 R60, [R1+0xd50] ;  /* 0x000d5000013c7983 */ /* 0x000ee80000300a00 */
[----:B------:R-:W3:Y:S04]  /*299d0*/  LDL.LU.64 R62, [R1+0xd58] ;  /* 0x000d5800013e7983 */ /* 0x000ee80000300a00 */
[----:B------:R1:W-:Y:S04]  /*299e0*/  STL.64 [R1+0x6f0], R24 ;  /* 0x0006f01801007387 */ /* 0x0003e80000100a00 */
[----:B------:R1:W-:Y:S04]  /*299f0*/  STL.64 [R1+0x6f8], R26 ;  /* 0x0006f81a01007387 */ /* 0x0003e80000100a00 */
[----:B------:R-:W3:Y:S04]  /*29a00*/  LDL.LU.64 R56, [R1+0xa60] ;  /* 0x000a600001387983 */ /* 0x000ee80000300a00 */
[----:B------:R-:W3:Y:S04]  /*29a10*/  LDL.LU.64 R58, [R1+0xa68] ;  /* 0x000a6800013a7983 */ /* 0x000ee80000300a00 */
[----:B------:R1:W-:Y:S04]  /*29a20*/  STL.64 [R1+0x1060], R20 ;  /* 0x0010601401007387 */ /* 0x0003e80000100a00 */
[----:B------:R1:W-:Y:S04]  /*29a30*/  STL.64 [R1+0x1068], R22 ;  /* 0x0010681601007387 */ /* 0x0003e80000100a00 */
[----:B----4-:R-:W4:Y:S04]  /*29a40*/  LDL.LU.64 R40, [R1+0x910] ;  /* 0x0009100001287983 */ /* 0x010f280000300a00 */
[----:B------:R-:W4:Y:S04]  /*29a50*/  LDL.LU.64 R42, [R1+0x918] ;  /* 0x00091800012a7983 */ /* 0x000f280000300a00 */
[----:B-1----:R-:W4:Y:S04]  /*29a60*/  LDL.LU.64 R36, [R1+0x820] ;  /* 0x0008200001247983 */ /* 0x002f280000300a00 */
[----:B------:R-:W4:Y:S04]  /*29a70*/  LDL.LU.64 R38, [R1+0x828] ;  /* 0x0008280001267983 */ /* 0x000f280000300a00 */
[----:B------:R-:W4:Y:S04]  /*29a80*/  LDL.LU.64 R24, [R1+0x760] ;  /* 0x0007600001187983 */ /* 0x000f280000300a00 */
[----:B------:R-:W4:Y:S04]  /*29a90*/  LDL.LU.64 R26, [R1+0x768] ;  /* 0x00076800011a7983 */ /* 0x000f280000300a00 */
[----:B------:R-:W4:Y:S04]  /*29aa0*/  LDL.LU.64 R20, [R1+0x140] ;  /* 0x0001400001147983 */ /* 0x000f280000300a00 */
[----:B------:R-:W4:Y:S01]  /*29ab0*/  LDL.LU.64 R22, [R1+0x148] ;  /* 0x0001480001167983 */ /* 0x000f220000300a00 */
[----:B--2---:R-:W-:-:S15]  /*29ac0*/  HMMA.1688.F32.TF32 R148, R220, R32, R148 ;  /* 0x00000020dc94723c */ /* 0x004fde0000081094 */
[----:B------:R-:W-:-:S09]  /*29ad0*/  NOP ;  /* 0x0000000000007918 */ /* 0x000fd20000000000 */
[----:B------:R-:W-:Y:S02]  /*29ae0*/  IMAD.MOV.U32 R175, RZ, RZ, R148 ;  /* 0x000000ffffaf7224 */ /* 0x000fe400078e0094 */
[----:B------:R-:W-:Y:S02]  /*29af0*/  IMAD.MOV.U32 R174, RZ, RZ, R149 ;  /* 0x000000ffffae7224 */ /* 0x000fe400078e0095 */
[----:B------:R-:W-:Y:S02]  /*29b00*/  IMAD.MOV.U32 R167, RZ, RZ, R150 ;  /* 0x000000ffffa77224 */ /* 0x000fe400078e0096 */
[----:B------:R-:W-:Y:S02]  /*29b10*/  IMAD.MOV.U32 R166, RZ, RZ, R151 ;  /* 0x000000ffffa67224 */ /* 0x000fe400078e0097 */
[-C--:B---3--:R-:W-:Y:S06]  /*29b20*/  HMMA.1688.F32.TF32 R148, R204, R32.reuse, R52 ;  /* 0x00000020cc94723c */ /* 0x088fec0000081034 */
[-C--:B------:R-:W-:Y:S01]  /*29b30*/  HMMA.1688.F32.TF32 R28, R208, R32.reuse, R60 ;  /* 0x00000020d01c723c */ /* 0x080fe2000008103c */
[----:B------:R-:W-:Y:S04]  /*29b40*/  STL [R1+0x29e4], R166 ;  /* 0x0029e4a601007387 */ /* 0x000fe80000100800 */
[----:B------:R-:W-:Y:S04]  /*29b50*/  STL [R1+0x29e0], R167 ;  /* 0x0029e0a701007387 */ /* 0x000fe80000100800 */
[----:B------:R-:W-:Y:S04]  /*29b60*/  STL [R1+0x29dc], R174 ;  /* 0x0029dcae01007387 */ /* 0x000fe80000100800 */
[----:B------:R-:W-:Y:S01]  /*29b70*/  STL [R1+0x29d8], R175 ;  /* 0x0029d8af01007387 */ /* 0x000fe20000100800 */
[-C--:B------:R-:W-:Y:S03]  /*29b80*/  HMMA.1688.F32.TF32 R56, R216, R32.reuse, R56 ;  /* 0x00000020d838723c */ /* 0x080fe60000081038 */
[----:B------:R-:W2:Y:S04]  /*29b90*/  LDL R54, [R1+0x1f98] ;  /* 0x001f980001367983 */ /* 0x000ea80000100800 */
[----:B------:R-:W-:Y:S04]  /*29ba0*/  STL.64 [R1+0x7c0], R148 ;  /* 0x0007c09401007387 */ /* 0x000fe80000100a00 */
[----:B------:R-:W-:Y:S01]  /*29bb0*/  STL.64 [R1+0x7c8], R150 ;  /* 0x0007c89601007387 */ /* 0x000fe20000100a00 */
[-C--:B----4-:R-:W-:Y:S03]  /*29bc0*/  HMMA.1688.F32.TF32 R40, R212, R32.reuse, R40 ;  /* 0x00000020d428723c */ /* 0x090fe60000081028 */
[----:B------:R-:W3:Y:S04]  /*29bd0*/  LDL R55, [R1+0x1f94] ;  /* 0x001f940001377983 */ /* 0x000ee80000100800 */
[----:B------:R-:W-:Y:S04]  /*29be0*/  STL.64 [R1+0x500], R28 ;  /* 0x0005001c01007387 */ /* 0x000fe80000100a00 */
[----:B------:R1:W-:Y:S02]  /*29bf0*/  STL.64 [R1+0x508], R30 ;  /* 0x0005081e01007387 */ /* 0x0003e40000100a00 */
[----:B-1----:R-:W-:Y:S02]  /*29c00*/  HMMA.1688.F32.TF32 R28, R232, R32, R36 ;  /* 0x00000020e81c723c */ /* 0x002fe40000081024 */
[----:B------:R-:W-:Y:S04]  /*29c10*/  STL.64 [R1+0x8b0], R56 ;  /* 0x0008b03801007387 */ /* 0x000fe80000100a00 */
[----:B------:R-:W-:Y:S04]  /*29c20*/  STL.64 [R1+0x8b8], R58 ;  /* 0x0008b83a01007387 */ /* 0x000fe80000100a00 */
[----:B------:R-:W-:Y:S04]  /*29c30*/  STL.64 [R1+0x5f0], R40 ;  /* 0x0005f02801007387 */ /* 0x000fe80000100a00 */
[----:B------:R-:W-:Y:S04]  /*29c40*/  STL.64 [R1+0x5f8], R42 ;  /* 0x0005f82a01007387 */ /* 0x000fe80000100a00 */
[----:B------:R-:W1:Y:S05]  /*29c50*/  LDSM.16.M88.4 R36, [R45+UR17+0xa000] ;  /* 0x00a000112d24783b */ /* 0x000e6a0008000200 */
[----:B------:R4:W-:Y:S01]  /*29c60*/  STL.64 [R1+0xcf0], R28 ;  /* 0x000cf01c01007387 */ /* 0x0009e20000100a00 */
[----:B------:R-:W-:-:S02]  /*29c70*/  IMAD.MOV.U32 R148, RZ, RZ, R30 ;  /* 0x000000ffff947224 */ /* 0x000fc400078e001e */
[----:B------:R-:W-:Y:S02]  /*29c80*/  IMAD.MOV.U32 R149, RZ, RZ, R31 ;  /* 0x000000ffff957224 */ /* 0x000fe400078e001f */
[-C--:B----4-:R-:W-:Y:S06]  /*29c90*/  HMMA.1688.F32.TF32 R28, R224, R32.reuse, R24 ;  /* 0x00000020e01c723c */ /* 0x090fec0000081018 */
[----:B------:R-:W-:Y:S01]  /*29ca0*/  HMMA.1688.F32.TF32 R24, R228, R32, R20 ;  /* 0x00000020e418723c */ /* 0x000fe20000081014 */
[----:B------:R-:W-:Y:S04]  /*29cb0*/  STL [R1+0x279c], R149 ;  /* 0x00279c9501007387 */ /* 0x000fe80000100800 */
[----:B------:R-:W-:Y:S04]  /*29cc0*/  STL [R1+0x2798], R148 ;  /* 0x0027989401007387 */ /* 0x000fe80000100800 */
[----:B------:R-:W4:Y:S08]  /*29cd0*/  LDL.LU.64 R20, [R1+0x1220] ;  /* 0x0012200001147983 */ /* 0x000f300000300a00 */
[----:B------:R-:W-:Y:S04]  /*29ce0*/  STL.64 [R1+0x6e0], R28 ;  /* 0x0006e01c01007387 */ /* 0x000fe80000100a00 */
[----:B------:R-:W-:Y:S04]  /*29cf0*/  STL.64 [R1+0x6e8], R30 ;  /* 0x0006e81e01007387 */ /* 0x000fe80000100a00 */
[----:B------:R4:W-:Y:S04]  /*29d00*/  STL.64 [R1+0xfa0], R24 ;  /* 0x000fa01801007387 */ /* 0x0009e80000100a00 */
[----:B------:R4:W-:Y:S04]  /*29d10*/  STL.64 [R1+0xfa8], R26 ;  /* 0x000fa81a01007387 */ /* 0x0009e80000100a00 */
[----:B------:R-:W4:Y:S04]  /*29d20*/  LDL.LU.64 R22, [R1+0x1228] ;  /* 0x0012280001167983 */ /* 0x000f280000300a00 */
[----:B------:R-:W-:Y:S04]  /*29d30*/  STL [R1+0x27a0], R0 ;  /* 0x0027a00001007387 */ /* 0x000fe80000100800 */
[----:B-1----:R-:W-:Y:S04]  /*29d40*/  STL [R1+0x29ec], R38 ;  /* 0x0029ec2601007387 */ /* 0x002fe80000100800 */
[----:B------:R-:W-:Y:S04]  /*29d50*/  STL [R1+0x29e8], R39 ;  /* 0x0029e82701007387 */ /* 0x000fe80000100800 */
[----:B------:R-:W4:Y:S04]  /*29d60*/  LDL.LU R240, [R1+0x270] ;  /* 0x0002700001f07983 */ /* 0x000f280000300800 */
[----:B------:R-:W4:Y:S04]  /*29d70*/  LDL.LU R241, [R1+0x274] ;  /* 0x0002740001f17983 */ /* 0x000f280000300800 */
[----:B------:R-:W4:Y:S04]  /*29d80*/  LDL.LU R242, [R1+0x278] ;  /* 0x0002780001f27983 */ /* 0x000f280000300800 */
[----:B------:R-:W4:Y:S04]  /*29d90*/  LDL.LU R243, [R1+0x27c] ;  /* 0x00027c0001f37983 */ /* 0x000f280000300800 */
[----:B--2---:R-:W-:Y:S04]  /*29da0*/  LDS R192, [R54+UR13+0x21000] ;  /* 0x0210000d36c07984 */ /* 0x004fe80008000800 */
[----:B------:R-:W-:Y:S04]  /*29db0*/  LDS R194, [R54+UR13+0x21800] ;  /* 0x0218000d36c27984 */ /* 0x000fe80008000800 */
[----:B------:R-:W-:Y:S04]  /*29dc0*/  LDS R196, [R54+UR13+0x21080] ;  /* 0x0210800d36c47984 */ /* 0x000fe80008000800 */
[----:B------:R-:W-:Y:S04]  /*29dd0*/  LDS R198, [R54+UR13+0x21880] ;  /* 0x0218800d36c67984 */ /* 0x000fe80008000800 */
[----:B------:R-:W-:Y:S04]  /*29de0*/  LDS R200, [R54+UR13+0x21100] ;  /* 0x0211000d36c87984 */ /* 0x000fe80008000800 */
[----:B------:R-:W-:Y:S04]  /*29df0*/  LDS R202, [R54+UR13+0x21900] ;  /* 0x0219000d36ca7984 */ /* 0x000fe80008000800 */
[----:B------:R-:W-:Y:S04]  /*29e00*/  LDS R40, [R54+UR13+0x21180] ;  /* 0x0211800d36287984 */ /* 0x000fe80008000800 */
[----:B------:R1:W-:Y:S04]  /*29e10*/  LDS R42, [R54+UR13+0x21980] ;  /* 0x0219800d362a7984 */ /* 0x0003e80008000800 */
[----:B---3--:R-:W-:Y:S04]  /*29e20*/  LDS R193, [R55+UR13+0x21000] ;  /* 0x0210000d37c17984 */ /* 0x008fe80008000800 */
[----:B------:R-:W2:Y:S04]  /*29e30*/  LDS R195, [R55+UR13+0x21800] ;  /* 0x0218000d37c37984 */ /* 0x000ea80008000800 */
[----:B------:R-:W-:Y:S04]  /*29e40*/  LDS R197, [R55+UR13+0x21080] ;  /* 0x0210800d37c57984 */ /* 0x000fe80008000800 */
[----:B------:R-:W3:Y:S04]  /*29e50*/  LDS R199, [R55+UR13+0x21880] ;  /* 0x0218800d37c77984 */ /* 0x000ee80008000800 */
[----:B------:R-:W-:Y:S04]  /*29e60*/  LDS R201, [R55+UR13+0x21100] ;  /* 0x0211000d37c97984 */ /* 0x000fe80008000800 */
[----:B------:R-:W3:Y:S04]  /*29e70*/  LDS R203, [R55+UR13+0x21900] ;  /* 0x0219000d37cb7984 */ /* 0x000ee80008000800 */
[----:B------:R-:W-:Y:S04]  /*29e80*/  LDS R41, [R55+UR13+0x21180] ;  /* 0x0211800d37297984 */ /* 0x000fe80008000800 */
[----:B------:R1:W3:Y:S01]  /*29e90*/  LDS R43, [R55+UR13+0x21980] ;  /* 0x0219800d372b7984 */ /* 0x0002e20008000800 */
[----:B----4-:R-:W-:-:S15]  /*29ea0*/  HMMA.1688.F32.TF32 R20, R220, R36, R20 ;  /* 0x00000024dc14723c */ /* 0x010fde0000081014 */
[----:B------:R-:W-:-:S09]  /*29eb0*/  NOP ;  /* 0x0000000000007918 */ /* 0x000fd20000000000 */
[----:B------:R-:W-:Y:S02]  /*29ec0*/  IMAD.MOV.U32 R162, RZ, RZ, R20 ;  /* 0x000000ffffa27224 */ /* 0x000fe400078e0014 */
[----:B------:R-:W-:Y:S01]  /*29ed0*/  IMAD.MOV.U32 R163, RZ, RZ, R21 ;  /* 0x000000ffffa37224 */ /* 0x000fe200078e0015 */
[----:B------:R-:W3:Y:S01]  /*29ee0*/  LDL.LU R20, [R1+0x290] ;  /* 0x0002900001147983 */ /* 0x000ee20000300800 */
[----:B------:R-:W-:Y:S02]  /*29ef0*/  IMAD.MOV.U32 R158, RZ, RZ, R22 ;  /* 0x000000ffff9e7224 */ /* 0x000fe400078e0016 */
[----:B------:R-:W-:Y:S01]  /*29f00*/  IMAD.MOV.U32 R159, RZ, RZ, R23 ;  /* 0x000000ffff9f7224 */ /* 0x000fe200078e0017 */
[----:B------:R-:W3:Y:S04]  /*29f10*/  LDL.LU R21, [R1+0x294] ;  /* 0x0002940001157983 */ /* 0x000ee80000300800 */
[----:B------:R-:W3:Y:S04]  /*29f20*/  LDL.LU R22, [R1+0x298] ;  /* 0x0002980001167983 */ /* 0x000ee80000300800 */
[----:B------:R-:W3:Y:S04]  /*29f30*/  LDL.LU R23, [R1+0x29c] ;  /* 0x00029c0001177983 */ /* 0x000ee80000300800 */
[----:B------:R-:W4:Y:S04]  /*29f40*/  LDL.LU R24, [R1+0x2c0] ;  /* 0x0002c00001187983 */ /* 0x000f280000300800 */
[----:B------:R-:W4:Y:S04]  /*29f50*/  LDL.LU R25, [R1+0x2c4] ;  /* 0x0002c40001197983 */ /* 0x000f280000300800 */
[----:B------:R-:W4:Y:S04]  /*29f60*/  LDL.LU R26, [R1+0x2c8] ;  /* 0x0002c800011a7983 */ /* 0x000f280000300800 */
[----:B------:R-:W4:Y:S04]  /*29f70*/  LDL.LU R27, [R1+0x2cc] ;  /* 0x0002cc00011b7983 */ /* 0x000f280000300800 */
[----:B------:R-:W2:Y:S04]  /*29f80*/  LDL.LU.64 R236, [R1+0x10e0] ;  /* 0x0010e00001ec7983 */ /* 0x000ea80000300a00 */
[----:B------:R-:W2:Y:S04]  /*29f90*/  LDL.LU.64 R238, [R1+0x10e8] ;  /* 0x0010e80001ee7983 */ /* 0x000ea80000300a00 */
[----:B------:R-:W3:Y:S04]  /*29fa0*/  LDL.LU R168, [R1+0x2e0] ;  /* 0x0002e00001a87983 */ /* 0x000ee80000300800 */
[----:B------:R-:W3:Y:S04]  /*29fb0*/  LDL.LU R169, [R1+0x2e4] ;  /* 0x0002e40001a97983 */ /* 0x000ee80000300800 */
[----:B------:R-:W3:Y:S04]  /*29fc0*/  LDL.LU R170, [R1+0x2e8] ;  /* 0x0002e80001aa7983 */ /* 0x000ee80000300800 */
[----:B------:R-:W3:Y:S04]  /*29fd0*/  LDL.LU R171, [R1+0x2ec] ;  /* 0x0002ec0001ab7983 */ /* 0x000ee80000300800 */
        /* <DEDUP_REMOVED lines=8> */
[----:B------:R-:W3:Y:S04]  /*2a060*/  LDL.LU.64 R172, [R1+0xea0] ;  /* 0x000ea00001ac7983 */ /* 0x000ee80000300a00 */
[----:B------:R-:W3:Y:S04]  /*2a070*/  LDL.LU.64 R174, [R1+0xea8] ;  /* 0x000ea80001ae7983 */ /* 0x000ee80000300a00 */
[----:B------:R-:W4:Y:S04]  /*2a080*/  LDL.LU.64 R164, [R1+0xae0] ;  /* 0x000ae00001a47983 */ /* 0x000f280000300a00 */
[----:B------:R-:W4:Y:S04]  /*2a090*/  LDL.LU.64 R166, [R1+0xae8] ;  /* 0x000ae80001a67983 */ /* 0x000f280000300a00 */
[----:B------:R-:W4:Y:S04]  /*2a0a0*/  LDL.LU.64 R152, [R1+0x9d0] ;  /* 0x0009d00001987983 */ /* 0x000f280000300a00 */
[----:B------:R-:W4:Y:S04]  /*2a0b0*/  LDL.LU.64 R154, [R1+0x9d8] ;  /* 0x0009d800019a7983 */ /* 0x000f280000300a00 */
[----:B------:R-:W4:Y:S04]  /*2a0c0*/  LDL.LU R52, [R1+0x1e0] ;  /* 0x0001e00001347983 */ /* 0x000f280000300800 */
[----:B------:R-:W4:Y:S04]  /*2a0d0*/  LDL.LU R53, [R1+0x1e4] ;  /* 0x0001e40001357983 */ /* 0x000f280000300800 */
[----:B-1----:R-:W4:Y:S04]  /*2a0e0*/  LDL.LU R54, [R1+0x1e8] ;  /* 0x0001e80001367983 */ /* 0x002f280000300800 */
[----:B------:R-:W4:Y:S04]  /*2a0f0*/  LDL.LU R55, [R1+0x1ec] ;  /* 0x0001ec0001377983 */ /* 0x000f280000300800 */
[----:B------:R-:W4:Y:S04]  /*2a100*/  LDL.LU.64 R148, [R1+0x900] ;  /* 0x0009000001947983 */ /* 0x000f280000300a00 */
[----:B------:R-:W4:Y:S04]  /*2a110*/  LDL.LU.64 R150, [R1+0x908] ;  /* 0x0009080001967983 */ /* 0x000f280000300a00 */
[----:B------:R-:W4:Y:S04]  /*2a120*/  LDL.LU.64 R32, [R1+0x830] ;  /* 0x0008300001207983 */ /* 0x000f280000300a00 */
[----:B------:R-:W4:Y:S04]  /*2a130*/  LDL.LU.64 R34, [R1+0x838] ;  /* 0x0008380001227983 */ /* 0x000f280000300a00 */
[----:B------:R-:W4:Y:S04]  /*2a140*/  LDL.LU.64 R28, [R1+0x2b0] ;  /* 0x0002b000011c7983 */ /* 0x000f280000300a00 */
[----:B------:R-:W4:Y:S04]  /*2a150*/  LDL.LU.64 R30, [R1+0x2b8] ;  /* 0x0002b800011e7983 */ /* 0x000f280000300a00 */
[----:B------:R-:W-:Y:S04]  /*2a160*/  STL [R1+0x29fc], R159 ;  /* 0x0029fc9f01007387 */ /* 0x000fe80000100800 */
[----:B------:R-:W-:Y:S04]  /*2a170*/  STL [R1+0x29f8], R158 ;  /* 0x0029f89e01007387 */ /* 0x000fe80000100800 */
[----:B------:R-:W-:Y:S04]  /*2a180*/  STL [R1+0x29f4], R163 ;  /* 0x0029f4a301007387 */ /* 0x000fe80000100800 */
[----:B------:R3:W-:Y:S01]  /*2a190*/  STL [R1+0x29f0], R162 ;  /* 0x0029f0a201007387 */ /* 0x0007e20000100800 */
[----:B--2---:R-:W-:-:S15]  /*2a1a0*/  HMMA.1688.F32.TF32 R236, R204, R36, R236 ;  /* 0x00000024ccec723c */ /* 0x004fde00000810ec */
[----:B------:R-:W-:-:S08]  /*2a1b0*/  NOP ;  /* 0x0000000000007918 */ /* 0x000fd00000000000 */
[----:B------:R1:W-:Y:S04]  /*2a1c0*/  STL.64 [R1+0x7b0], R236 ;  /* 0x0007b0ec01007387 */ /* 0x0003e80000100a00 */
[----:B------:R2:W-:Y:S01]  /*2a1d0*/  STL.64 [R1+0x7b8], R238 ;  /* 0x0007b8ee01007387 */ /* 0x0005e20000100a00 */
[-C--:B---3--:R-:W-:Y:S06]  /*2a1e0*/  HMMA.1688.F32.TF32 R160, R208, R36.reuse, R172 ;  /* 0x00000024d0a0723c */ /* 0x088fec00000810ac */
[-C--:B----4-:R-:W-:Y:S06]  /*2a1f0*/  HMMA.1688.F32.TF32 R156, R216, R36.reuse, R164 ;  /* 0x00000024d89c723c */ /* 0x090fec00000810a4 */
[----:B------:R-:W-:Y:S01]  /*2a200*/  HMMA.1688.F32.TF32 R152, R212, R36, R152 ;  /* 0x00000024d498723c */ /* 0x000fe20000081098 */
[----:B-1----:R-:W-:-:S10]  /*2a210*/  IMAD.MOV.U32 R237, RZ, RZ, R46 ;  /* 0x000000ffffed7224 */ /* 0x002fd400078e002e */
[----:B------:R-:W-:Y:S04]  /*2a220*/  STL.64 [R1+0x4e0], R160 ;  /* 0x0004e0a001007387 */ /* 0x000fe80000100a00 */
[----:B------:R-:W-:Y:S04]  /*2a230*/  STL.64 [R1+0x4e8], R162 ;  /* 0x0004e8a201007387 */ /* 0x000fe80000100a00 */
[----:B------:R-:W3:Y:S04]  /*2a240*/  LDL.LU R236, [R1+0x180] ;  /* 0x0001800001ec7983 */ /* 0x000ee80000300800 */
[----:B------:R-:W-:Y:S01]  /*2a250*/  STL.64 [R1+0x890], R156 ;  /* 0x0008909c01007387 */ /* 0x000fe20000100a00 */
[----:B--2---:R-:W-:-:S03]  /*2a260*/  IMAD.MOV.U32 R238, RZ, RZ, R47 ;  /* 0x000000ffffee7224 */ /* 0x004fc600078e002f */
[----:B------:R-:W-:Y:S04]  /*2a270*/  STL.64 [R1+0x898], R158 ;  /* 0x0008989e01007387 */ /* 0x000fe80000100a00 */
[----:B------:R-:W-:Y:S04]  /*2a280*/  STL.64 [R1+0x5e0], R152 ;  /* 0x0005e09801007387 */ /* 0x000fe80000100a00 */
[----:B------:R1:W-:Y:S04]  /*2a290*/  STL.64 [R1+0x5e8], R154 ;  /* 0x0005e89a01007387 */ /* 0x0003e80000100a00 */
[----:B------:R-:W2:Y:S04]  /*2a2a0*/  LDL.LU R46, [R1+0x2aec] ;  /* 0x002aec00012e7983 */ /* 0x000ea80000300800 */
[----:B------:R-:W2:Y:S01]  /*2a2b0*/  LDL.LU R47, [R1+0x2ae8] ;  /* 0x002ae800012f7983 */ /* 0x000ea20000300800 */
[-C--:B-1----:R-:W-:Y:S06]  /*2a2c0*/  HMMA.1688.F32.TF32 R152, R232, R36.reuse, R148 ;  /* 0x00000024e898723c */ /* 0x082fec0000081094 */
[-C--:B------:R-:W-:Y:S06]  /*2a2d0*/  HMMA.1688.F32.TF32 R32, R224, R36.reuse, R32 ;  /* 0x00000024e020723c */ /* 0x080fec0000081020 */
[----:B------:R-:W-:-:S12]  /*2a2e0*/  HMMA.1688.F32.TF32 R28, R228, R36, R28 ;  /* 0x00000024e41c723c */ /* 0x000fd8000008101c */
[----:B------:R-:W-:Y:S02]  /*2a2f0*/  IMAD.MOV.U32 R0, RZ, RZ, R153 ;  /* 0x000000ffff007224 */ /* 0x000fe400078e0099 */
[----:B------:R-:W-:Y:S02]  /*2a300*/  IMAD.MOV.U32 R149, RZ, RZ, R154 ;  /* 0x000000ffff957224 */ /* 0x000fe400078e009a */
[----:B------:R-:W-:Y:S01]  /*2a310*/  IMAD.MOV.U32 R148, RZ, RZ, R155 ;  /* 0x000000ffff947224 */ /* 0x000fe200078e009b */
[----:B------:R-:W-:Y:S04]  /*2a320*/  STL [R1+0xc50], R152 ;  /* 0x000c509801007387 */ /* 0x000fe80000100800 */
[----:B------:R-:W-:Y:S04]  /*2a330*/  STL [R1+0x27ac], R0 ;  /* 0x0027ac0001007387 */ /* 0x000fe80000100800 */
[----:B------:R-:W-:Y:S04]  /*2a340*/  STL [R1+0x27a8], R149 ;  /* 0x0027a89501007387 */ /* 0x000fe80000100800 */
[----:B------:R-:W-:Y:S04]  /*2a350*/  STL [R1+0x27a4], R148 ;  /* 0x0027a49401007387 */ /* 0x000fe80000100800 */
[----:B------:R-:W-:Y:S04]  /*2a360*/  STL.64 [R1+0x6d0], R32 ;  /* 0x0006d02001007387 */ /* 0x000fe80000100a00 */
[----:B------:R1:W-:Y:S04]  /*2a370*/  STL.64 [R1+0x6d8], R34 ;  /* 0x0006d82201007387 */ /* 0x0003e80000100a00 */
[----:B------:R-:W-:Y:S04]  /*2a380*/  STL.64 [R1+0xf70], R28 ;  /* 0x000f701c01007387 */ /* 0x000fe80000100a00 */
[----:B------:R4:W-:Y:S01]  /*2a390*/  STL.64 [R1+0xf78], R30 ;  /* 0x000f781e01007387 */ /* 0x0009e20000100a00 */
[----:B------:R-:W-:Y:S01]  /*2a3a0*/  IMAD.MOV.U32 R239, RZ, RZ, R44 ;  /* 0x000000ffffef7224 */ /* 0x000fe200078e002c */
[-C--:B--2---:R-:W-:Y:S06]  /*2a3b0*/  HMMA.1688.F32.TF32 R36, R176, R46.reuse, R168 ;  /* 0x0000002eb024723c */ /* 0x084fec00000810a8 */
[-C--:B-1----:R-:W-:Y:S06]  /*2a3c0*/  HMMA.1688.F32.TF32 R32, R192, R46.reuse, R60 ;  /* 0x0000002ec020723c */ /* 0x082fec000008103c */
[-C--:B----4-:R-:W-:Y:S06]  /*2a3d0*/  HMMA.1688.F32.TF32 R28, R180, R46.reuse, R24 ;  /* 0x0000002eb41c723c */ /* 0x090fec0000081018 */
[-C--:B------:R-:W-:Y:S06]  /*2a3e0*/  HMMA.1688.F32.TF32 R24, R196, R46.reuse, R20 ;  /* 0x0000002ec418723c */ /* 0x080fec0000081014 */
[-C--:B------:R-:W-:Y:S01]  /*2a3f0*/  HMMA.1688.F32.TF32 R20, R184, R46.reuse, R240 ;  /* 0x0000002eb814723c */ /* 0x080fe200000810f0 */
[----:B------:R-:W-:Y:S04]  /*2a400*/  STL.64 [R1+0x1050], R36 ;  /* 0x0010502401007387 */ /* 0x000fe80000100a00 */
[----:B------:R-:W-:Y:S04]  /*2a410*/  STL.64 [R1+0x1058], R38 ;  /* 0x0010582601007387 */ /* 0x000fe80000100a00 */
[----:B------:R-:W-:Y:S04]  /*2a420*/  STL.64 [R1+0x1070], R32 ;  /* 0x0010702001007387 */ /* 0x000fe80000100a00 */
[----:B------:R-:W-:Y:S04]  /*2a430*/  STL.64 [R1+0x1078], R34 ;  /* 0x0010782201007387 */ /* 0x000fe80000100a00 */
[----:B------:R-:W-:Y:S04]  /*2a440*/  STL.64 [R1+0x1030], R28 ;  /* 0x0010301c01007387 */ /* 0x000fe80000100a00 */
[----:B------:R-:W-:Y:S04]  /*2a450*/  STL.64 [R1+0x1038], R30 ;  /* 0x0010381e01007387 */ /* 0x000fe80000100a00 */
[----:B------:R-:W2:Y:S04]  /*2a460*/  LDL.LU.64 R60, [R1+0x12a0] ;  /* 0x0012a000013c7983 */ /* 0x000ea80000300a00 */
[----:B------:R-:W-:Y:S04]  /*2a470*/  STL.64 [R1+0x1040], R24 ;  /* 0x0010401801007387 */ /* 0x000fe80000100a00 */
[----:B------:R-:W-:Y:S04]  /*2a480*/  STL.64 [R1+0x1048], R26 ;  /* 0x0010481a01007387 */ /* 0x000fe80000100a00 */
[----:B------:R-:W2:Y:S04]  /*2a490*/  LDL.LU.64 R62, [R1+0x12a8] ;  /* 0x0012a800013e7983 */ /* 0x000ea80000300a00 */
[----:B------:R-:W-:Y:S04]  /*2a4a0*/  STL.64 [R1+0x1010], R20 ;  /* 0x0010101401007387 */ /* 0x000fe80000100a00 */
[----:B------:R1:W-:Y:S02]  /*2a4b0*/  STL.64 [R1+0x1018], R22 ;  /* 0x0010181601007387 */ /* 0x0003e40000100a00 */
[----:B-1----:R-:W-:-:S15]  /*2a4c0*/  HMMA.1688.F32.TF32 R20, R200, R46, R56 ;  /* 0x0000002ec814723c */ /* 0x002fde0000081038 */
[----:B------:R-:W-:-:S08]  /*2a4d0*/  NOP ;  /* 0x0000000000007918 */ /* 0x000fd00000000000 */
[----:B------:R1:W-:Y:S01]  /*2a4e0*/  STL.64 [R1+0x1028], R22 ;  /* 0x0010281601007387 */ /* 0x0003e20000100a00 */
[----:B------:R-:W-:Y:S02]  /*2a4f0*/  IMAD.MOV.U32 R32, RZ, RZ, R20 ;  /* 0x000000ffff207224 */ /* 0x000fe400078e0014 */
[----:B------:R-:W-:Y:S02]  /*2a500*/  IMAD.MOV.U32 R33, RZ, RZ, R21 ;  /* 0x000000ffff217224 */ /* 0x000fe400078e0015 */
[-C--:B-1----:R-:W-:Y:S03]  /*2a510*/  HMMA.1688.F32.TF32 R20, R188, R46.reuse, R52 ;  /* 0x0000002ebc14723c */ /* 0x082fe60000081034 */
[----:B------:R-:W-:Y:S04]  /*2a520*/  STL [R1+0x26f4], R33 ;  /* 0x0026f42101007387 */ /* 0x000fe80000100800 */
[----:B------:R-:W-:Y:S04]  /*2a530*/  STL [R1+0x26f0], R32 ;  /* 0x0026f02001007387 */ /* 0x000fe80000100800 */
[----:B------:R-:W4:Y:S04]  /*2a540*/  LDL.LU.64 R56, [R1+0x1190] ;  /* 0x0011900001387983 */ /* 0x000f280000300a00 */
[----:B------:R-:W4:Y:S08]  /*2a550*/  LDL.LU.64 R58, [R1+0x1198] ;  /* 0x00119800013a7983 */ /* 0x000f300000300a00 */
[----:B------:R-:W-:Y:S04]  /*2a560*/  STL.64 [R1+0xfe0], R20 ;  /* 0x000fe01401007387 */ /* 0x000fe80000100a00 */
[----:B------:R3:W-:Y:S04]  /*2a570*/  STL.64 [R1+0xfe8], R22 ;  /* 0x000fe81601007387 */ /* 0x0007e80000100a00 */
[----:B------:R-:W4:Y:S04]  /*2a580*/  LDL.LU.64 R52, [R1+0xf00] ;  /* 0x000f000001347983 */ /* 0x000f280000300a00 */
[----:B------:R-:W4:Y:S01]  /*2a590*/  LDL.LU.64 R54, [R1+0xf08] ;  /* 0x000f080001367983 */ /* 0x000f220000300a00 */
[----:B---3--:R-:W-:Y:S03]  /*2a5a0*/  HMMA.1688.F32.TF32 R20, R40, R46, R236 ;  /* 0x0000002e2814723c */ /* 0x008fe600000810ec */
[----:B------:R-:W3:Y:S04]  /*2a5b0*/  LDL.LU.64 R36, [R1+0xb50] ;  /* 0x000b500001247983 */ /* 0x000ee80000300a00 */
[----:B------:R-:W3:Y:S04]  /*2a5c0*/  LDL.LU.64 R38, [R1+0xb58] ;  /* 0x000b580001267983 */ /* 0x000ee80000300a00 */
[----:B------:R-:W3:Y:S04]  /*2a5d0*/  LDL.LU.64 R24, [R1+0xa20] ;  /* 0x000a200001187983 */ /* 0x000ee80000300a00 */
[----:B------:R-:W3:Y:S04]  /*2a5e0*/  LDL.LU.64 R26, [R1+0xa28] ;  /* 0x000a2800011a7983 */ /* 0x000ee80000300a00 */
[----:B------:R-:W1:Y:S04]  /*2a5f0*/  LDSM.16.M88.4 R44, [R45+UR17+0xa800] ;  /* 0x00a800112d2c783b */ /* 0x000e680008000200 */
[----:B------:R1:W-:Y:S01]  /*2a600*/  STL.64 [R1+0xfd8], R22 ;  /* 0x000fd81601007387 */ /* 0x0003e20000100a00 */
[----:B------:R-:W-:-:S02]  /*2a610*/  IMAD.MOV.U32 R28, RZ, RZ, R20 ;  /* 0x000000ffff1c7224 */ /* 0x000fc400078e0014 */
[----:B------:R-:W-:Y:S02]  /*2a620*/  IMAD.MOV.U32 R29, RZ, RZ, R21 ;  /* 0x000000ffff1d7224 */ /* 0x000fe400078e0015 */
[----:B------:R-:W3:Y:S04]  /*2a630*/  LDL.LU.64 R20, [R1+0x940] ;  /* 0x0009400001147983 */ /* 0x000ee80000300a00 */
[----:B-1----:R-:W3:Y:S04]  /*2a640*/  LDL.LU.64 R22, [R1+0x948] ;  /* 0x0009480001167983 */ /* 0x002ee80000300a00 */
[----:B------:R-:W-:Y:S04]  /*2a650*/  STL [R1+0x26fc], R29 ;  /* 0x0026fc1d01007387 */ /* 0x000fe80000100800 */
[----:B------:R2:W-:Y:S04]  /*2a660*/  STL [R1+0x26f8], R28 ;  /* 0x0026f81c01007387 */ /* 0x0005e80000100800 */
[----:B------:R-:W-:Y:S04]  /*2a670*/  STL [R1+0x2a04], R46 ;  /* 0x002a042e01007387 */ /* 0x000fe80000100800 */
[----:B------:R-:W-:Y:S01]  /*2a680*/  STL [R1+0x2a00], R47 ;  /* 0x002a002f01007387 */ /* 0x000fe20000100800 */
[----:B--2---:R-:W-:-:S15]  /*2a690*/  HMMA.1688.F32.TF32 R28, R220, R44, R60 ;  /* 0x0000002cdc1c723c */ /* 0x004fde000008103c */
[----:B------:R-:W-:-:S09]  /*2a6a0*/  NOP ;  /* 0x0000000000007918 */ /* 0x000fd20000000000 */
[----:B------:R-:W-:Y:S02]  /*2a6b0*/  IMAD.MOV.U32 R171, RZ, RZ, R30 ;  /* 0x000000ffffab7224 */ /* 0x000fe400078e001e */
[----:B------:R-:W-:Y:S02]  /*2a6c0*/  IMAD.MOV.U32 R34, RZ, RZ, R29 ;  /* 0x000000ffff227224 */ /* 0x000fe400078e001d */
[----:B------:R-:W-:Y:S01]  /*2a6d0*/  IMAD.MOV.U32 R35, RZ, RZ, R28 ;  /* 0x000000ffff237224 */ /* 0x000fe200078e001c */
[----:B------:R-:W-:Y:S04]  /*2a6e0*/  STL [R1+0x2a10], R171 ;  /* 0x002a10ab01007387 */ /* 0x000fe80000100800 */
[----:B------:R-:W-:Y:S01]  /*2a6f0*/  STL [R1+0x2a0c], R34 ;  /* 0x002a0c2201007387 */ /* 0x000fe20000100800 */
[----:B------:R-:W-:-:S03]  /*2a700*/  IMAD.MOV.U32 R170, RZ, RZ, R31 ;  /* 0x000000ffffaa7224 */ /* 0x000fc600078e001f */
[----:B------:R1:W-:Y:S01]  /*2a710*/  STL [R1+0x2a08], R35 ;  /* 0x002a082301007387 */ /* 0x0003e20000100800 */
[-C--:B----4-:R-:W-:Y:S06]  /*2a720*/  HMMA.1688.F32.TF32 R56, R204, R44.reuse, R56 ;  /* 0x0000002ccc38723c */ /* 0x090fec0000081038 */
[-C--:B-1----:R-:W-:Y:S06]  /*2a730*/  HMMA.1688.F32.TF32 R32, R208, R44.reuse, R52 ;  /* 0x0000002cd020723c */ /* 0x082fec0000081034 */
[-C--:B---3--:R-:W-:Y:S06]  /*2a740*/  HMMA.1688.F32.TF32 R28, R216, R44.reuse, R36 ;  /* 0x0000002cd81c723c */ /* 0x088fec0000081024 */
[-C--:B------:R-:W-:Y:S05]  /*2a750*/  HMMA.1688.F32.TF32 R24, R212, R44.reuse, R24 ;  /* 0x0000002cd418723c */ /* 0x080fea0000081018 */
[----:B------:R-:W-:Y:S04]  /*2a760*/  STL.64 [R1+0x780], R56 ;  /* 0x0007803801007387 */ /* 0x000fe80000100a00 */
[----:B------:R-:W-:Y:S04]  /*2a770*/  STL.64 [R1+0x788], R58 ;  /* 0x0007883a01007387 */ /* 0x000fe80000100a00 */
[----:B------:R1:W-:Y:S04]  /*2a780*/  STL.64 [R1+0x1a0], R32 ;  /* 0x0001a02001007387 */ /* 0x0003e80000100a00 */
[----:B------:R2:W-:Y:S04]  /*2a790*/  STL.64 [R1+0x1a8], R34 ;  /* 0x0001a82201007387 */ /* 0x0005e80000100a00 */
[----:B------:R-:W3:Y:S01]  /*2a7a0*/  LDL.LU R60, [R1+0x200] ;  /* 0x00020000013c7983 */ /* 0x000ee20000300800 */
[----:B------:R-:W-:Y:S03]  /*2a7b0*/  HMMA.1688.F32.TF32 R20, R232, R44, R20 ;  /* 0x0000002ce814723c */ /* 0x000fe60000081014 */
[----:B------:R4:W-:Y:S04]  /*2a7c0*/  STL.64 [R1+0x820], R28 ;  /* 0x0008201c01007387 */ /* 0x0009e80000100a00 */
[----:B------:R4:W-:Y:S04]  /*2a7d0*/  STL.64 [R1+0x828], R30 ;  /* 0x0008281e01007387 */ /* 0x0009e80000100a00 */
[----:B------:R4:W-:Y:S04]  /*2a7e0*/  STL.64 [R1+0x2c0], R24 ;  /* 0x0002c01801007387 */ /* 0x0009e80000100a00 */
[----:B------:R4:W-:Y:S04]  /*2a7f0*/  STL.64 [R1+0x2c8], R26 ;  /* 0x0002c81a01007387 */ /* 0x0009e80000100a00 */
[----:B------:R-:W3:Y:S04]  /*2a800*/  LDL.LU R61, [R1+0x204] ;  /* 0x00020400013d7983 */ /* 0x000ee80000300800 */
[----:B------:R-:W3:Y:S04]  /*2a810*/  LDL.LU R62, [R1+0x208] ;  /* 0x00020800013e7983 */ /* 0x000ee80000300800 */
[----:B------:R-:W3:Y:S04]  /*2a820*/  LDL.LU R63, [R1+0x20c] ;  /* 0x00020c00013f7983 */ /* 0x000ee80000300800 */
[----:B------:R-:W3:Y:S04]  /*2a830*/  LDL.LU R152, [R1+0x220] ;  /* 0x0002200001987983 */ /* 0x000ee80000300800 */
[----:B------:R-:W3:Y:S04]  /*2a840*/  LDL.LU R153, [R1+0x224] ;  /* 0x0002240001997983 */ /* 0x000ee80000300800 */
[----:B------:R-:W3:Y:S04]  /*2a850*/  LDL.LU R154, [R1+0x228] ;  /* 0x00022800019a7983 */ /* 0x000ee80000300800 */
[----:B------:R-:W3:Y:S04]  /*2a860*/  LDL.LU R155, [R1+0x22c] ;  /* 0x00022c00019b7983 */ /* 0x000ee80000300800 */
[----:B-1----:R-:W3:Y:S04]  /*2a870*/  LDL.LU.64 R32, [R1+0x8a0] ;  /* 0x0008a00001207983 */ /* 0x002ee80000300a00 */
[----:B--2---:R-:W3:Y:S04]  /*2a880*/  LDL.LU.64 R34, [R1+0x8a8] ;  /* 0x0008a80001227983 */ /* 0x004ee80000300a00 */
[----:B----4-:R-:W2:Y:S04]  /*2a890*/  LDL.LU.64 R28, [R1+0x2a0] ;  /* 0x0002a000011c7983 */ /* 0x010ea80000300a00 */
[----:B------:R-:W2:Y:S04]  /*2a8a0*/  LDL.LU.64 R30, [R1+0x2a8] ;  /* 0x0002a800011e7983 */ /* 0x000ea80000300a00 */
[----:B------:R1:W-:Y:S01]  /*2a8b0*/  STL.64 [R1+0x928], R22 ;  /* 0x0009281601007387 */ /* 0x0003e20000100a00 */
[----:B------:R-:W-:-:S03]  /*2a8c0*/  IMAD.MOV.U32 R149, RZ, RZ, R20 ;  /* 0x000000ffff957224 */ /* 0x000fc600078e0014 */
[----:B------:R-:W4:Y:S01]  /*2a8d0*/  LDL.LU R24, [R1+0x1b0] ;  /* 0x0001b00001187983 */ /* 0x000f220000300800 */
[----:B------:R-:W-:-:S03]  /*2a8e0*/  IMAD.MOV.U32 R148, RZ, RZ, R21 ;  /* 0x000000ffff947224 */ /* 0x000fc600078e0015 */
[----:B------:R-:W4:Y:S04]  /*2a8f0*/  LDL.LU R25, [R1+0x1b4] ;  /* 0x0001b40001197983 */ /* 0x000f280000300800 */
[----:B------:R-:W4:Y:S04]  /*2a900*/  LDL.LU R26, [R1+0x1b8] ;  /* 0x0001b800011a7983 */ /* 0x000f280000300800 */
[----:B------:R-:W4:Y:S04]  /*2a910*/  LDL.LU R27, [R1+0x1bc] ;  /* 0x0001bc00011b7983 */ /* 0x000f280000300800 */
[----:B------:R-:W4:Y:S04]  /*2a920*/  LDL.LU R20, [R1+0x130] ;  /* 0x0001300001147983 */ /* 0x000f280000300800 */
[----:B------:R-:W4:Y:S04]  /*2a930*/  LDL.LU R21, [R1+0x134] ;  /* 0x0001340001157983 */ /* 0x000f280000300800 */
[----:B-1----:R-:W4:Y:S04]  /*2a940*/  LDL.LU R22, [R1+0x138] ;  /* 0x0001380001167983 */ /* 0x002f280000300800 */
        /* <DEDUP_REMOVED lines=19> */
[----:B------:R-:W-:Y:S04]  /*2aa80*/  STL [R1+0x27c0], R149 ;  /* 0x0027c09501007387 */ /* 0x000fe80000100800 */
[----:B------:R3:W-:Y:S02]  /*2aa90*/  STL [R1+0x27bc], R148 ;  /* 0x0027bc9401007387 */ /* 0x0007e40000100800 */
[-C--:B---3--:R-:W-:Y:S06]  /*2aaa0*/  HMMA.1688.F32.TF32 R148, R224, R44.reuse, R32 ;  /* 0x0000002ce094723c */ /* 0x088fec0000081020 */
[----:B--2---:R-:W-:-:S15]  /*2aab0*/  HMMA.1688.F32.TF32 R32, R228, R44, R28 ;  /* 0x0000002ce420723c */ /* 0x004fde000008101c */
[----:B------:R-:W-:-:S02]  /*2aac0*/  NOP ;  /* 0x0000000000007918 */ /* 0x000fc40000000000 */
[----:B------:R-:W-:Y:S04]  /*2aad0*/  STL.64 [R1+0x640], R148 ;  /* 0x0006409401007387 */ /* 0x000fe80000100a00 */
[----:B------:R-:W-:Y:S04]  /*2aae0*/  STL.64 [R1+0x648], R150 ;  /* 0x0006489601007387 */ /* 0x000fe80000100a00 */
[----:B------:R1:W-:Y:S04]  /*2aaf0*/  STL.64 [R1+0xdf0], R32 ;  /* 0x000df02001007387 */ /* 0x0003e80000100a00 */
[----:B------:R-:W-:Y:S01]  /*2ab00*/  STL.64 [R1+0xdf8], R34 ;  /* 0x000df82201007387 */ /* 0x000fe20000100a00 */
[-C--:B----4-:R-:W-:Y:S06]  /*2ab10*/  HMMA.1688.F32.TF32 R28, R192, R50.reuse, R60 ;  /* 0x00000032c01c723c */ /* 0x090fec000008103c */
[-C--:B------:R-:W-:Y:S06]  /*2ab20*/  HMMA.1688.F32.TF32 R36, R176, R50.reuse, R152 ;  /* 0x00000032b024723c */ /* 0x080fec0000081098 */
[-C--:B------:R-:W-:Y:S06]  /*2ab30*/  HMMA.1688.F32.TF32 R24, R180, R50.reuse, R24 ;  /* 0x00000032b418723c */ /* 0x080fec0000081018 */
[----:B------:R-:W-:Y:S06]  /*2ab40*/  HMMA.1688.F32.TF32 R20, R196, R50, R20 ;  /* 0x00000032c414723c */ /* 0x000fec0000081014 */
[----:B-1----:R-:W-:-:S02]  /*2ab50*/  IMAD.MOV.U32 R33, RZ, RZ, R28 ;  /* 0x000000ffff217224 */ /* 0x002fc400078e001c */
[----:B------:R-:W-:-:S03]  /*2ab60*/  IMAD.MOV.U32 R32, RZ, RZ, R29 ;  /* 0x000000ffff207224 */ /* 0x000fc600078e001d */
[----:B------:R-:W-:Y:S04]  /*2ab70*/  STL.64 [R1+0xf60], R36 ;  /* 0x000f602401007387 */ /* 0x000fe80000100a00 */
[----:B------:R-:W-:Y:S04]  /*2ab80*/  STL.64 [R1+0xf68], R38 ;  /* 0x000f682601007387 */ /* 0x000fe80000100a00 */
[----:B------:R-:W-:Y:S04]  /*2ab90*/  STL.64 [R1+0xf58], R30 ;  /* 0x000f581e01007387 */ /* 0x000fe80000100a00 */
[----:B------:R-:W2:Y:S01]  /*2aba0*/  LDL R171, [R1+0xaa0] ;  /* 0x000aa00001ab7983 */ /* 0x000ea20000100800 */
[----:B------:R-:W-:-:S03]  /*2abb0*/  IMAD.MOV.U32 R29, RZ, RZ, R25 ;  /* 0x000000ffff1d7224 */ /* 0x000fc600078e0019 */
[----:B------:R-:W-:Y:S01]  /*2abc0*/  STL [R1+0x2704], R33 ;  /* 0x0027042101007387 */ /* 0x000fe20000100800 */
[----:B------:R-:W-:-:S03]  /*2abd0*/  IMAD.MOV.U32 R28, RZ, RZ, R26 ;  /* 0x000000ffff1c7224 */ /* 0x000fc600078e001a */
[----:B------:R-:W-:Y:S04]  /*2abe0*/  STL [R1+0x2700], R32 ;  /* 0x0027002001007387 */ /* 0x000fe80000100800 */
[----:B------:R-:W-:Y:S04]  /*2abf0*/  STL [R1+0xf40], R24 ;  /* 0x000f401801007387 */ /* 0x000fe80000100800 */
[----:B------:R1:W-:Y:S02]  /*2ac00*/  STL [R1+0xf4c], R27 ;  /* 0x000f4c1b01007387 */ /* 0x0003e40000100800 */
[----:B-1----:R-:W-:Y:S02]  /*2ac10*/  HMMA.1688.F32.TF32 R24, R184, R50, R240 ;  /* 0x00000032b818723c */ /* 0x002fe400000810f0 */
[----:B------:R-:W-:Y:S01]  /*2ac20*/  STL [R1+0x270c], R28 ;  /* 0x00270c1c01007387 */ /* 0x000fe20000100800 */
[----:B------:R-:W-:-:S02]  /*2ac30*/  IMAD.MOV.U32 R33, RZ, RZ, R22 ;  /* 0x000000ffff217224 */ /* 0x000fc400078e0016 */
[----:B------:R-:W-:Y:S01]  /*2ac40*/  IMAD.MOV.U32 R32, RZ, RZ, R23 ;  /* 0x000000ffff207224 */ /* 0x000fe200078e0017 */
[----:B------:R-:W-:Y:S04]  /*2ac50*/  STL [R1+0x2708], R29 ;  /* 0x0027081d01007387 */ /* 0x000fe80000100800 */
[----:B------:R1:W-:Y:S04]  /*2ac60*/  STL.64 [R1+0xf30], R20 ;  /* 0x000f301401007387 */ /* 0x0003e80000100a00 */
[----:B------:R-:W-:Y:S01]  /*2ac70*/  STL [R1+0x2714], R33 ;  /* 0x0027142101007387 */ /* 0x000fe20000100800 */
[-C--:B-1----:R-:W-:Y:S03]  /*2ac80*/  HMMA.1688.F32.TF32 R20, R200, R50.reuse, R236 ;  /* 0x00000032c814723c */ /* 0x082fe600000810ec */
[----:B------:R-:W-:Y:S05]  /*2ac90*/  STL [R1+0x2710], R32 ;  /* 0x0027102001007387 */ /* 0x000fea0000100800 */
[----:B------:R-:W-:Y:S04]  /*2aca0*/  STL.64 [R1+0xf20], R24 ;  /* 0x000f201801007387 */ /* 0x000fe80000100a00 */
[----:B------:R1:W-:Y:S02]  /*2acb0*/  STL.64 [R1+0xf28], R26 ;  /* 0x000f281a01007387 */ /* 0x0003e40000100a00 */
[----:B-1----:R-:W-:Y:S10]  /*2acc0*/  HMMA.1688.F32.TF32 R24, R188, R50, R56 ;  /* 0x00000032bc18723c */ /* 0x002ff40000081038 */
[----:B------:R-:W-:-:S02]  /*2acd0*/  IMAD.MOV.U32 R29, RZ, RZ, R23 ;  /* 0x000000ffff1d7224 */ /* 0x000fc400078e0017 */
        /* <DEDUP_REMOVED lines=8> */
[----:B------:R3:W-:Y:S01]  /*2ad60*/  STL.64 [R1+0xf08], R26 ;  /* 0x000f081a01007387 */ /* 0x0007e20000100a00 */
[----:B------:R-:W-:-:S03]  /*2ad70*/  IMAD.MOV.U32 R242, RZ, RZ, R49 ;  /* 0x000000fffff27224 */ /* 0x000fc600078e0031 */
[----:B-1----:R-:W4:Y:S04]  /*2ad80*/  LDL.LU.64 R24, [R1+0x1310] ;  /* 0x0013100001187983 */ /* 0x002f280000300a00 */
[----:B---3--:R-:W4:Y:S04]  /*2ad90*/  LDL.LU.64 R26, [R1+0x1318] ;  /* 0x00131800011a7983 */ /* 0x008f280000300a00 */
[----:B------:R-:W3:Y:S04]  /*2ada0*/  LDL.LU R236, [R1+0x40] ;  /* 0x0000400001ec7983 */ /* 0x000ee80000300800 */
[----:B------:R-:W3:Y:S04]  /*2adb0*/  LDL.LU R237, [R1+0x44] ;  /* 0x0000440001ed7983 */ /* 0x000ee80000300800 */
[----:B------:R-:W3:Y:S01]  /*2adc0*/  LDL.LU R238, [R1+0x48] ;  /* 0x0000480001ee7983 */ /* 0x000ee20000300800 */
[----:B------:R-:W-:-:S03]  /*2add0*/  IMAD.MOV.U32 R243, RZ, RZ, R48 ;  /* 0x000000fffff37224 */ /* 0x000fc600078e0030 */
[----:B------:R-:W3:Y:S04]  /*2ade0*/  LDL.LU R239, [R1+0x4c] ;  /* 0x00004c0001ef7983 */ /* 0x000ee80000300800 */
[----:B------:R-:W3:Y:S04]  /*2adf0*/  LDL.LU R240, [R1+0x90] ;  /* 0x0000900001f07983 */ /* 0x000ee80000300800 */
[----:B------:R-:W3:Y:S04]  /*2ae00*/  LDL.LU R241, [R1+0x94] ;  /* 0x0000940001f17983 */ /* 0x000ee80000300800 */
[----:B------:R-:W2:Y:S04]  /*2ae10*/  LDL.LU R49, [R1+0x2adc] ;  /* 0x002adc0001317983 */ /* 0x000ea80000300800 */
[----:B------:R-:W4:Y:S01]  /*2ae20*/  LDL.LU R48, [R1+0x2ad8] ;  /* 0x002ad80001307983 */ /* 0x000f220000300800 */
[----:B------:R-:W-:-:S15]  /*2ae30*/  HMMA.1688.F32.TF32 R20, R40, R50, R52 ;  /* 0x000000322814723c */ /* 0x000fde0000081034 */
        /* <DEDUP_REMOVED lines=9> */
[----:B------:R-:W3:Y:S04]  /*2aed0*/  LDL.LU R164, [R1+0xc0] ;  /* 0x0000c00001a47983 */ /* 0x000ee80000300800 */
[----:B------:R-:W3:Y:S01]  /*2aee0*/  LDL.LU R165, [R1+0xc4] ;  /* 0x0000c40001a57983 */ /* 0x000ee20000300800 */
[----:B--2---:R-:W-:-:S02]  /*2aef0*/  IMAD.MOV.U32 R167, RZ, RZ, R49 ;  /* 0x000000ffffa77224 */ /* 0x004fc400078e0031 */
[----:B----4-:R-:W-:Y:S02]  /*2af00*/  IMAD.MOV.U32 R166, RZ, RZ, R48 ;  /* 0x000000ffffa67224 */ /* 0x010fe400078e0030 */
[----:B------:R-:W2:Y:S04]  /*2af10*/  LDL.LU R48, [R1+0x2ad4] ;  /* 0x002ad40001307983 */ /* 0x000ea80000300800 */
[----:B------:R-:W4:Y:S04]  /*2af20*/  LDL.LU R49, [R1+0x2ad0] ;  /* 0x002ad00001317983 */ /* 0x000f280000300800 */
[----:B------:R-:W3:Y:S04]  /*2af30*/  LDL.LU R160, [R1+0xe0] ;  /* 0x0000e00001a07983 */ /* 0x000ee80000300800 */
        /* <DEDUP_REMOVED lines=9> */
[----:B------:R-:W-:Y:S04]  /*2afd0*/  STL [R1+0x2734], R29 ;  /* 0x0027341d01007387 */ /* 0x000fe80000100800 */
[----:B------:R-:W-:Y:S04]  /*2afe0*/  STL [R1+0x2730], R28 ;  /* 0x0027301c01007387 */ /* 0x000fe80000100800 */
[----:B------:R-:W-:Y:S04]  /*2aff0*/  STL [R1+0x272c], R33 ;  /* 0x00272c2101007387 */ /* 0x000fe80000100800 */
[----:B------:R-:W-:Y:S04]  /*2b000*/  STL [R1+0x2728], R32 ;  /* 0x0027282001007387 */ /* 0x000fe80000100800 */
[----:B------:R-:W3:Y:S04]  /*2b010*/  LDL.LU.64 R60, [R1+0x1210] ;  /* 0x00121000013c7983 */ /* 0x000ee80000300a00 */
[----:B------:R-:W3:Y:S01]  /*2b020*/  LDL.LU.64 R62, [R1+0x1218] ;  /* 0x00121800013e7983 */ /* 0x000ee20000300a00 */
[----:B--2---:R-:W-:-:S02]  /*2b030*/  IMAD.MOV.U32 R39, RZ, RZ, R48 ;  /* 0x000000ffff277224 */ /* 0x004fc400078e0030 */
[----:B----4-:R-:W-:Y:S02]  /*2b040*/  IMAD.MOV.U32 R38, RZ, RZ, R49 ;  /* 0x000000ffff267224 */ /* 0x010fe400078e0031 */
[----:B------:R-:W1:Y:S02]  /*2b050*/  LDSM.16.M88.4 R48, [R171+UR17+0xb000] ;  /* 0x00b00011ab30783b */ /* 0x000e640008000200 */
[----:B-1----:R-:W-:-:S15]  /*2b060*/  HMMA.1688.F32.TF32 R24, R220, R48, R24 ;  /* 0x00000030dc18723c */ /* 0x002fde0000081018 */
[----:B------:R-:W-:-:S09]  /*2b070*/  NOP ;  /* 0x0000000000007918 */ /* 0x000fd20000000000 */
[----:B------:R-:W-:Y:S02]  /*2b080*/  IMAD.MOV.U32 R174, RZ, RZ, R24 ;  /* 0x000000ffffae7224 */ /* 0x000fe400078e0018 */
[----:B------:R-:W-:Y:S02]  /*2b090*/  IMAD.MOV.U32 R175, RZ, RZ, R25 ;  /* 0x000000ffffaf7224 */ /* 0x000fe400078e0019 */
[----:B------:R-:W-:Y:S01]  /*2b0a0*/  IMAD.MOV.U32 R31, RZ, RZ, R26 ;  /* 0x000000ffff1f7224 */ /* 0x000fe200078e001a */
[----:B------:R-:W2:Y:S01]  /*2b0b0*/  LDL.LU.64 R24, [R1+0x10c0] ;  /* 0x0010c00001187983 */ /* 0x000ea20000300a00 */
[----:B------:R-:W-:-:S03]  /*2b0c0*/  IMAD.MOV.U32 R30, RZ, RZ, R27 ;  /* 0x000000ffff1e7224 */ /* 0x000fc600078e001b */
[----:B------:R-:W2:Y:S04]  /*2b0d0*/  LDL.LU.64 R26, [R1+0x10c8] ;  /* 0x0010c800011a7983 */ /* 0x000ea80000300a00 */
[----:B------:R-:W4:Y:S04]  /*2b0e0*/  LDL.LU.64 R156, [R1+0xbb0] ;  /* 0x000bb000019c7983 */ /* 0x000f280000300a00 */
[----:B------:R-:W4:Y:S04]  /*2b0f0*/  LDL.LU.64 R158, [R1+0xbb8] ;  /* 0x000bb800019e7983 */ /* 0x000f280000300a00 */
[----:B------:R-:W4:Y:S04]  /*2b100*/  LDL.LU.64 R152, [R1+0xa90] ;  /* 0x000a900001987983 */ /* 0x000f280000300a00 */
[----:B------:R-:W4:Y:S04]  /*2b110*/  LDL.LU.64 R154, [R1+0xa98] ;  /* 0x000a9800019a7983 */ /* 0x000f280000300a00 */
[----:B------:R-:W4:Y:S04]  /*2b120*/  LDL.LU.64 R52, [R1+0x990] ;  /* 0x0009900001347983 */ /* 0x000f280000300a00 */
[----:B------:R-:W4:Y:S01]  /*2b130*/  LDL.LU.64 R54, [R1+0x998] ;  /* 0x0009980001367983 */ /* 0x000f220000300a00 */
[-C--:B---3--:R-:W-:Y:S03]  /*2b140*/  HMMA.1688.F32.TF32 R60, R204, R48.reuse, R60 ;  /* 0x00000030cc3c723c */ /* 0x088fe6000008103c */
[----:B------:R-:W3:Y:S04]  /*2b150*/  LDL.LU.64 R44, [R1+0x8f0] ;  /* 0x0008f000012c7983 */ /* 0x000ee80000300a00 */
[----:B------:R-:W3:Y:S04]  /*2b160*/  LDL.LU.64 R46, [R1+0x8f8] ;  /* 0x0008f800012e7983 */ /* 0x000ee80000300a00 */
[----:B------:R-:W3:Y:S04]  /*2b170*/  LDL.LU.64 R32, [R1+0x670] ;  /* 0x0006700001207983 */ /* 0x000ee80000300a00 */
[----:B------:R-:W3:Y:S04]  /*2b180*/  LDL.LU.64 R34, [R1+0x678] ;  /* 0x0006780001227983 */ /* 0x000ee80000300a00 */
[----:B------:R-:W3:Y:S04]  /*2b190*/  LDL.LU R56, [R1+0x20] ;  /* 0x0000200001387983 */ /* 0x000ee80000300800 */
[----:B------:R-:W3:Y:S04]  /*2b1a0*/  LDL.LU R57, [R1+0x24] ;  /* 0x0000240001397983 */ /* 0x000ee80000300800 */
[----:B------:R-:W3:Y:S04]  /*2b1b0*/  LDL.LU R58, [R1+0x28] ;  /* 0x00002800013a7983 */ /* 0x000ee80000300800 */
[----:B------:R-:W3:Y:S04]  /*2b1c0*/  LDL.LU R59, [R1+0x2c] ;  /* 0x00002c00013b7983 */ /* 0x000ee80000300800 */
[----:B------:R-:W-:Y:S04]  /*2b1d0*/  STL.64 [R1+0x6a0], R60 ;  /* 0x0006a03c01007387 */ /* 0x000fe80000100a00 */
[----:B------:R1:W-:Y:S04]  /*2b1e0*/  STL.64 [R1+0x6a8], R62 ;  /* 0x0006a83e01007387 */ /* 0x0003e80000100a00 */
[----:B-1----:R-:W3:Y:S04]  /*2b1f0*/  LDL.LU.64 R62, [R1+0x2ac8] ;  /* 0x002ac800013e7983 */ /* 0x002ee80000300a00 */
[----:B------:R-:W3:Y:S01]  /*2b200*/  LDL.LU.64 R60, [R1+0x2ac0] ;  /* 0x002ac000013c7983 */ /* 0x000ee20000300a00 */
[-C--:B--2---:R-:W-:Y:S06]  /*2b210*/  HMMA.1688.F32.TF32 R24, R208, R48.reuse, R24 ;  /* 0x00000030d018723c */ /* 0x084fec0000081018 */
[----:B----4-:R-:W-:-:S15]  /*2b220*/  HMMA.1688.F32.TF32 R156, R216, R48, R156 ;  /* 0x00000030d89c723c */ /* 0x010fde000008109c */
[----:B------:R-:W-:-:S02]  /*2b230*/  NOP ;  /* 0x0000000000007918 */ /* 0x000fc40000000000 */
[----:B------:R-:W-:Y:S04]  /*2b240*/  STL.64 [R1+0x150], R24 ;  /* 0x0001501801007387 */ /* 0x000fe80000100a00 */
[----:B------:R1:W-:Y:S01]  /*2b250*/  STL.64 [R1+0x158], R26 ;  /* 0x0001581a01007387 */ /* 0x0003e20000100a00 */
[-C--:B------:R-:W-:Y:S03]  /*2b260*/  HMMA.1688.F32.TF32 R52, R232, R48.reuse, R52 ;  /* 0x00000030e834723c */ /* 0x080fe60000081034 */
[----:B-1----:R-:W2:Y:S04]  /*2b270*/  LDL.LU.64 R26, [R1+0x2ab8] ;  /* 0x002ab800011a7983 */ /* 0x002ea80000300a00 */
[----:B------:R-:W2:Y:S04]  /*2b280*/  LDL.LU.64 R24, [R1+0x2ab0] ;  /* 0x002ab00001187983 */ /* 0x000ea80000300a00 */
[----:B------:R-:W-:Y:S04]  /*2b290*/  STL.64 [R1+0x7f0], R156 ;  /* 0x0007f09c01007387 */ /* 0x000fe80000100a00 */
[----:B------:R1:W-:Y:S02]  /*2b2a0*/  STL.64 [R1+0x7f8], R158 ;  /* 0x0007f89e01007387 */ /* 0x0003e40000100a00 */
[----:B-1----:R-:W-:-:S15]  /*2b2b0*/  HMMA.1688.F32.TF32 R156, R212, R48, R152 ;  /* 0x00000030d49c723c */ /* 0x002fde0000081098 */
[----:B------:R-:W-:-:S08]  /*2b2c0*/  NOP ;  /* 0x0000000000007918 */ /* 0x000fd00000000000 */
[----:B------:R1:W-:Y:S04]  /*2b2d0*/  STL.64 [R1+0x1d0], R156 ;  /* 0x0001d09c01007387 */ /* 0x0003e80000100a00 */
[----:B------:R-:W-:Y:S01]  /*2b2e0*/  STL.64 [R1+0x1d8], R158 ;  /* 0x0001d89e01007387 */ /* 0x000fe20000100a00 */
[----:B-1----:R-:W-:Y:S02]  /*2b2f0*/  IMAD.MOV.U32 R156, RZ, RZ, R54 ;  /* 0x000000ffff9c7224 */ /* 0x002fe400078e0036 */
[----:B------:R-:W-:Y:S02]  /*2b300*/  IMAD.MOV.U32 R157, RZ, RZ, R55 ;  /* 0x000000ffff9d7224 */ /* 0x000fe400078e0037 */
[----:B------:R-:W4:Y:S01]  /*2b310*/  LDL.LU.64 R54, [R1+0x2aa8] ;  /* 0x002aa80001367983 */ /* 0x000f220000300a00 */
[----:B------:R-:W-:-:S02]  /*2b320*/  IMAD.MOV.U32 R153, RZ, RZ, R53 ;  /* 0x000000ffff997224 */ /* 0x000fc400078e0035 */
[----:B------:R-:W-:Y:S02]  /*2b330*/  IMAD.MOV.U32 R152, RZ, RZ, R52 ;  /* 0x000000ffff987224 */ /* 0x000fe400078e0034 */
[----:B------:R-:W2:Y:S04]  /*2b340*/  LDL.LU.64 R52, [R1+0x2aa0] ;  /* 0x002aa00001347983 */ /* 0x000ea80000300a00 */
[----:B------:R-:W-:Y:S04]  /*2b350*/  STL [R1+0x27c4], R157 ;  /* 0x0027c49d01007387 */ /* 0x000fe80000100800 */
[----:B------:R-:W-:Y:S04]  /*2b360*/  STL [R1+0x27b8], R156 ;  /* 0x0027b89c01007387 */ /* 0x000fe80000100800 */
[----:B------:R-:W-:Y:S04]  /*2b370*/  STL [R1+0x27b4], R153 ;  /* 0x0027b49901007387 */ /* 0x000fe80000100800 */
[----:B------:R3:W-:Y:S02]  /*2b380*/  STL [R1+0x27b0], R152 ;  /* 0x0027b09801007387 */ /* 0x0007e40000100800 */
[-C--:B---3--:R-:W-:Y:S06]  /*2b390*/  HMMA.1688.F32.TF32 R152, R224, R48.reuse, R44 ;  /* 0x00000030e098723c */ /* 0x088fec000008102c */
[----:B------:R-:W-:-:S15]  /*2b3a0*/  HMMA.1688.F32.TF32 R44, R228, R48, R32 ;  /* 0x00000030e42c723c */ /* 0x000fde0000081020 */
[----:B------:R-:W-:-:S02]  /*2b3b0*/  NOP ;  /* 0x0000000000007918 */ /* 0x000fc40000000000 */
[----:B------:R-:W-:Y:S04]  /*2b3c0*/  STL.64 [R1+0x4f0], R152 ;  /* 0x0004f09801007387 */ /* 0x000fe80000100a00 */
[----:B------:R-:W-:Y:S04]  /*2b3d0*/  STL.64 [R1+0x4f8], R154 ;  /* 0x0004f89a01007387 */ /* 0x000fe80000100a00 */
[----:B------:R-:W-:Y:S04]  /*2b3e0*/  STL.64 [R1+0xce0], R44 ;  /* 0x000ce02c01007387 */ /* 0x000fe80000100a00 */
[----:B------:R1:W-:Y:S01]  /*2b3f0*/  STL.64 [R1+0xce8], R46 ;  /* 0x000ce82e01007387 */ /* 0x0003e20000100a00 */
[-C--:B----4-:R-:W-:Y:S06]  /*2b400*/  HMMA.1688.F32.TF32 R32, R176, R54.reuse, R148 ;  /* 0x00000036b020723c */ /* 0x090fec0000081094 */
[-C--:B------:R-:W-:Y:S06]  /*2b410*/  HMMA.1688.F32.TF32 R36, R192, R54.reuse, R36 ;  /* 0x00000036c024723c */ /* 0x080fec0000081024 */
[-C--:B-1----:R-:W-:Y:S11]  /*2b420*/  HMMA.1688.F32.TF32 R44, R180, R54.reuse, R160 ;  /* 0x00000036b42c723c */ /* 0x082ff600000810a0 */
[----:B------:R-:W-:Y:S04]  /*2b430*/  STL.64 [R1+0xeb0], R32 ;  /* 0x000eb02001007387 */ /* 0x000fe80000100a00 */
[----:B------:R1:W-:Y:S04]  /*2b440*/  STL.64 [R1+0xeb8], R34 ;  /* 0x000eb82201007387 */ /* 0x0003e80000100a00 */
[----:B------:R-:W-:Y:S04]  /*2b450*/  STL.64 [R1+0xea0], R36 ;  /* 0x000ea02401007387 */ /* 0x000fe80000100a00 */
[----:B------:R3:W-:Y:S01]  /*2b460*/  STL.64 [R1+0xea8], R38 ;  /* 0x000ea82601007387 */ /* 0x0007e20000100a00 */
[-C--:B-1----:R-:W-:Y:S06]  /*2b470*/  HMMA.1688.F32.TF32 R32, R196, R54.reuse, R164 ;  /* 0x00000036c420723c */ /* 0x082fec00000810a4 */
[-C--:B---3--:R-:W-:Y:S06]  /*2b480*/  HMMA.1688.F32.TF32 R36, R184, R54.reuse, R20 ;  /* 0x00000036b824723c */ /* 0x088fec0000081014 */
[----:B------:R-:W-:Y:S01]  /*2b490*/  HMMA.1688.F32.TF32 R20, R200, R54, R240 ;  /* 0x00000036c814723c */ /* 0x000fe200000810f0 */
[----:B------:R-:W-:Y:S04]  /*2b4a0*/  STL.64 [R1+0xe90], R44 ;  /* 0x000e902c01007387 */ /* 0x000fe80000100a00 */
[----:B------:R-:W-:Y:S06]  /*2b4b0*/  STL.64 [R1+0xe98], R46 ;  /* 0x000e982e01007387 */ /* 0x000fec0000100a00 */
[----:B------:R1:W-:Y:S04]  /*2b4c0*/  STL.64 [R1+0xe80], R32 ;  /* 0x000e802001007387 */ /* 0x0003e80000100a00 */
[----:B------:R-:W-:Y:S04]  /*2b4d0*/  STL.64 [R1+0xe88], R34 ;  /* 0x000e882201007387 */ /* 0x000fe80000100a00 */
[----:B------:R-:W-:Y:S04]  /*2b4e0*/  STL.64 [R1+0xe70], R36 ;  /* 0x000e702401007387 */ /* 0x000fe80000100a00 */
[----:B------:R-:W-:Y:S01]  /*2b4f0*/  STL.64 [R1+0xe78], R38 ;  /* 0x000e782601007387 */ /* 0x000fe20000100a00 */
[----:B-1----:R-:W-:-:S03]  /*2b500*/  IMAD.MOV.U32 R33, RZ, RZ, R20 ;  /* 0x000000ffff217224 */ /* 0x002fc600078e0014 */
[----:B------:R1:W-:Y:S01]  /*2b510*/  STL.64 [R1+0xe68], R22 ;  /* 0x000e681601007387 */ /* 0x0003e20000100a00 */
[----:B------:R-:W-:Y:S02]  /*2b520*/  IMAD.MOV.U32 R32, RZ, RZ, R21 ;  /* 0x000000ffff207224 */ /* 0x000fe400078e0015 */
[----:B-1----:R-:W-:Y:S01]  /*2b530*/  HMMA.1688.F32.TF32 R20, R188, R54, R236 ;  /* 0x00000036bc14723c */ /* 0x002fe200000810ec */
[----:B------:R-:W-:Y:S04]  /*2b540*/  STL [R1+0x273c], R33 ;  /* 0x00273c2101007387 */ /* 0x000fe80000100800 */
[----:B------:R-:W-:-:S15]  /*2b550*/  STL [R1+0x2738], R32 ;  /* 0x0027382001007387 */ /* 0x000fde0000100800 */
[----:B------:R-:W-:-:S03]  /*2b560*/  NOP ;  /* 0x0000000000007918 */ /* 0x000fc60000000000 */
[----:B------:R1:W-:Y:S01]  /*2b570*/  STL.64 [R1+0xe50], R20 ;  /* 0x000e501401007387 */ /* 0x0003e20000100a00 */
[----:B------:R-:W-:Y:S02]  /*2b580*/  IMAD.MOV.U32 R29, RZ, RZ, R22 ;  /* 0x000000ffff1d7224 */ /* 0x000fe400078e0016 */
[----:B------:R-:W-:Y:S02]  /*2b590*/  IMAD.MOV.U32 R28, RZ, RZ, R23 ;  /* 0x000000ffff1c7224 */ /* 0x000fe400078e0017 */
[----:B-1----:R-:W-:Y:S03]  /*2b5a0*/  HMMA.1688.F32.TF32 R20, R40, R54, R56 ;  /* 0x000000362814723c */ /* 0x002fe60000081038 */
[----:B------:R-:W-:Y:S04]  /*2b5b0*/  STL [R1+0x2744], R28 ;  /* 0x0027441c01007387 */ /* 0x000fe80000100800 */
[----:B------:R-:W-:Y:S01]  /*2b5c0*/  STL [R1+0x2740], R29 ;  /* 0x0027401d01007387 */ /* 0x000fe20000100800 */
[----:B------:R-:W-:-:S02]  /*2b5d0*/  IMAD.MOV.U32 R162, RZ, RZ, R246 ;  /* 0x000000ffffa27224 */ /* 0x000fc400078e00f6 */
[----:B------:R-:W-:-:S13]  /*2b5e0*/  IMAD.MOV.U32 R163, RZ, RZ, R247 ;  /* 0x000000ffffa37224 */ /* 0x000fda00078e00f7 */
[----:B------:R1:W-:Y:S01]  /*2b5f0*/  STL.64 [R1+0xe30], R20 ;  /* 0x000e301401007387 */ /* 0x0003e20000100a00 */
[----:B------:R-:W-:Y:S02]  /*2b600*/  IMAD.MOV.U32 R33, RZ, RZ, R22 ;  /* 0x000000ffff217224 */ /* 0x000fe400078e0016 */
[----:B------:R-:W-:Y:S01]  /*2b610*/  IMAD.MOV.U32 R32, RZ, RZ, R23 ;  /* 0x000000ffff207224 */ /* 0x000fe200078e0017 */
[----:B-1----:R-:W3:Y:S04]  /*2b620*/  LDL.LU.64 R20, [R1+0x13d0] ;  /* 0x0013d00001147983 */ /* 0x002ee80000300a00 */
[----:B------:R-:W3:Y:S04]  /*2b630*/  LDL.LU.64 R22, [R1+0x13d8] ;  /* 0x0013d80001167983 */ /* 0x000ee80000300a00 */
[----:B------:R-:W4:Y:S04]  /*2b640*/  LDL.LU R160, [R1+0x30] ;  /* 0x0000300001a07983 */ /* 0x000f280000300800 */
[----:B------:R-:W4:Y:S04]  /*2b650*/  LDL.LU R161, [R1+0x34] ;  /* 0x0000340001a17983 */ /* 0x000f280000300800 */
[----:B------:R-:W3:Y:S04]  /*2b660*/  LDL.LU R246, [R1+0x2a9c] ;  /* 0x002a9c0001f67983 */ /* 0x000ee80000300800 */
[----:B------:R-:W4:Y:S01]  /*2b670*/  LDL.LU R247, [R1+0x2a98] ;  /* 0x002a980001f77983 */ /* 0x000f220000300800 */
[----:B--2---:R-:W-:-:S03]  /*2b680*/  IMAD.MOV.U32 R46, RZ, RZ, R52 ;  /* 0x000000ffff2e7224 */ /* 0x004fc600078e0034 */
[----:B------:R-:W2:Y:S01]  /*2b690*/  LDL.LU R44, [R1+0x50] ;  /* 0x00005000012c7983 */ /* 0x000ea20000300800 */
[----:B------:R-:W-:-:S03]  /*2b6a0*/  IMAD.MOV.U32 R47, RZ, RZ, R53 ;  /* 0x000000ffff2f7224 */ /* 0x000fc600078e0035 */
[----:B------:R-:W2:Y:S04]  /*2b6b0*/  LDL.LU R45, [R1+0x54] ;  /* 0x00005400012d7983 */ /* 0x000ea80000300800 */
[----:B------:R-:W2:Y:S04]  /*2b6c0*/  LDL.LU R52, [R1+0x2a94] ;  /* 0x002a940001347983 */ /* 0x000ea80000300800 */
[----:B------:R-:W2:Y:S04]  /*2b6d0*/  LDL.LU R53, [R1+0x2a90] ;  /* 0x002a900001357983 */ /* 0x000ea80000300800 */
[----:B------:R-:W2:Y:S04]  /*2b6e0*/  LDL.LU R148, [R1+0x60] ;  /* 0x0000600001947983 */ /* 0x000ea80000300800 */
[----:B------:R-:W2:Y:S01]  /*2b6f0*/  LDL.LU R149, [R1+0x64] ;  /* 0x0000640001957983 */ /* 0x000ea20000300800 */
[----:B---3--:R-:W-:-:S02]  /*2b700*/  IMAD.MOV.U32 R151, RZ, RZ, R246 ;  /* 0x000000ffff977224 */ /* 0x008fc400078e00f6 */
[----:B----4-:R-:W-:Y:S02]  /*2b710*/  IMAD.MOV.U32 R150, RZ, RZ, R247 ;  /* 0x000000ffff967224 */ /* 0x010fe400078e00f7 */
[----:B------:R-:W3:Y:S04]  /*2b720*/  LDL.LU R247, [R1+0x2a8c] ;  /* 0x002a8c0001f77983 */ /* 0x000ee80000300800 */
[----:B------:R-:W4:Y:S04]  /*2b730*/  LDL.LU R246, [R1+0x2a88] ;  /* 0x002a880001f67983 */ /* 0x000f280000300800 */
[----:B------:R-:W3:Y:S04]  /*2b740*/  LDL.LU.64 R240, [R1+0x1290] ;  /* 0x0012900001f07983 */ /* 0x000ee80000300a00 */
[----:B------:R-:W3:Y:S04]  /*2b750*/  LDL.LU.64 R242, [R1+0x1298] ;  /* 0x0012980001f27983 */ /* 0x000ee80000300a00 */
[----:B------:R-:W4:Y:S04]  /*2b760*/  LDL.LU.64 R236, [R1+0x1180] ;  /* 0x0011800001ec7983 */ /* 0x000f280000300a00 */
[----:B------:R-:W4:Y:S04]  /*2b770*/  LDL.LU.64 R238, [R1+0x1188] ;  /* 0x0011880001ee7983 */ /* 0x000f280000300a00 */
[----:B------:R-:W4:Y:S04]  /*2b780*/  LDL.LU.64 R56, [R1+0xc10] ;  /* 0x000c100001387983 */ /* 0x000f280000300a00 */
[----:B------:R-:W4:Y:S04]  /*2b790*/  LDL.LU.64 R58, [R1+0xc18] ;  /* 0x000c1800013a7983 */ /* 0x000f280000300a00 */
[----:B------:R1:W-:Y:S04]  /*2b7a0*/  STL [R1+0x274c], R32 ;  /* 0x00274c2001007387 */ /* 0x0003e80000100800 */
[----:B------:R2:W-:Y:S04]  /*2b7b0*/  STL [R1+0x2748], R33 ;  /* 0x0027482101007387 */ /* 0x0005e80000100800 */
[----:B-1----:R-:W4:Y:S04]  /*2b7c0*/  LDL.LU R32, [R1+0x70] ;  /* 0x0000700001207983 */ /* 0x002f280000300800 */
[----:B--2---:R-:W2:Y:S04]  /*2b7d0*/  LDL.LU R33, [R1+0x74] ;  /* 0x0000740001217983 */ /* 0x004ea80000300800 */
[----:B------:R-:W2:Y:S04]  /*2b7e0*/  LDL.LU.64 R156, [R1+0xad0] ;  /* 0x000ad000019c7983 */ /* 0x000ea80000300a00 */
[----:B------:R-:W2:Y:S04]  /*2b7f0*/  LDL.LU.64 R158, [R1+0xad8] ;  /* 0x000ad800019e7983 */ /* 0x000ea80000300a00 */
[----:B------:R-:W2:Y:S04]  /*2b800*/  LDL.LU.64 R152, [R1+0x9c0] ;  /* 0x0009c00001987983 */ /* 0x000ea80000300a00 */
[----:B------:R-:W2:Y:S01]  /*2b810*/  LDL.LU.64 R154, [R1+0x9c8] ;  /* 0x0009c800019a7983 */ /* 0x000ea20000300a00 */
[----:B------:R-:W-:-:S02]  /*2b820*/  IMAD.MOV.U32 R34, RZ, RZ, R53 ;  /* 0x000000ffff227224 */ /* 0x000fc400078e0035 */
[----:B------:R-:W-:Y:S02]  /*2b830*/  IMAD.MOV.U32 R35, RZ, RZ, R52 ;  /* 0x000000ffff237224 */ /* 0x000fe400078e0034 */
        /* <DEDUP_REMOVED lines=8> */
[----:B------:R-:W2:Y:S01]  /*2b8c0*/  LDL.LU.64 R20, [R1+0x2a78] ;  /* 0x002a780001147983 */ /* 0x000ea20000300a00 */
[-C--:B---3--:R-:W-:Y:S06]  /*2b8d0*/  HMMA.1688.F32.TF32 R240, R204, R52.reuse, R240 ;  /* 0x00000034ccf0723c */ /* 0x088fec00000810f0 */
[-C--:B----4-:R-:W-:Y:S06]  /*2b8e0*/  HMMA.1688.F32.TF32 R236, R208, R52.reuse, R236 ;  /* 0x00000034d0ec723c */ /* 0x090fec00000810ec */
[----:B------:R-:W-:Y:S11]  /*2b8f0*/  HMMA.1688.F32.TF32 R56, R216, R52, R56 ;  /* 0x00000034d838723c */ /* 0x000ff60000081038 */
[----:B------:R-:W-:Y:S04]  /*2b900*/  STL.64 [R1+0x5d0], R240 ;  /* 0x0005d0f001007387 */ /* 0x000fe80000100a00 */
[----:B------:R1:W-:Y:S04]  /*2b910*/  STL.64 [R1+0x5d8], R242 ;  /* 0x0005d8f201007387 */ /* 0x0003e80000100a00 */
[----:B-1----:R-:W3:Y:S04]  /*2b920*/  LDL.LU.64 R242, [R1+0x2a70] ;  /* 0x002a700001f27983 */ /* 0x002ee80000300a00 */
[----:B------:R-:W3:Y:S01]  /*2b930*/  LDL.LU.64 R240, [R1+0x2a68] ;  /* 0x002a680001f07983 */ /* 0x000ee20000300a00 */
[----:B------:R-:W-:-:S03]  /*2b940*/  IMAD.MOV.U32 R145, RZ, RZ, R58 ;  /* 0x000000ffff917224 */ /* 0x000fc600078e003a */
[----:B------:R-:W-:Y:S01]  /*2b950*/  STL.64 [R1+0x130], R236 ;  /* 0x000130ec01007387 */ /* 0x000fe20000100a00 */
[----:B------:R-:W-:-:S03]  /*2b960*/  IMAD.MOV.U32 R144, RZ, RZ, R59 ;  /* 0x000000ffff907224 */ /* 0x000fc600078e003b */
[----:B------:R-:W-:Y:S04]  /*2b970*/  STL.64 [R1+0x138], R238 ;  /* 0x000138ee01007387 */ /* 0x000fe80000100a00 */
[----:B------:R1:W-:Y:S04]  /*2b980*/  STL.64 [R1+0x760], R56 ;  /* 0x0007603801007387 */ /* 0x0003e80000100a00 */
[----:B-1----:R-:W4:Y:S04]  /*2b990*/  LDL.LU.64 R56, [R1+0x950] ;  /* 0x0009500001387983 */ /* 0x002f280000300a00 */
[----:B------:R-:W4:Y:S01]  /*2b9a0*/  LDL.LU.64 R58, [R1+0x958] ;  /* 0x00095800013a7983 */ /* 0x000f220000300a00 */
[-C--:B--2---:R-:W-:Y:S06]  /*2b9b0*/  HMMA.1688.F32.TF32 R236, R232, R52.reuse, R152 ;  /* 0x00000034e8ec723c */ /* 0x084fec0000081098 */
[----:B------:R-:W-:Y:S01]  /*2b9c0*/  HMMA.1688.F32.TF32 R156, R212, R52, R156 ;  /* 0x00000034d49c723c */ /* 0x000fe2000008109c */
[----:B------:R-:W-:Y:S04]  /*2b9d0*/  STL [R1+0x2818], R144 ;  /* 0x0028189001007387 */ /* 0x000fe80000100800 */
[----:B------:R-:W-:-:S13]  /*2b9e0*/  STL [R1+0x2814], R145 ;  /* 0x0028149101007387 */ /* 0x000fda0000100800 */
[----:B------:R-:W-:Y:S02]  /*2b9f0*/  IMAD.MOV.U32 R0, RZ, RZ, R239 ;  /* 0x000000ffff007224 */ /* 0x000fe400078e00ef */
[----:B------:R-:W-:-:S03]  /*2ba00*/  IMAD.MOV.U32 R152, RZ, RZ, R238 ;  /* 0x000000ffff987224 */ /* 0x000fc600078e00ee */
[----:B------:R1:W-:Y:S01]  /*2ba10*/  STL.64 [R1+0x100], R156 ;  /* 0x0001009c01007387 */ /* 0x0003e20000100a00 */
[----:B------:R-:W-:-:S03]  /*2ba20*/  IMAD.MOV.U32 R153, RZ, RZ, R237 ;  /* 0x000000ffff997224 */ /* 0x000fc600078e00ed */
[----:B------:R2:W-:Y:S04]  /*2ba30*/  STL.64 [R1+0x108], R158 ;  /* 0x0001089e01007387 */ /* 0x0005e80000100a00 */
[----:B------:R-:W3:Y:S01]  /*2ba40*/  LDL.LU.64 R238, [R1+0x2a60] ;  /* 0x002a600001ee7983 */ /* 0x000ee20000300a00 */
[----:B-1----:R-:W-:-:S03]  /*2ba50*/  IMAD.MOV.U32 R156, RZ, RZ, R236 ;  /* 0x000000ffff9c7224 */ /* 0x002fc600078e00ec */
[----:B------:R-:W3:Y:S04]  /*2ba60*/  LDL.LU.64 R236, [R1+0x2a58] ;  /* 0x002a580001ec7983 */ /* 0x000ee80000300a00 */
[----:B------:R-:W-:Y:S01]  /*2ba70*/  STL [R1+0x27d4], R0 ;  /* 0x0027d40001007387 */ /* 0x000fe20000100800 */
[----:B--2---:R-:W-:-:S03]  /*2ba80*/  IMAD.MOV.U32 R158, RZ, RZ, R246 ;  /* 0x000000ffff9e7224 */ /* 0x004fc600078e00f6 */
[----:B------:R1:W-:Y:S01]  /*2ba90*/  STL [R1+0x27d0], R156 ;  /* 0x0027d09c01007387 */ /* 0x0003e20000100800 */
[----:B------:R-:W-:-:S03]  /*2baa0*/  IMAD.MOV.U32 R159, RZ, RZ, R247 ;  /* 0x000000ffff9f7224 */ /* 0x000fc600078e00f7 */
[----:B-1----:R-:W2:Y:S04]  /*2bab0*/  LDL.LU R156, [R1+0x80] ;  /* 0x00008000019c7983 */ /* 0x002ea80000300800 */
[----:B------:R-:W2:Y:S04]  /*2bac0*/  LDL.LU R157, [R1+0x84] ;  /* 0x00008400019d7983 */ /* 0x000ea80000300800 */
[----:B------:R-:W2:Y:S04]  /*2bad0*/  LDL.LU R246, [R1+0x2a54] ;  /* 0x002a540001f67983 */ /* 0x000ea80000300800 */
[----:B------:R-:W2:Y:S04]  /*2bae0*/  LDL.LU R247, [R1+0x2a50] ;  /* 0x002a500001f77983 */ /* 0x000ea80000300800 */
[----:B------:R-:W-:Y:S04]  /*2baf0*/  STL [R1+0x27cc], R153 ;  /* 0x0027cc9901007387 */ /* 0x000fe80000100800 */
[----:B------:R1:W-:Y:S04]  /*2bb00*/  STL [R1+0x27c8], R152 ;  /* 0x0027c89801007387 */ /* 0x0003e80000100800 */
[----:B-1----:R-:W3:Y:S04]  /*2bb10*/  LDL.LU.64 R152, [R1+0x750] ;  /* 0x0007500001987983 */ /* 0x002ee80000300a00 */
[----:B------:R-:W3:Y:S01]  /*2bb20*/  LDL.LU.64 R154, [R1+0x758] ;  /* 0x00075800019a7983 */ /* 0x000ee20000300a00 */
[----:B----4-:R-:W-:-:S15]  /*2bb30*/  HMMA.1688.F32.TF32 R56, R224, R52, R56 ;  /* 0x00000034e038723c */ /* 0x010fde0000081038 */
[----:B------:R-:W-:-:S08]  /*2bb40*/  NOP ;  /* 0x0000000000007918 */ /* 0x000fd00000000000 */
[----:B------:R-:W-:Y:S04]  /*2bb50*/  STL.64 [R1+0x250], R56 ;  /* 0x0002503801007387 */ /* 0x000fe80000100a00 */
[----:B------:R1:W-:Y:S04]  /*2bb60*/  STL.64 [R1+0x258], R58 ;  /* 0x0002583a01007387 */ /* 0x0003e80000100a00 */
[----:B-1----:R-:W4:Y:S04]  /*2bb70*/  LDL.LU.64 R58, [R1+0x2a48] ;  /* 0x002a4800013a7983 */ /* 0x002f280000300a00 */
[----:B------:R-:W4:Y:S01]  /*2bb80*/  LDL.LU.64 R56, [R1+0x2a40] ;  /* 0x002a400001387983 */ /* 0x000f220000300a00 */
[----:B---3--:R-:W-:-:S15]  /*2bb90*/  HMMA.1688.F32.TF32 R152, R228, R52, R152 ;  /* 0x00000034e498723c */ /* 0x008fde0000081098 */
[----:B------:R-:W-:-:S08]  /*2bba0*/  NOP ;  /* 0x0000000000007918 */ /* 0x000fd00000000000 */
[----:B------:R-:W-:Y:S04]  /*2bbb0*/  STL.64 [R1+0x940], R152 ;  /* 0x0009409801007387 */ /* 0x000fe80000100a00 */
[----:B------:R2:W-:Y:S02]  /*2bbc0*/  STL.64 [R1+0x948], R154 ;  /* 0x0009489a01007387 */ /* 0x0005e40000100a00 */
[----:B--2---:R-:W-:-:S15]  /*2bbd0*/  HMMA.1688.F32.TF32 R152, R176, R246, R156 ;  /* 0x000000f6b098723c */ /* 0x004fde000008109c */
[----:B------:R-:W-:-:S08]  /*2bbe0*/  NOP ;  /* 0x0000000000007918 */ /* 0x000fd00000000000 */
[----:B------:R1:W-:Y:S01]  /*2bbf0*/  STL.64 [R1+0xdd0], R152 ;  /* 0x000dd09801007387 */ /* 0x0003e20000100a00 */
[----:B------:R-:W-:Y:S02]  /*2bc00*/  IMAD.MOV.U32 R37, RZ, RZ, R154 ;  /* 0x000000ffff257224 */ /* 0x000fe400078e009a */
[----:B------:R-:W-:Y:S02]  /*2bc10*/  IMAD.MOV.U32 R36, RZ, RZ, R155 ;  /* 0x000000ffff247224 */ /* 0x000fe400078e009b */
[-C--:B-1----:R-:W-:Y:S06]  /*2bc20*/  HMMA.1688.F32.TF32 R152, R192, R246.reuse, R32 ;  /* 0x000000f6c098723c */ /* 0x082fec0000081020 */
[-C--:B------:R-:W-:Y:S01]  /*2bc30*/  HMMA.1688.F32.TF32 R32, R180, R246.reuse, R148 ;  /* 0x000000f6b420723c */ /* 0x080fe20000081094 */
[----:B------:R-:W-:Y:S04]  /*2bc40*/  STL [R1+0x2754], R36 ;  /* 0x0027542401007387 */ /* 0x000fe80000100800 */
[----:B------:R-:W-:Y:S01]  /*2bc50*/  STL [R1+0x2750], R37 ;  /* 0x0027502501007387 */ /* 0x000fe20000100800 */
[-C--:B------:R-:W-:Y:S03]  /*2bc60*/  HMMA.1688.F32.TF32 R44, R196, R246.reuse, R44 ;  /* 0x000000f6c42c723c */ /* 0x080fe6000008102c */
[----:B------:R-:W2:Y:S08]  /*2bc70*/  LDL.LU.64 R148, [R1+0x1440] ;  /* 0x0014400001947983 */ /* 0x000eb00000300a00 */
[----:B------:R-:W-:Y:S04]  /*2bc80*/  STL.64 [R1+0xdc0], R152 ;  /* 0x000dc09801007387 */ /* 0x000fe80000100a00 */
[----:B------:R-:W-:Y:S04]  /*2bc90*/  STL.64 [R1+0xdc8], R154 ;  /* 0x000dc89a01007387 */ /* 0x000fe80000100a00 */
[----:B------:R-:W2:Y:S04]  /*2bca0*/  LDL.LU.64 R150, [R1+0x1448] ;  /* 0x0014480001967983 */ /* 0x000ea80000300a00 */
[----:B------:R-:W-:Y:S04]  /*2bcb0*/  STL.64 [R1+0xdb0], R32 ;  /* 0x000db02001007387 */ /* 0x000fe80000100a00 */
[----:B------:R1:W-:Y:S02]  /*2bcc0*/  STL.64 [R1+0xdb8], R34 ;  /* 0x000db82201007387 */ /* 0x0003e40000100a00 */
[-C--:B-1----:R-:W-:Y:S02]  /*2bcd0*/  HMMA.1688.F32.TF32 R32, R184, R246.reuse, R160 ;  /* 0x000000f6b820723c */ /* 0x082fe400000810a0 */
[----:B------:R-:W-:Y:S04]  /*2bce0*/  STL.64 [R1+0xda0], R44 ;  /* 0x000da02c01007387 */ /* 0x000fe80000100a00 */
[----:B------:R1:W-:Y:S02]  /*2bcf0*/  STL.64 [R1+0xda8], R46 ;  /* 0x000da82e01007387 */ /* 0x0003e40000100a00 */
[----:B-1----:R-:W-:-:S15]  /*2bd00*/  HMMA.1688.F32.TF32 R44, R188, R246, R236 ;  /* 0x000000f6bc2c723c */ /* 0x002fde00000810ec */
[----:B------:R-:W-:Y:S04]  /*2bd10*/  STL.64 [R1+0xd90], R32 ;  /* 0x000d902001007387 */ /* 0x000fe80000100a00 */
[----:B------:R1:W-:Y:S02]  /*2bd20*/  STL.64 [R1+0xd98], R34 ;  /* 0x000d982201007387 */ /* 0x0003e40000100a00 */
[-C--:B-1----:R-:W-:Y:S06]  /*2bd30*/  HMMA.1688.F32.TF32 R32, R40, R246.reuse, R240 ;  /* 0x000000f62820723c */ /* 0x082fec00000810f0 */
[----:B----4-:R-:W-:-:S15]  /*2bd40*/  HMMA.1688.F32.TF32 R56, R200, R246, R56 ;  /* 0x000000f6c838723c */ /* 0x010fde0000081038 */
[----:B------:R-:W-:-:S08]  /*2bd50*/  NOP ;  /* 0x0000000000007918 */ /* 0x000fd00000000000 */
[----:B------:R-:W-:Y:S04]  /*2bd60*/  STL.64 [R1+0xd70], R56 ;  /* 0x000d703801007387 */ /* 0x000fe80000100a00 */
[----:B------:R-:W-:Y:S04]  /*2bd70*/  STL.64 [R1+0xd78], R58 ;  /* 0x000d783a01007387 */ /* 0x000fe80000100a00 */
[----:B------:R-:W3:Y:S04]  /*2bd80*/  LDL.LU.64 R240, [R1+0x1300] ;  /* 0x0013000001f07983 */ /* 0x000ee80000300a00 */
[----:B------:R1:W-:Y:S04]  /*2bd90*/  STL.64 [R1+0xd50], R44 ;  /* 0x000d502c01007387 */ /* 0x0003e80000100a00 */
[----:B------:R4:W-:Y:S04]  /*2bda0*/  STL.64 [R1+0xd58], R46 ;  /* 0x000d582e01007387 */ /* 0x0009e80000100a00 */
[----:B------:R-:W3:Y:S04]  /*2bdb0*/  LDL.LU.64 R242, [R1+0x1308] ;  /* 0x0013080001f27983 */ /* 0x000ee80000300a00 */
[----:B------:R4:W-:Y:S04]  /*2bdc0*/  STL.64 [R1+0xd20], R32 ;  /* 0x000d202001007387 */ /* 0x0009e80000100a00 */
[----:B------:R4:W-:Y:S04]  /*2bdd0*/  STL.64 [R1+0xd28], R34 ;  /* 0x000d282201007387 */ /* 0x0009e80000100a00 */
[----:B-1----:R-:W3:Y:S04]  /*2bde0*/  LDL.LU.64 R44, [R1+0x1200] ;  /* 0x00120000012c7983 */ /* 0x002ee80000300a00 */
[----:B----4-:R-:W4:Y:S04]  /*2bdf0*/  LDL.LU.64 R46, [R1+0x1208] ;  /* 0x00120800012e7983 */ /* 0x010f280000300a00 */
[----:B------:R-:W4:Y:S04]  /*2be00*/  LDL.LU R160, [R1] ;  /* 0x0000000001a07983 */ /* 0x000f280000300800 */
[----:B------:R-:W4:Y:S04]  /*2be10*/  LDL.LU R161, [R1+0x4] ;  /* 0x0000040001a17983 */ /* 0x000f280000300800 */
[----:B------:R-:W4:Y:S04]  /*2be20*/  LDL.LU R162, [R1+0x8] ;  /* 0x0000080001a27983 */ /* 0x000f280000300800 */
[----:B------:R-:W4:Y:S04]  /*2be30*/  LDL.LU R163, [R1+0xc] ;  /* 0x00000c0001a37983 */ /* 0x000f280000300800 */
[----:B------:R-:W4:Y:S04]  /*2be40*/  LDL.LU.64 R32, [R1+0xc90] ;  /* 0x000c900001207983 */ /* 0x000f280000300a00 */
[----:B------:R-:W4:Y:S04]  /*2be50*/  LDL.LU.64 R34, [R1+0xc98] ;  /* 0x000c980001227983 */ /* 0x000f280000300a00 */
[----:B------:R-:W2:Y:S04]  /*2be60*/  LDSM.16.M88.4 R56, [R171+UR17+0xc000] ;  /* 0x00c00011ab38783b */ /* 0x000ea80008000200 */
[----:B------:R-:W4:Y:S04]  /*2be70*/  LDL.LU.64 R236, [R1+0xb40] ;  /* 0x000b400001ec7983 */ /* 0x000f280000300a00 */
[----:B------:R-:W4:Y:S01]  /*2be80*/  LDL.LU.64 R238, [R1+0xb48] ;  /* 0x000b480001ee7983 */ /* 0x000f220000300a00 */
[----:B--2---:R-:W-:-:S15]  /*2be90*/  HMMA.1688.F32.TF32 R156, R220, R56, R148 ;  /* 0x00000038dc9c723c */ /* 0x004fde0000081094 */
        /* <DEDUP_REMOVED lines=9> */
[----:B------:R-:W-:-:S15]  /*2bf30*/  HMMA.1688.F32.TF32 R32, R216, R56, R32 ;  /* 0x00000038d820723c */ /* 0x000fde0000081020 */
[----:B------:R-:W-:-:S03]  /*2bf40*/  NOP ;  /* 0x0000000000007918 */ /* 0x000fc60000000000 */
[----:B------:R-:W-:Y:S01]  /*2bf50*/  IMAD.MOV.U32 R3, RZ, RZ, R47 ;  /* 0x000000ffff037224 */ /* 0x000fe200078e002f */
[----:B------:R-:W-:Y:S01]  /*2bf60*/  STL.64 [R1+0x2e0], R240 ;  /* 0x0002e0f001007387 */ /* 0x000fe20000100a00 */
[----:B------:R-:W-:-:S03]  /*2bf70*/  IMAD.MOV.U32 R2, RZ, RZ, R46 ;  /* 0x000000ffff027224 */ /* 0x000fc600078e002e */
[----:B------:R-:W-:Y:S04]  /*2bf80*/  STL.64 [R1+0x2e8], R242 ;  /* 0x0002e8f201007387 */ /* 0x000fe80000100a00 */
[----:B------:R-:W-:Y:S04]  /*2bf90*/  STL.64 [R1+0xe0], R44 ;  /* 0x0000e02c01007387 */ /* 0x000fe80000100a00 */
[----:B------:R-:W-:Y:S04]  /*2bfa0*/  STL [R1+0x293c], R3 ;  /* 0x00293c0301007387 */ /* 0x000fe80000100800 */
[----:B------:R-:W-:Y:S04]  /*2bfb0*/  STL [R1+0x2938], R2 ;  /* 0x0029380201007387 */ /* 0x000fe80000100800 */
[----:B------:R1:W-:Y:S01]  /*2bfc0*/  STL.64 [R1+0x690], R32 ;  /* 0x0006902001007387 */ /* 0x0003e20000100a00 */
[----:B------:R-:W-:-:S02]  /*2bfd0*/  IMAD.MOV.U32 R144, RZ, RZ, R34 ;  /* 0x000000ffff907224 */ /* 0x000fc400078e0022 */
[----:B------:R-:W-:Y:S01]  /*2bfe0*/  IMAD.MOV.U32 R145, RZ, RZ, R35 ;  /* 0x000000ffff917224 */ /* 0x000fe200078e0023 */
[----:B-1----:R-:W3:Y:S04]  /*2bff0*/  LDL.LU.64 R32, [R1+0x9a0] ;  /* 0x0009a00001207983 */ /* 0x002ee80000300a00 */
[----:B------:R-:W3:Y:S04]  /*2c000*/  LDL.LU.64 R34, [R1+0x9a8] ;  /* 0x0009a80001227983 */ /* 0x000ee80000300a00 */
[----:B------:R-:W4:Y:S04]  /*2c010*/  LDL.LU.64 R44, [R1+0x840] ;  /* 0x00084000012c7983 */ /* 0x000f280000300a00 */
[----:B------:R-:W4:Y:S01]  /*2c020*/  LDL.LU.64 R46, [R1+0x848] ;  /* 0x00084800012e7983 */ /* 0x000f220000300a00 */
[----:B------:R-:W-:Y:S03]  /*2c030*/  HMMA.1688.F32.TF32 R240, R212, R56, R236 ;  /* 0x00000038d4f0723c */ /* 0x000fe600000810ec */
[----:B------:R-:W-:Y:S04]  /*2c040*/  STL [R1+0x2820], R144 ;  /* 0x0028209001007387 */ /* 0x000fe80000100800 */
[----:B------:R-:W-:-:S15]  /*2c050*/  STL [R1+0x281c], R145 ;  /* 0x00281c9101007387 */ /* 0x000fde0000100800 */
[----:B------:R-:W-:-:S01]  /*2c060*/  NOP ;  /* 0x0000000000007918 */ /* 0x000fc20000000000 */
[----:B------:R-:W-:Y:S04]  /*2c070*/  STL.64 [R1+0xd0], R240 ;  /* 0x0000d0f001007387 */ /* 0x000fe80000100a00 */
[----:B------:R-:W-:Y:S01]  /*2c080*/  STL.64 [R1+0xd8], R242 ;  /* 0x0000d8f201007387 */ /* 0x000fe20000100a00 */
[----:B--2---:R-:W-:-:S15]  /*2c090*/  HMMA.1688.F32.TF32 R236, R232, R56, R156 ;  /* 0x00000038e8ec723c */ /* 0x004fde000008109c */
[----:B------:R-:W-:-:S09]  /*2c0a0*/  NOP ;  /* 0x0000000000007918 */ /* 0x000fd20000000000 */
[----:B------:R-:W-:Y:S02]  /*2c0b0*/  IMAD.MOV.U32 R148, RZ, RZ, R239 ;  /* 0x000000ffff947224 */ /* 0x000fe400078e00ef */
[----:B------:R-:W-:Y:S02]  /*2c0c0*/  IMAD.MOV.U32 R152, RZ, RZ, R236 ;  /* 0x000000ffff987224 */ /* 0x000fe400078e00ec */
[----:B------:R-:W-:Y:S01]  /*2c0d0*/  IMAD.MOV.U32 R157, RZ, RZ, R237 ;  /* 0x000000ffff9d7224 */ /* 0x000fe200078e00ed */
[----:B------:R-:W-:Y:S04]  /*2c0e0*/  STL [R1+0x27e4], R148 ;  /* 0x0027e49401007387 */ /* 0x000fe80000100800 */
[----:B------:R-:W-:Y:S04]  /*2c0f0*/  STL [R1+0x27e0], R152 ;  /* 0x0027e09801007387 */ /* 0x000fe80000100800 */
[----:B------:R3:W-:Y:S01]  /*2c100*/  STL [R1+0x27dc], R157 ;  /* 0x0027dc9d01007387 */ /* 0x0007e20000100800 */
[----:B------:R-:W-:-:S05]  /*2c110*/  IMAD.MOV.U32 R149, RZ, RZ, R238 ;  /* 0x000000ffff957224 */ /* 0x000fca00078e00ee */
[----:B------:R-:W-:Y:S01]  /*2c120*/  STL [R1+0x27d8], R149 ;  /* 0x0027d89501007387 */ /* 0x000fe20000100800 */
[----:B------:R-:W-:Y:S06]  /*2c130*/  HMMA.1688.F32.TF32 R24, R180, R6, R24 ;  /* 0x00000006b418723c */ /* 0x000fec0000081018 */
[-C--:B---3--:R-:W-:Y:S01]  /*2c140*/  HMMA.1688.F32.TF32 R156, R224, R56.reuse, R32 ;  /* 0x00000038e09c723c */ /* 0x088fe20000081020 */
[----:B------:R-:W2:Y:S04]  /*2c150*/  LDL.LU.64 R32, [R1+0x14a0] ;  /* 0x0014a00001207983 */ /* 0x000ea80000300a00 */
[----:B------:R-:W2:Y:S01]  /*2c160*/  LDL.LU.64 R34, [R1+0x14a8] ;  /* 0x0014a80001227983 */ /* 0x000ea20000300a00 */
[----:B----4-:R-:W-:Y:S06]  /*2c170*/  HMMA.1688.F32.TF32 R236, R228, R56, R44 ;  /* 0x00000038e4ec723c */ /* 0x010fec000008102c */
[-C--:B------:R-:W-:Y:S11]  /*2c180*/  HMMA.1688.F32.TF32 R44, R192, R6.reuse, R20 ;  /* 0x00000006c02c723c */ /* 0x080ff60000081014 */
[----:B------:R-:W-:Y:S04]  /*2c190*/  STL.64 [R1+0xc0], R156 ;  /* 0x0000c09c01007387 */ /* 0x000fe80000100a00 */
[----:B------:R1:W-:Y:S02]  /*2c1a0*/  STL.64 [R1+0xc8], R158 ;  /* 0x0000c89e01007387 */ /* 0x0003e40000100a00 */
[-C--:B-1----:R-:W-:Y:S02]  /*2c1b0*/  HMMA.1688.F32.TF32 R156, R176, R6.reuse, R160 ;  /* 0x00000006b09c723c */ /* 0x082fe400000810a0 */
[----:B------:R-:W-:Y:S04]  /*2c1c0*/  STL.64 [R1+0x900], R236 ;  /* 0x000900ec01007387 */ /* 0x000fe80000100a00 */
[----:B------:R-:W-:Y:S01]  /*2c1d0*/  STL.64 [R1+0x908], R238 ;  /* 0x000908ee01007387 */ /* 0x000fe20000100a00 */
[----:B------:R-:W-:Y:S03]  /*2c1e0*/  HMMA.1688.F32.TF32 R20, R196, R6, R60 ;  /* 0x00000006c414723c */ /* 0x000fe6000008103c */
[----:B------:R-:W2:-:S13]  /*2c1f0*/  LDSM.16.M88.4 R60, [R171+UR17+0xc800] ;  /* 0x00c80011ab3c783b */ /* 0x000e9a0008000200 */
[----:B------:R-:W-:Y:S04]  /*2c200*/  STL.64 [R1+0xcd0], R156 ;  /* 0x000cd09c01007387 */ /* 0x000fe80000100a00 */
[----:B------:R-:W-:Y:S04]  /*2c210*/  STL.64 [R1+0xcd8], R158 ;  /* 0x000cd89e01007387 */ /* 0x000fe80000100a00 */
[----:B------:R-:W-:Y:S04]  /*2c220*/  STL.64 [R1+0xcc0], R44 ;  /* 0x000cc02c01007387 */ /* 0x000fe80000100a00 */
[----:B------:R1:W-:Y:S02]  /*2c230*/  STL.64 [R1+0xcc8], R46 ;  /* 0x000cc82e01007387 */ /* 0x0003e40000100a00 */
[-C--:B-1----:R-:W-:Y:S02]  /*2c240*/  HMMA.1688.F32.TF32 R44, R184, R6.reuse, R64 ;  /* 0x00000006b82c723c */ /* 0x082fe40000081040 */
[----:B------:R-:W-:Y:S04]  /*2c250*/  STL.64 [R1+0xcb0], R24 ;  /* 0x000cb01801007387 */ /* 0x000fe80000100a00 */
[----:B------:R-:W-:Y:S04]  /*2c260*/  STL.64 [R1+0xcb8], R26 ;  /* 0x000cb81a01007387 */ /* 0x000fe80000100a00 */
[----:B------:R1:W-:Y:S04]  /*2c270*/  STL.64 [R1+0xca0], R20 ;  /* 0x000ca01401007387 */ /* 0x0003e80000100a00 */
[----:B------:R3:W-:Y:S04]  /*2c280*/  STL.64 [R1+0xca8], R22 ;  /* 0x000ca81601007387 */ /* 0x0007e80000100a00 */
[----:B-1----:R-:W4:Y:S05]  /*2c290*/  LDL.LU.64 R20, [R1+0x13c0] ;  /* 0x0013c00001147983 */ /* 0x002f2a0000300a00 */
[----:B------:R-:W-:Y:S04]  /*2c2a0*/  STL.64 [R1+0xc90], R44 ;  /* 0x000c902c01007387 */ /* 0x000fe80000100a00 */
[----:B------:R-:W-:Y:S04]  /*2c2b0*/  STL.64 [R1+0xc98], R46 ;  /* 0x000c982e01007387 */ /* 0x000fe80000100a00 */
[----:B---3--:R-:W4:Y:S01]  /*2c2c0*/  LDL.LU.64 R22, [R1+0x13c8] ;  /* 0x0013c80001167983 */ /* 0x008f220000300a00 */
[----:B------:R-:W-:-:S15]  /*2c2d0*/  HMMA.1688.F32.TF32 R24, R200, R6, R68 ;  /* 0x00000006c818723c */ /* 0x000fde0000081044 */
[----:B------:R-:W-:-:S08]  /*2c2e0*/  NOP ;  /* 0x0000000000007918 */ /* 0x000fd00000000000 */
[----:B------:R-:W-:Y:S04]  /*2c2f0*/  STL.64 [R1+0xc70], R24 ;  /* 0x000c701801007387 */ /* 0x000fe80000100a00 */
[----:B------:R1:W-:Y:S04]  /*2c300*/  STL.64 [R1+0xc78], R26 ;  /* 0x000c781a01007387 */ /* 0x0003e80000100a00 */
[----:B------:R-:W3:Y:S01]  /*2c310*/  LDL.LU.64 R64, [R1+0x1280] ;  /* 0x0012800001407983 */ /* 0x000ee20000300a00 */
[-C--:B-1----:R-:W-:Y:S06]  /*2c320*/  HMMA.1688.F32.TF32 R24, R188, R6.reuse, R72 ;  /* 0x00000006bc18723c */ /* 0x082fec0000081048 */
[----:B------:R-:W-:-:S15]  /*2c330*/  HMMA.1688.F32.TF32 R4, R40, R6, R76 ;  /* 0x000000062804723c */ /* 0x000fde000008104c */
[----:B------:R-:W-:-:S02]  /*2c340*/  NOP ;  /* 0x0000000000007918 */ /* 0x000fc40000000000 */
[----:B------:R-:W-:Y:S04]  /*2c350*/  STL.64 [R1+0xc60], R24 ;  /* 0x000c601801007387 */ /* 0x000fe80000100a00 */
[----:B------:R2:W-:Y:S04]  /*2c360*/  STL.64 [R1+0xc68], R26 ;  /* 0x000c681a01007387 */ /* 0x0005e80000100a00 */
[----:B------:R-:W3:Y:S04]  /*2c370*/  LDL.LU.64 R66, [R1+0x1288] ;  /* 0x0012880001427983 */ /* 0x000ee80000300a00 */
[----:B------:R-:W-:Y:S04]  /*2c380*/  STL.64 [R1+0xc40], R4 ;  /* 0x000c400401007387 */ /* 0x000fe80000100a00 */
[----:B------:R4:W-:Y:S04]  /*2c390*/  STL.64 [R1+0xc48], R6 ;  /* 0x000c480601007387 */ /* 0x0009e80000100a00 */
[----:B------:R-:W3:Y:S04]  /*2c3a0*/  LDL.LU.64 R44, [R1+0x1170] ;  /* 0x00117000012c7983 */ /* 0x000ee80000300a00 */
[----:B------:R-:W3:Y:S01]  /*2c3b0*/  LDL.LU.64 R46, [R1+0x1178] ;  /* 0x00117800012e7983 */ /* 0x000ee20000300a00 */
[----:B--2---:R-:W-:Y:S03]  /*2c3c0*/  HMMA.1688.F32.TF32 R24, R220, R60, R32 ;  /* 0x0000003cdc18723c */ /* 0x004fe60000081020 */
[----:B------:R-:W2:Y:S04]  /*2c3d0*/  LDL.LU.64 R32, [R1+0xba0] ;  /* 0x000ba00001207983 */ /* 0x000ea80000300a00 */
[----:B------:R-:W2:-:S15]  /*2c3e0*/  LDL.LU.64 R34, [R1+0xba8] ;  /* 0x000ba80001227983 */ /* 0x000e9e0000300a00 */
[----:B------:R-:W-:-:S02]  /*2c3f0*/  NOP ;  /* 0x0000000000007918 */ /* 0x000fc40000000000 */
[----:B------:R-:W-:Y:S02]  /*2c400*/  IMAD.MOV.U32 R159, RZ, RZ, R24 ;  /* 0x000000ffff9f7224 */ /* 0x000fe400078e0018 */
[----:B------:R-:W-:Y:S02]  /*2c410*/  IMAD.MOV.U32 R158, RZ, RZ, R25 ;  /* 0x000000ffff9e7224 */ /* 0x000fe400078e0019 */
[----:B------:R-:W-:Y:S01]  /*2c420*/  IMAD.MOV.U32 R163, RZ, RZ, R26 ;  /* 0x000000ffffa37224 */ /* 0x000fe200078e001a */
[----:B------:R-:W2:Y:S01]  /*2c430*/  LDL.LU.64 R24, [R1+0xac0] ;  /* 0x000ac00001187983 */ /* 0x000ea20000300a00 */
[----:B------:R-:W-:-:S03]  /*2c440*/  IMAD.MOV.U32 R162, RZ, RZ, R27 ;  /* 0x000000ffffa27224 */ /* 0x000fc600078e001b */
[----:B------:R-:W2:Y:S01]  /*2c450*/  LDL.LU.64 R26, [R1+0xac8] ;  /* 0x000ac800011a7983 */ /* 0x000ea20000300a00 */
[----:B----4-:R-:W-:Y:S03]  /*2c460*/  HMMA.1688.F32.TF32 R4, R204, R60, R20 ;  /* 0x0000003ccc04723c */ /* 0x010fe60000081014 */
[----:B------:R-:W4:Y:S04]  /*2c470*/  LDL.LU.64 R20, [R1+0x9b0] ;  /* 0x0009b00001147983 */ /* 0x000f280000300a00 */
[----:B------:R-:W4:-:S15]  /*2c480*/  LDL.LU.64 R22, [R1+0x9b8] ;  /* 0x0009b80001167983 */ /* 0x000f1e0000300a00 */
[----:B------:R-:W-:-:S01]  /*2c490*/  NOP ;  /* 0x0000000000007918 */ /* 0x000fc20000000000 */
[----:B------:R1:W-:Y:S04]  /*2c4a0*/  STL.64 [R1+0xb0], R4 ;  /* 0x0000b00401007387 */ /* 0x0003e80000100a00 */
[----:B------:R1:W-:Y:S04]  /*2c4b0*/  STL.64 [R1+0xb8], R6 ;  /* 0x0000b80601007387 */ /* 0x0003e80000100a00 */
[----:B-1----:R-:W4:Y:S04]  /*2c4c0*/  LDL.LU.64 R4, [R1+0x870] ;  /* 0x0008700001047983 */ /* 0x002f280000300a00 */
[----:B------:R-:W4:Y:S01]  /*2c4d0*/  LDL.LU.64 R6, [R1+0x878] ;  /* 0x0008780001067983 */ /* 0x000f220000300a00 */
[-C--:B---3--:R-:W-:Y:S06]  /*2c4e0*/  HMMA.1688.F32.TF32 R64, R208, R60.reuse, R64 ;  /* 0x0000003cd040723c */ /* 0x088fec0000081040 */
[----:B------:R-:W-:-:S15]  /*2c4f0*/  HMMA.1688.F32.TF32 R44, R216, R60, R44 ;  /* 0x0000003cd82c723c */ /* 0x000fde000008102c */
[----:B------:R-:W-:-:S03]  /*2c500*/  NOP ;  /* 0x0000000000007918 */ /* 0x000fc60000000000 */
[----:B------:R-:W-:Y:S02]  /*2c510*/  IMAD.MOV.U32 R3, RZ, RZ, R66 ;  /* 0x000000ffff037224 */ /* 0x000fe400078e0042 */
[----:B------:R-:W-:Y:S01]  /*2c520*/  IMAD.MOV.U32 R2, RZ, RZ, R67 ;  /* 0x000000ffff027224 */ /* 0x000fe200078e0043 */
[----:B------:R-:W-:Y:S04]  /*2c530*/  STL.64 [R1+0x80], R64 ;  /* 0x0000804001007387 */ /* 0x000fe80000100a00 */
[----:B------:R-:W-:Y:S04]  /*2c540*/  STL [R1+0x2944], R3 ;  /* 0x0029440301007387 */ /* 0x000fe80000100800 */
[----:B------:R-:W-:Y:S01]  /*2c550*/  STL [R1+0x2940], R2 ;  /* 0x0029400201007387 */ /* 0x000fe20000100800 */
[----:B------:R-:W-:-:S02]  /*2c560*/  IMAD.MOV.U32 R145, RZ, RZ, R45 ;  /* 0x000000ffff917224 */ /* 0x000fc400078e002d */
[----:B------:R-:W-:Y:S01]  /*2c570*/  IMAD.MOV.U32 R144, RZ, RZ, R44 ;  /* 0x000000ffff907224 */ /* 0x000fe200078e002c */
[----:B------:R-:W-:Y:S04]  /*2c580*/  STL.64 [R1+0x5b8], R46 ;  /* 0x0005b82e01007387 */ /* 0x000fe80000100a00 */
[----:B------:R-:W-:Y:S04]  /*2c590*/  STL [R1+0x2828], R145 ;  /* 0x0028289101007387 */ /* 0x000fe80000100800 */
[----:B------:R-:W-:Y:S04]  /*2c5a0*/  STL [R1+0x2824], R144 ;  /* 0x0028249001007387 */ /* 0x000fe80000100800 */
[----:B------:R-:W1:Y:S01]  /*2c5b0*/  LDSM.16.M88.4 R64, [R171+UR17+0xd000] ;  /* 0x00d00011ab40783b */ /* 0x000e620008000200 */
[-C--:B--2---:R-:W-:Y:S06]  /*2c5c0*/  HMMA.1688.F32.TF32 R32, R212, R60.reuse, R32 ;  /* 0x0000003cd420723c */ /* 0x084fec0000081020 */
[----:B------:R-:W-:-:S15]  /*2c5d0*/  HMMA.1688.F32.TF32 R24, R232, R60, R24 ;  /* 0x0000003ce818723c */ /* 0x000fde0000081018 */
[----:B------:R-:W-:-:S02]  /*2c5e0*/  NOP ;  /* 0x0000000000007918 */ /* 0x000fc40000000000 */
[----:B------:R-:W-:Y:S04]  /*2c5f0*/  STL.64 [R1+0x70], R32 ;  /* 0x0000702001007387 */ /* 0x000fe80000100a00 */
[----:B------:R-:W-:Y:S03]  /*2c600*/  STL.64 [R1+0x78], R34 ;  /* 0x0000782201007387 */ /* 0x000fe60000100a00 */
[----:B------:R-:W-:Y:S02]  /*2c610*/  IMAD.MOV.U32 R153, RZ, RZ, R27 ;  /* 0x000000ffff997224 */ /* 0x000fe400078e001b */
[----:B------:R-:W-:Y:S02]  /*2c620*/  IMAD.MOV.U32 R149, RZ, RZ, R24 ;  /* 0x000000ffff957224 */ /* 0x000fe400078e0018 */
[----:B------:R-:W-:-:S02]  /*2c630*/  IMAD.MOV.U32 R0, RZ, RZ, R25 ;  /* 0x000000ffff007224 */ /* 0x000fc400078e0019 */
[----:B------:R-:W-:Y:S01]  /*2c640*/  IMAD.MOV.U32 R156, RZ, RZ, R26 ;  /* 0x000000ffff9c7224 */ /* 0x000fe200078e001a */
[----:B------:R-:W-:Y:S01]  /*2c650*/  STL [R1+0x27f4], R153 ;  /* 0x0027f49901007387 */ /* 0x000fe20000100800 */
[----:B------:R-:W-:Y:S03]  /*2c660*/  HMMA.1688.F32.TF32 R24, R176, R10, R248 ;  /* 0x0000000ab018723c */ /* 0x000fe600000810f8 */
[----:B------:R-:W-:Y:S04]  /*2c670*/  STL [R1+0x27f0], R149 ;  /* 0x0027f09501007387 */ /* 0x000fe80000100800 */
[----:B------:R-:W-:Y:S04]  /*2c680*/  STL [R1+0x27ec], R0 ;  /* 0x0027ec0001007387 */ /* 0x000fe80000100800 */
[----:B------:R-:W-:Y:S01]  /*2c690*/  STL [R1+0x27e8], R156 ;  /* 0x0027e89c01007387 */ /* 0x000fe20000100800 */
[----:B----4-:R-:W-:-:S15]  /*2c6a0*/  HMMA.1688.F32.TF32 R20, R224, R60, R20 ;  /* 0x0000003ce014723c */ /* 0x010fde0000081014 */
[----:B------:R-:W-:-:S08]  /*2c6b0*/  NOP ;  /* 0x0000000000007918 */ /* 0x000fd00000000000 */
[----:B------:R-:W-:Y:S04]  /*2c6c0*/  STL.64 [R1+0x60], R20 ;  /* 0x0000601401007387 */ /* 0x000fe80000100a00 */
[----:B------:R2:W-:Y:S01]  /*2c6d0*/  STL.64 [R1+0x68], R22 ;  /* 0x0000681601007387 */ /* 0x0005e20000100a00 */
[----:B------:R-:W-:Y:S06]  /*2c6e0*/  HMMA.1688.F32.TF32 R4, R228, R60, R4 ;  /* 0x0000003ce404723c */ /* 0x000fec0000081004 */
[----:B--2---:R-:W-:-:S15]  /*2c6f0*/  HMMA.1688.F32.TF32 R20, R192, R10, R80 ;  /* 0x0000000ac014723c */ /* 0x004fde0000081050 */
[----:B------:R-:W-:-:S02]  /*2c700*/  NOP ;  /* 0x0000000000007918 */ /* 0x000fc40000000000 */
[----:B------:R-:W-:Y:S04]  /*2c710*/  STL.64 [R1+0x8d0], R4 ;  /* 0x0008d00401007387 */ /* 0x000fe80000100a00 */
[----:B------:R2:W-:Y:S04]  /*2c720*/  STL.64 [R1+0x8d8], R6 ;  /* 0x0008d80601007387 */ /* 0x0005e80000100a00 */
[----:B------:R-:W-:Y:S04]  /*2c730*/  STL.64 [R1+0xc10], R24 ;  /* 0x000c101801007387 */ /* 0x000fe80000100a00 */
[----:B------:R-:W-:Y:S01]  /*2c740*/  STL.64 [R1+0xc18], R26 ;  /* 0x000c181a01007387 */ /* 0x000fe20000100a00 */
[-C--:B--2---:R-:W-:Y:S03]  /*2c750*/  HMMA.1688.F32.TF32 R4, R180, R10.reuse, R84 ;  /* 0x0000000ab404723c */ /* 0x084fe60000081054 */
[----:B------:R-:W1:Y:S04]  /*2c760*/  LDL.LU.64 R32, [R1+0x14f0] ;  /* 0x0014f00001207983 */ /* 0x000e680000300a00 */
[----:B------:R-:W-:Y:S04]  /*2c770*/  STL.64 [R1+0xc00], R20 ;  /* 0x000c001401007387 */ /* 0x000fe80000100a00 */
[----:B------:R2:W-:Y:S04]  /*2c780*/  STL.64 [R1+0xc08], R22 ;  /* 0x000c081601007387 */ /* 0x0005e80000100a00 */
[----:B------:R-:W1:Y:S01]  /*2c790*/  LDL.LU.64 R34, [R1+0x14f8] ;  /* 0x0014f80001227983 */ /* 0x000e620000300a00 */
[-C--:B--2---:R-:W-:Y:S07]  /*2c7a0*/  HMMA.1688.F32.TF32 R20, R196, R10.reuse, R88 ;  /* 0x0000000ac414723c */ /* 0x084fee0000081058 */
[----:B------:R-:W-:Y:S04]  /*2c7b0*/  STL.64 [R1+0xbf0], R4 ;  /* 0x000bf00401007387 */ /* 0x000fe80000100a00 */
[----:B------:R2:W-:Y:S04]  /*2c7c0*/  STL.64 [R1+0xbf8], R6 ;  /* 0x000bf80601007387 */ /* 0x0005e80000100a00 */
[----:B------:R-:W3:Y:S01]  /*2c7d0*/  LDL.LU.64 R76, [R1+0x1430] ;  /* 0x00143000014c7983 */ /* 0x000ee20000300a00 */
[-C--:B--2---:R-:W-:Y:S07]  /*2c7e0*/  HMMA.1688.F32.TF32 R4, R184, R10.reuse, R92 ;  /* 0x0000000ab804723c */ /* 0x084fee000008105c */
[----:B------:R-:W-:Y:S04]  /*2c7f0*/  STL.64 [R1+0xbe0], R20 ;  /* 0x000be01401007387 */ /* 0x000fe80000100a00 */
[----:B------:R-:W-:Y:S04]  /*2c800*/  STL.64 [R1+0xbe8], R22 ;  /* 0x000be81601007387 */ /* 0x000fe80000100a00 */
[----:B------:R-:W3:Y:S08]  /*2c810*/  LDL.LU.64 R78, [R1+0x1438] ;  /* 0x00143800014e7983 */ /* 0x000ef00000300a00 */
[----:B------:R2:W-:Y:S04]  /*2c820*/  STL.64 [R1+0xbc0], R4 ;  /* 0x000bc00401007387 */ /* 0x0005e80000100a00 */
[----:B------:R4:W-:Y:S04]  /*2c830*/  STL.64 [R1+0xbc8], R6 ;  /* 0x000bc80601007387 */ /* 0x0009e80000100a00 */
[----:B------:R-:W3:Y:S04]  /*2c840*/  LDL.LU.64 R72, [R1+0x12f0] ;  /* 0x0012f00001487983 */ /* 0x000ee80000300a00 */
[----:B------:R-:W3:Y:S04]  /*2c850*/  LDL.LU.64 R74, [R1+0x12f8] ;  /* 0x0012f800014a7983 */ /* 0x000ee80000300a00 */
[----:B--2---:R-:W2:Y:S04]  /*2c860*/  LDL.LU.64 R4, [R1+0x11f0] ;  /* 0x0011f00001047983 */ /* 0x004ea80000300a00 */
[----:B----4-:R-:W2:Y:S01]  /*2c870*/  LDL.LU.64 R6, [R1+0x11f8] ;  /* 0x0011f80001067983 */ /* 0x010ea20000300a00 */
[----:B------:R-:W-:Y:S01]  /*2c880*/  HMMA.1688.F32.TF32 R20, R200, R10, R96 ;  /* 0x0000000ac814723c */ /* 0x000fe20000081060 */
[----:B------:R-:W-:-:S02]  /*2c890*/  IMAD.MOV.U32 R238, RZ, RZ, R9 ;  /* 0x000000ffffee7224 */ /* 0x000fc400078e0009 */
[----:B------:R-:W-:-:S03]  /*2c8a0*/  IMAD.MOV.U32 R239, RZ, RZ, R8 ;  /* 0x000000ffffef7224 */ /* 0x000fc600078e0008 */
[----:B------:R-:W-:-:S15]  /*2c8b0*/  HMMA.1688.F32.TF32 R44, R40, R10, R104 ;  /* 0x0000000a282c723c */ /* 0x000fde0000081068 */
[----:B------:R-:W-:-:S02]  /*2c8c0*/  NOP ;  /* 0x0000000000007918 */ /* 0x000fc40000000000 */
[----:B------:R-:W-:Y:S04]  /*2c8d0*/  STL.64 [R1+0xbb0], R20 ;  /* 0x000bb01401007387 */ /* 0x000fe80000100a00 */
[----:B------:R4:W-:Y:S04]  /*2c8e0*/  STL.64 [R1+0xbb8], R22 ;  /* 0x000bb81601007387 */ /* 0x0009e80000100a00 */
[----:B------:R-:W2:Y:S04]  /*2c8f0*/  LDL.LU.64 R68, [R1+0x10f0] ;  /* 0x0010f00001447983 */ /* 0x000ea80000300a00 */
[----:B------:R-:W2:Y:S01]  /*2c900*/  LDL.LU.64 R70, [R1+0x10f8] ;  /* 0x0010f80001467983 */ /* 0x000ea20000300a00 */
[----:B----4-:R-:W-:-:S15]  /*2c910*/  HMMA.1688.F32.TF32 R20, R188, R10, R100 ;  /* 0x0000000abc14723c */ /* 0x010fde0000081064 */
[----:B------:R-:W-:-:S08]  /*2c920*/  NOP ;  /* 0x0000000000007918 */ /* 0x000fd00000000000 */
[----:B------:R4:W-:Y:S04]  /*2c930*/  STL.64 [R1+0xba0], R20 ;  /* 0x000ba01401007387 */ /* 0x0009e80000100a00 */
[----:B------:R4:W-:Y:S04]  /*2c940*/  STL.64 [R1+0xba8], R22 ;  /* 0x000ba81601007387 */ /* 0x0009e80000100a00 */
[----:B------:R-:W2:Y:S04]  /*2c950*/  LDL.LU.64 R24, [R1+0xe40] ;  /* 0x000e400001187983 */ /* 0x000ea80000300a00 */
[----:B------:R-:W2:Y:S04]  /*2c960*/  LDL.LU.64 R26, [R1+0xe48] ;  /* 0x000e4800011a7983 */ /* 0x000ea80000300a00 */
[----:B----4-:R-:W4:Y:S04]  /*2c970*/  LDL.LU.64 R20, [R1+0xa00] ;  /* 0x000a000001147983 */ /* 0x010f280000300a00 */
[----:B------:R-:W4:Y:S04]  /*2c980*/  LDL.LU.64 R22, [R1+0xa08] ;  /* 0x000a080001167983 */ /* 0x000f280000300a00 */
[----:B------:R-:W-:Y:S04]  /*2c990*/  STL.64 [R1+0xb30], R44 ;  /* 0x000b302c01007387 */ /* 0x000fe80000100a00 */
[----:B------:R1:W-:Y:S01]  /*2c9a0*/  STL.64 [R1+0xb38], R46 ;  /* 0x000b382e01007387 */ /* 0x0003e20000100a00 */
[----:B------:R-:W-:-:S02]  /*2c9b0*/  IMAD.MOV.U32 R236, RZ, RZ, R14 ;  /* 0x000000ffffec7224 */ /* 0x000fc400078e000e */
[----:B------:R-:W-:Y:S01]  /*2c9c0*/  IMAD.MOV.U32 R237, RZ, RZ, R15 ;  /* 0x000000ffffed7224 */ /* 0x000fe200078e000f */
[----:B------:R-:W4:Y:S04]  /*2c9d0*/  LDL.LU R14, [R1+0x2a38] ;  /* 0x002a3800010e7983 */ /* 0x000f280000300800 */
[----:B------:R-:W4:Y:S01]  /*2c9e0*/  LDL.LU R15, [R1+0x2a34] ;  /* 0x002a3400010f7983 */ /* 0x000f220000300800 */
[----:B-1----:R-:W-:-:S15]  /*2c9f0*/  HMMA.1688.F32.TF32 R8, R220, R64, R32 ;  /* 0x00000040dc08723c */ /* 0x002fde0000081020 */
[----:B------:R-:W-:-:S09]  /*2ca00*/  NOP ;  /* 0x0000000000007918 */ /* 0x000fd20000000000 */
[----:B------:R-:W-:Y:S02]  /*2ca10*/  IMAD.MOV.U32 R34, RZ, RZ, R8 ;  /* 0x000000ffff227224 */ /* 0x000fe400078e0008 */
[----:B------:R-:W-:Y:S02]  /*2ca20*/  IMAD.MOV.U32 R35, RZ, RZ, R9 ;  /* 0x000000ffff237224 */ /* 0x000fe400078e0009 */
[----:B------:R-:W-:Y:S02]  /*2ca30*/  IMAD.MOV.U32 R46, RZ, RZ, R10 ;  /* 0x000000ffff2e7224 */ /* 0x000fe400078e000a */
[----:B------:R-:W-:Y:S02]  /*2ca40*/  IMAD.MOV.U32 R47, RZ, RZ, R11 ;  /* 0x000000ffff2f7224 */ /* 0x000fe400078e000b */
[----:B---3--:R-:W-:-:S15]  /*2ca50*/  HMMA.1688.F32.TF32 R8, R204, R64, R76 ;  /* 0x00000040cc08723c */ /* 0x008fde000008104c */
[----:B------:R-:W-:-:S08]  /*2ca60*/  NOP ;  /* 0x0000000000007918 */ /* 0x000fd00000000000 */
        /* <DEDUP_REMOVED lines=9> */
[----:B------:R-:W-:Y:S02]  /*2cb00*/  IMAD.MOV.U32 R2, RZ, RZ, R9 ;  /* 0x000000ffff027224 */ /* 0x000fe400078e0009 */
[----:B--2---:R-:W-:Y:S01]  /*2cb10*/  HMMA.1688.F32.TF32 R8, R216, R64, R4 ;  /* 0x00000040d808723c */ /* 0x004fe20000081004 */
[----:B------:R-:W2:Y:S04]  /*2cb20*/  LDL.LU.64 R4, [R1+0x8c0] ;  /* 0x0008c00001047983 */ /* 0x000ea80000300a00 */
[----:B------:R-:W2:-:S15]  /*2cb30*/  LDL.LU.64 R6, [R1+0x8c8] ;  /* 0x0008c80001067983 */ /* 0x000e9e0000300a00 */
[----:B------:R-:W-:-:S03]  /*2cb40*/  NOP ;  /* 0x0000000000007918 */ /* 0x000fc60000000000 */
[----:B------:R-:W-:Y:S04]  /*2cb50*/  STL.64 [R1+0x120], R8 ;  /* 0x0001200801007387 */ /* 0x000fe80000100a00 */
[----:B------:R1:W-:Y:S02]  /*2cb60*/  STL.64 [R1+0x128], R10 ;  /* 0x0001280a01007387 */ /* 0x0003e40000100a00 */
[----:B-1----:R-:W-:-:S15]  /*2cb70*/  HMMA.1688.F32.TF32 R8, R212, R64, R68 ;  /* 0x00000040d408723c */ /* 0x002fde0000081044 */
[----:B------:R-:W-:-:S08]  /*2cb80*/  NOP ;  /* 0x0000000000007918 */ /* 0x000fd00000000000 */
[----:B------:R-:W-:Y:S01]  /*2cb90*/  STL.64 [R1+0x20], R8 ;  /* 0x0000200801007387 */ /* 0x000fe20000100a00 */
[----:B------:R-:W-:-:S03]  /*2cba0*/  IMAD.MOV.U32 R252, RZ, RZ, R11 ;  /* 0x000000fffffc7224 */ /* 0x000fc600078e000b */
[----:B------:R1:W-:Y:S02]  /*2cbb0*/  STL [R1+0x28], R10 ;  /* 0x0000280a01007387 */ /* 0x0003e40000100800 */
[----:B-1----:R-:W-:-:S15]  /*2cbc0*/  HMMA.1688.F32.TF32 R8, R232, R64, R24 ;  /* 0x00000040e808723c */ /* 0x002fde0000081018 */
[----:B------:R-:W-:-:S09]  /*2cbd0*/  NOP ;  /* 0x0000000000007918 */ /* 0x000fd20000000000 */
[----:B------:R-:W-:Y:S02]  /*2cbe0*/  IMAD.MOV.U32 R173, RZ, RZ, R8 ;  /* 0x000000ffffad7224 */ /* 0x000fe400078e0008 */
[----:B------:R-:W-:Y:S02]  /*2cbf0*/  IMAD.MOV.U32 R172, RZ, RZ, R9 ;  /* 0x000000ffffac7224 */ /* 0x000fe400078e0009 */
[----:B------:R-:W-:Y:S02]  /*2cc00*/  IMAD.MOV.U32 R169, RZ, RZ, R10 ;  /* 0x000000ffffa97224 */ /* 0x000fe400078e000a */
[----:B------:R-:W-:Y:S02]  /*2cc10*/  IMAD.MOV.U32 R168, RZ, RZ, R11 ;  /* 0x000000ffffa87224 */ /* 0x000fe400078e000b */
[----:B----4-:R-:W-:Y:S03]  /*2cc20*/  HMMA.1688.F32.TF32 R8, R224, R64, R20 ;  /* 0x00000040e008723c */ /* 0x010fe60000081014 */
[----:B------:R-:W-:Y:S03]  /*2cc30*/  STL [R1+0x2804], R168 ;  /* 0x002804a801007387 */ /* 0x000fe60000100800 */
[----:B------:R-:W-:Y:S01]  /*2cc40*/  HMMA.1688.F32.TF32 R20, R192, R14, R108 ;  /* 0x0000000ec014723c */ /* 0x000fe2000008106c */
[----:B------:R-:W-:Y:S04]  /*2cc50*/  STL [R1+0x2800], R169 ;  /* 0x002800a901007387 */ /* 0x000fe80000100800 */
[----:B------:R-:W-:-:S13]  /*2cc60*/  STL [R1+0x27fc], R172 ;  /* 0x0027fcac01007387 */ /* 0x000fda0000100800 */
[----:B------:R-:W-:Y:S02]  /*2cc70*/  IMAD.MOV.U32 R144, RZ, RZ, R8 ;  /* 0x000000ffff907224 */ /* 0x000fe400078e0008 */
[----:B------:R-:W-:Y:S02]  /*2cc80*/  IMAD.MOV.U32 R145, RZ, RZ, R9 ;  /* 0x000000ffff917224 */ /* 0x000fe400078e0009 */
[----:B------:R-:W-:Y:S02]  /*2cc90*/  IMAD.MOV.U32 R61, RZ, RZ, R10 ;  /* 0x000000ffff3d7224 */ /* 0x000fe400078e000a */
[----:B------:R-:W-:Y:S01]  /*2cca0*/  IMAD.MOV.U32 R60, RZ, RZ, R11 ;  /* 0x000000ffff3c7224 */ /* 0x000fe200078e000b */
[----:B------:R-:W-:Y:S04]  /*2ccb0*/  STL [R1+0x27f8], R173 ;  /* 0x0027f8ad01007387 */ /* 0x000fe80000100800 */
[----:B------:R-:W-:Y:S04]  /*2ccc0*/  STL.64 [R1+0x2950], R62 ;  /* 0x0029503e01007387 */ /* 0x000fe80000100a00 */
[----:B------:R1:W-:Y:S01]  /*2ccd0*/  STL.64 [R1+0x2948], R60 ;  /* 0x0029483c01007387 */ /* 0x0003e20000100a00 */
[-C--:B------:R-:W-:Y:S03]  /*2cce0*/  HMMA.1688.F32.TF32 R72, R196, R14.reuse, R116 ;  /* 0x0000000ec448723c */ /* 0x080fe60000081074 */
[----:B------:R-:W-:Y:S03]  /*2ccf0*/  STL.64 [R1+0x2958], R66 ;  /* 0x0029584201007387 */ /* 0x000fe60000100a00 */
[-C--:B-1----:R-:W-:Y:S06]  /*2cd00*/  HMMA.1688.F32.TF32 R60, R180, R14.reuse, R112 ;  /* 0x0000000eb43c723c */ /* 0x082fec0000081070 */
[----:B------:R-:W-:Y:S06]  /*2cd10*/  HMMA.1688.F32.TF32 R68, R184, R14, R120 ;  /* 0x0000000eb844723c */ /* 0x000fec0000081078 */
[----:B--2---:R-:W-:Y:S06]  /*2cd20*/  HMMA.1688.F32.TF32 R8, R228, R64, R4 ;  /* 0x00000040e408723c */ /* 0x004fec0000081004 */
[----:B------:R-:W-:-:S15]  /*2cd30*/  HMMA.1688.F32.TF32 R4, R176, R14, R236 ;  /* 0x0000000eb004723c */ /* 0x000fde00000810ec */
[----:B------:R-:W-:-:S02]  /*2cd40*/  NOP ;  /* 0x0000000000007918 */ /* 0x000fc40000000000 */
[----:B------:R-:W-:Y:S04]  /*2cd50*/  STL.64 [R1+0x870], R8 ;  /* 0x0008700801007387 */ /* 0x000fe80000100a00 */
[----:B------:R-:W-:Y:S04]  /*2cd60*/  STL.64 [R1+0x878], R10 ;  /* 0x0008780a01007387 */ /* 0x000fe80000100a00 */
[----:B------:R-:W2:Y:S04]  /*2cd70*/  LDL.LU.64 R24, [R1+0x1520] ;  /* 0x0015200001187983 */ /* 0x000ea80000300a00 */
[----:B------:R-:W2:Y:S04]  /*2cd80*/  LDL.LU.64 R26, [R1+0x1528] ;  /* 0x00152800011a7983 */ /* 0x000ea80000300a00 */
[----:B------:R1:W-:Y:S04]  /*2cd90*/  STL.64 [R1+0xb90], R4 ;  /* 0x000b900401007387 */ /* 0x0003e80000100a00 */
[----:B------:R3:W-:Y:S04]  /*2cda0*/  STL.64 [R1+0xb98], R6 ;  /* 0x000b980601007387 */ /* 0x0007e80000100a00 */
[----:B-1----:R-:W4:Y:S04]  /*2cdb0*/  LDL.LU.64 R4, [R1+0x1490] ;  /* 0x0014900001047983 */ /* 0x002f280000300a00 */
[----:B---3--:R-:W4:Y:S04]  /*2cdc0*/  LDL.LU.64 R6, [R1+0x1498] ;  /* 0x0014980001067983 */ /* 0x008f280000300a00 */
[----:B------:R-:W3:Y:S04]  /*2cdd0*/  LDL.LU.64 R8, [R1+0x13b0] ;  /* 0x0013b00001087983 */ /* 0x000ee80000300a00 */
[----:B------:R-:W3:Y:S04]  /*2cde0*/  LDL.LU.64 R10, [R1+0x13b8] ;  /* 0x0013b800010a7983 */ /* 0x000ee80000300a00 */
[----:B------:R-:W3:Y:S04]  /*2cdf0*/  LDL.LU.64 R64, [R1+0x1270] ;  /* 0x0012700001407983 */ /* 0x000ee80000300a00 */
[----:B------:R-:W3:Y:S04]  /*2ce00*/  LDL.LU.64 R66, [R1+0x1278] ;  /* 0x0012780001427983 */ /* 0x000ee80000300a00 */
[----:B------:R1:W-:Y:S04]  /*2ce10*/  STL.64 [R1+0xb80], R20 ;  /* 0x000b801401007387 */ /* 0x0003e80000100a00 */
[----:B------:R1:W-:Y:S04]  /*2ce20*/  STL.64 [R1+0xb88], R22 ;  /* 0x000b881601007387 */ /* 0x0003e80000100a00 */
[----:B-1----:R-:W3:Y:S04]  /*2ce30*/  LDL.LU.64 R20, [R1+0x1160] ;  /* 0x0011600001147983 */ /* 0x002ee80000300a00 */
[----:B------:R-:W3:Y:S04]  /*2ce40*/  LDL.LU.64 R22, [R1+0x1168] ;  /* 0x0011680001167983 */ /* 0x000ee80000300a00 */
[----:B------:R-:W-:Y:S04]  /*2ce50*/  STL.64 [R1+0xb70], R60 ;  /* 0x000b703c01007387 */ /* 0x000fe80000100a00 */
[----:B------:R1:W-:Y:S04]  /*2ce60*/  STL.64 [R1+0xb78], R62 ;  /* 0x000b783e01007387 */ /* 0x0003e80000100a00 */
[----:B------:R-:W-:Y:S04]  /*2ce70*/  STL.64 [R1+0xb60], R72 ;  /* 0x000b604801007387 */ /* 0x000fe80000100a00 */
[----:B------:R1:W-:Y:S02]  /*2ce80*/  STL.64 [R1+0xb68], R74 ;  /* 0x000b684a01007387 */ /* 0x0003e40000100a00 */
[-C--:B-1----:R-:W-:Y:S06]  /*2ce90*/  HMMA.1688.F32.TF32 R60, R200, R14.reuse, R124 ;  /* 0x0000000ec83c723c */ /* 0x082fec000008107c */
[----:B------:R-:W-:Y:S01]  /*2cea0*/  HMMA.1688.F32.TF32 R72, R188, R14, R128 ;  /* 0x0000000ebc48723c */ /* 0x000fe20000081080 */
[----:B------:R-:W-:Y:S04]  /*2ceb0*/  STL.64 [R1+0xb50], R68 ;  /* 0x000b504401007387 */ /* 0x000fe80000100a00 */
[----:B------:R-:W-:-:S12]  /*2cec0*/  STL.64 [R1+0xb58], R70 ;  /* 0x000b584601007387 */ /* 0x000fd80000100a00 */
[----:B------:R1:W-:Y:S04]  /*2ced0*/  STL.64 [R1+0xb40], R60 ;  /* 0x000b403c01007387 */ /* 0x0003e80000100a00 */
[----:B------:R1:W-:Y:S04]  /*2cee0*/  STL.64 [R1+0xb48], R62 ;  /* 0x000b483e01007387 */ /* 0x0003e80000100a00 */
[----:B-1----:R-:W3:Y:S04]  /*2cef0*/  LDL.LU.64 R60, [R1+0x1000] ;  /* 0x00100000013c7983 */ /* 0x002ee80000300a00 */
[----:B------:R-:W-:Y:S04]  /*2cf00*/  STL.64 [R1+0xb00], R72 ;  /* 0x000b004801007387 */ /* 0x000fe80000100a00 */
[----:B------:R-:W-:Y:S04]  /*2cf10*/  STL.64 [R1+0xb08], R74 ;  /* 0x000b084a01007387 */ /* 0x000fe80000100a00 */
[----:B------:R-:W3:Y:S01]  /*2cf20*/  LDL.LU.64 R62, [R1+0x1008] ;  /* 0x00100800013e7983 */ /* 0x000ee20000300a00 */
[----:B------:R-:W-:-:S15]  /*2cf30*/  HMMA.1688.F32.TF32 R68, R40, R14, R132 ;  /* 0x0000000e2844723c */ /* 0x000fde0000081084 */
[----:B------:R-:W-:-:S08]  /*2cf40*/  NOP ;  /* 0x0000000000007918 */ /* 0x000fd00000000000 */
[----:B------:R-:W-:Y:S04]  /*2cf50*/  STL.64 [R1+0xaf0], R68 ;  /* 0x000af04401007387 */ /* 0x000fe80000100a00 */
[----:B------:R-:W-:Y:S04]  /*2cf60*/  STL.64 [R1+0xaf8], R70 ;  /* 0x000af84601007387 */ /* 0x000fe80000100a00 */
[----:B------:R-:W2:Y:S01]  /*2cf70*/  LDSM.16.M88.4 R68, [R171+UR17+0xd800] ;  /* 0x00d80011ab44783b */ /* 0x000ea20008000200 */
[----:B------:R-:W-:Y:S02]  /*2cf80*/  IMAD.MOV.U32 R82, RZ, RZ, R13 ;  /* 0x000000ffff527224 */ /* 0x000fe400078e000d */
[----:B------:R-:W-:-:S02]  /*2cf90*/  IMAD.MOV.U32 R83, RZ, RZ, R12 ;  /* 0x000000ffff537224 */ /* 0x000fc400078e000c */
[----:B------:R-:W-:Y:S02]  /*2cfa0*/  IMAD.MOV.U32 R242, RZ, RZ, R18 ;  /* 0x000000fffff27224 */ /* 0x000fe400078e0012 */
[----:B------:R-:W-:Y:S01]  /*2cfb0*/  IMAD.MOV.U32 R243, RZ, RZ, R19 ;  /* 0x000000fffff37224 */ /* 0x000fe200078e0013 */
[-C--:B--2---:R-:W-:Y:S01]  /*2cfc0*/  HMMA.1688.F32.TF32 R248, R220, R68.reuse, R24 ;  /* 0x00000044dcf8723c */ /* 0x084fe20000081018 */
[----:B------:R-:W2:Y:S04]  /*2cfd0*/  LDL.LU.64 R24, [R1+0xa80] ;  /* 0x000a800001187983 */ /* 0x000ea80000300a00 */
[----:B------:R-:W2:Y:S01]  /*2cfe0*/  LDL.LU.64 R26, [R1+0xa88] ;  /* 0x000a8800011a7983 */ /* 0x000ea20000300a00 */
[-C--:B----4-:R-:W-:Y:S06]  /*2cff0*/  HMMA.1688.F32.TF32 R4, R204, R68.reuse, R4 ;  /* 0x00000044cc04723c */ /* 0x090fec0000081004 */
[----:B---3--:R-:W-:-:S15]  /*2d000*/  HMMA.1688.F32.TF32 R8, R208, R68, R8 ;  /* 0x00000044d008723c */ /* 0x008fde0000081008 */
[----:B------:R-:W-:-:S02]  /*2d010*/  NOP ;  /* 0x0000000000007918 */ /* 0x000fc40000000000 */
[----:B------:R-:W-:Y:S04]  /*2d020*/  STL.64 [R1+0x2840], R6 ;  /* 0x0028400601007387 */ /* 0x000fe80000100a00 */
[----:B------:R1:W-:Y:S04]  /*2d030*/  STL.64 [R1+0x2838], R4 ;  /* 0x0028380401007387 */ /* 0x0003e80000100a00 */
[----:B------:R-:W3:Y:S04]  /*2d040*/  LDL.LU R72, [R1+0x330] ;  /* 0x0003300001487983 */ /* 0x000ee80000300800 */
[----:B------:R-:W3:Y:S04]  /*2d050*/  LDL.LU R73, [R1+0x334] ;  /* 0x0003340001497983 */ /* 0x000ee80000300800 */
[----:B------:R-:W3:Y:S04]  /*2d060*/  LDL.LU R74, [R1+0x338] ;  /* 0x00033800014a7983 */ /* 0x000ee80000300800 */
[----:B------:R-:W3:Y:S04]  /*2d070*/  LDL.LU R75, [R1+0x33c] ;  /* 0x00033c00014b7983 */ /* 0x000ee80000300800 */
[----:B-1----:R-:W4:Y:S01]  /*2d080*/  LDL.LU.64 R4, [R1+0x930] ;  /* 0x0009300001047983 */ /* 0x002f220000300a00 */
[-C--:B------:R-:W-:Y:S03]  /*2d090*/  HMMA.1688.F32.TF32 R12, R216, R68.reuse, R64 ;  /* 0x00000044d80c723c */ /* 0x080fe60000081040 */
[----:B------:R-:W4:Y:S04]  /*2d0a0*/  LDL.LU.64 R6, [R1+0x938] ;  /* 0x0009380001067983 */ /* 0x000f280000300a00 */
[----:B------:R-:W3:Y:S04]  /*2d0b0*/  LDL.LU R80, [R1+0x340] ;  /* 0x0003400001507983 */ /* 0x000ee80000300800 */
[----:B------:R-:W3:Y:S04]  /*2d0c0*/  LDL.LU R81, [R1+0x344] ;  /* 0x0003440001517983 */ /* 0x000ee80000300800 */
[----:B------:R-:W-:Y:S04]  /*2d0d0*/  STL.64 [R1+0x2878], R10 ;  /* 0x0028780a01007387 */ /* 0x000fe80000100a00 */
[----:B------:R1:W-:Y:S01]  /*2d0e0*/  STL.64 [R1+0x2870], R8 ;  /* 0x0028700801007387 */ /* 0x0003e20000100a00 */
[-C--:B------:R-:W-:Y:S03]  /*2d0f0*/  HMMA.1688.F32.TF32 R20, R212, R68.reuse, R20 ;  /* 0x00000044d414723c */ /* 0x080fe60000081014 */
[----:B------:R-:W-:Y:S04]  /*2d100*/  STL.64 [R1+0x2850], R14 ;  /* 0x0028500e01007387 */ /* 0x000fe80000100a00 */
[----:B------:R4:W-:Y:S04]  /*2d110*/  STL.64 [R1+0x2848], R12 ;  /* 0x0028480c01007387 */ /* 0x0009e80000100a00 */
[----:B------:R-:W3:Y:S04]  /*2d120*/  LDL.LU R76, [R1+0x310] ;  /* 0x00031000014c7983 */ /* 0x000ee80000300800 */
[----:B------:R-:W3:Y:S04]  /*2d130*/  LDL.LU R77, [R1+0x314] ;  /* 0x00031400014d7983 */ /* 0x000ee80000300800 */
[----:B------:R-:W3:Y:S04]  /*2d140*/  LDL.LU R78, [R1+0x318] ;  /* 0x00031800014e7983 */ /* 0x000ee80000300800 */
[----:B------:R-:W3:Y:S01]  /*2d150*/  LDL.LU R79, [R1+0x31c] ;  /* 0x00031c00014f7983 */ /* 0x000ee20000300800 */
[----:B-1----:R-:W-:Y:S03]  /*2d160*/  HMMA.1688.F32.TF32 R8, R232, R68, R60 ;  /* 0x00000044e808723c */ /* 0x002fe6000008103c */
[----:B------:R-:W-:Y:S04]  /*2d170*/  STL.64 [R1+0x2860], R22 ;  /* 0x0028601601007387 */ /* 0x000fe80000100a00 */
[----:B------:R-:W-:-:S15]  /*2d180*/  STL.64 [R1+0x2858], R20 ;  /* 0x0028581401007387 */ /* 0x000fde0000100a00 */
[----:B------:R-:W-:-:S02]  /*2d190*/  NOP ;  /* 0x0000000000007918 */ /* 0x000fc40000000000 */
[----:B------:R-:W-:-:S05]  /*2d1a0*/  IMAD.MOV.U32 R156, RZ, RZ, R8 ;  /* 0x000000ffff9c7224 */ /* 0x000fca00078e0008 */
[----:B------:R-:W-:Y:S04]  /*2d1b0*/  STL [R1+0x2808], R156 ;  /* 0x0028089c01007387 */ /* 0x000fe80000100800 */
[----:B------:R-:W3:Y:S04]  /*2d1c0*/  LDL.LU R240, [R1+0x300] ;  /* 0x0003000001f07983 */ /* 0x000ee80000300800 */
[----:B------:R-:W3:Y:S04]  /*2d1d0*/  LDL.LU R241, [R1+0x304] ;  /* 0x0003040001f17983 */ /* 0x000ee80000300800 */
[----:B------:R-:W3:Y:S04]  /*2d1e0*/  LDL.LU R18, [R1+0x2a30] ;  /* 0x002a300001127983 */ /* 0x000ee80000300800 */
[----:B------:R-:W3:Y:S04]  /*2d1f0*/  LDL.LU R19, [R1+0x2a2c] ;  /* 0x002a2c0001137983 */ /* 0x000ee80000300800 */
[----:B------:R-:W3:Y:S04]  /*2d200*/  LDL.LU R236, [R1+0x2f0] ;  /* 0x0002f00001ec7983 */ /* 0x000ee80000300800 */
[----:B------:R-:W3:Y:S04]  /*2d210*/  LDL.LU R237, [R1+0x2f4] ;  /* 0x0002f40001ed7983 */ /* 0x000ee80000300800 */
[----:B------:R-:W3:Y:S04]  /*2d220*/  LDL.LU R238, [R1+0x2f8] ;  /* 0x0002f80001ee7983 */ /* 0x000ee80000300800 */
[----:B------:R-:W3:Y:S01]  /*2d230*/  LDL.LU R239, [R1+0x2fc] ;  /* 0x0002fc0001ef7983 */ /* 0x000ee20000300800 */
[----:B------:R-:W-:-:S02]  /*2d240*/  IMAD.MOV.U32 R148, RZ, RZ, R9 ;  /* 0x000000ffff947224 */ /* 0x000fc400078e0009 */
[----:B------:R-:W-:Y:S02]  /*2d250*/  IMAD.MOV.U32 R152, RZ, RZ, R10 ;  /* 0x000000ffff987224 */ /* 0x000fe400078e000a */
[----:B------:R-:W-:Y:S01]  /*2d260*/  IMAD.MOV.U32 R157, RZ, RZ, R11 ;  /* 0x000000ffff9d7224 */ /* 0x000fe200078e000b */
[----:B--2---:R-:W-:-:S15]  /*2d270*/  HMMA.1688.F32.TF32 R24, R224, R68, R24 ;  /* 0x00000044e018723c */ /* 0x004fde0000081018 */
[----:B------:R-:W-:-:S08]  /*2d280*/  NOP ;  /* 0x0000000000007918 */ /* 0x000fd00000000000 */
[----:B------:R-:W-:Y:S04]  /*2d290*/  STL.64 [R1+0x2888], R26 ;  /* 0x0028881a01007387 */ /* 0x000fe80000100a00 */
[----:B------:R-:W-:Y:S01]  /*2d2a0*/  STL.64 [R1+0x2880], R24 ;  /* 0x0028801801007387 */ /* 0x000fe20000100a00 */
[----:B----4-:R-:W-:-:S15]  /*2d2b0*/  HMMA.1688.F32.TF32 R12, R228, R68, R4 ;  /* 0x00000044e40c723c */ /* 0x010fde0000081004 */
[----:B------:R-:W-:-:S08]  /*2d2c0*/  NOP ;  /* 0x0000000000007918 */ /* 0x000fd00000000000 */
[----:B------:R-:W-:Y:S04]  /*2d2d0*/  STL.64 [R1+0x840], R12 ;  /* 0x0008400c01007387 */ /* 0x000fe80000100a00 */
[----:B------:R-:W-:Y:S01]  /*2d2e0*/  STL.64 [R1+0x848], R14 ;  /* 0x0008480e01007387 */ /* 0x000fe20000100a00 */
[-C--:B---3--:R-:W-:Y:S06]  /*2d2f0*/  HMMA.1688.F32.TF32 R8, R176, R18.reuse, R80 ;  /* 0x00000012b008723c */ /* 0x088fec0000081050 */
[----:B------:R-:W-:-:S15]  /*2d300*/  HMMA.1688.F32.TF32 R4, R192, R18, R72 ;  /* 0x00000012c004723c */ /* 0x000fde0000081048 */
[----:B------:R-:W-:-:S02]  /*2d310*/  NOP ;  /* 0x0000000000007918 */ /* 0x000fc40000000000 */
[----:B------:R-:W-:Y:S04]  /*2d320*/  STL.64 [R1+0xae0], R8 ;  /* 0x000ae00801007387 */ /* 0x000fe80000100a00 */
[----:B------:R-:W-:Y:S04]  /*2d330*/  STL.64 [R1+0xae8], R10 ;  /* 0x000ae80a01007387 */ /* 0x000fe80000100a00 */
[----:B------:R-:W2:Y:S04]  /*2d340*/  LDL.LU R72, [R1+0x280] ;  /* 0x0002800001487983 */ /* 0x000ea80000300800 */
[----:B------:R-:W2:Y:S04]  /*2d350*/  LDL.LU R73, [R1+0x284] ;  /* 0x0002840001497983 */ /* 0x000ea80000300800 */
[----:B------:R-:W2:Y:S04]  /*2d360*/  LDL.LU R74, [R1+0x288] ;  /* 0x00028800014a7983 */ /* 0x000ea80000300800 */
[----:B------:R-:W2:Y:S01]  /*2d370*/  LDL.LU R75, [R1+0x28c] ;  /* 0x00028c00014b7983 */ /* 0x000ea20000300800 */
[----:B------:R-:W-:-:S02]  /*2d380*/  IMAD.MOV.U32 R57, RZ, RZ, R4 ;  /* 0x000000ffff397224 */ /* 0x000fc400078e0004 */
[----:B------:R-:W-:Y:S02]  /*2d390*/  IMAD.MOV.U32 R56, RZ, RZ, R5 ;  /* 0x000000ffff387224 */ /* 0x000fe400078e0005 */
[----:B------:R-:W-:Y:S02]  /*2d3a0*/  IMAD.MOV.U32 R53, RZ, RZ, R6 ;  /* 0x000000ffff357224 */ /* 0x000fe400078e0006 */
[----:B------:R-:W-:Y:S02]  /*2d3b0*/  IMAD.MOV.U32 R52, RZ, RZ, R7 ;  /* 0x000000ffff347224 */ /* 0x000fe400078e0007 */
[----:B------:R-:W-:Y:S03]  /*2d3c0*/  HMMA.1688.F32.TF32 R4, R180, R18, R76 ;  /* 0x00000012b404723c */ /* 0x000fe6000008104c */
[----:B------:R-:W-:Y:S04]  /*2d3d0*/  STL [R1+0x264c], R52 ;  /* 0x00264c3401007387 */ /* 0x000fe80000100800 */
[----:B------:R-:W-:-:S15]  /*2d3e0*/  STL [R1+0x2648], R53 ;  /* 0x0026483501007387 */ /* 0x000fde0000100800 */
[----:B------:R-:W-:-:S02]  /*2d3f0*/  NOP ;  /* 0x0000000000007918 */ /* 0x000fc40000000000 */
[----:B------:R-:W-:Y:S02]  /*2d400*/  IMAD.MOV.U32 R49, RZ, RZ, R4 ;  /* 0x000000ffff317224 */ /* 0x000fe400078e0004 */
[----:B------:R-:W-:Y:S02]  /*2d410*/  IMAD.MOV.U32 R48, RZ, RZ, R5 ;  /* 0x000000ffff307224 */ /* 0x000fe400078e0005 */
[----:B------:R-:W-:Y:S02]  /*2d420*/  IMAD.MOV.U32 R45, RZ, RZ, R6 ;  /* 0x000000ffff2d7224 */ /* 0x000fe400078e0006 */
[----:B------:R-:W-:Y:S02]  /*2d430*/  IMAD.MOV.U32 R44, RZ, RZ, R7 ;  /* 0x000000ffff2c7224 */ /* 0x000fe400078e0007 */
[-C--:B------:R-:W-:Y:S01]  /*2d440*/  HMMA.1688.F32.TF32 R4, R196, R18.reuse, R240 ;  /* 0x00000012c404723c */ /* 0x080fe200000810f0 */
[----:B------:R-:W-:Y:S04]  /*2d450*/  STL [R1+0x2644], R56 ;  /* 0x0026443801007387 */ /* 0x000fe80000100800 */
[----:B------:R-:W-:Y:S04]  /*2d460*/  STL [R1+0x2640], R57 ;  /* 0x0026403901007387 */ /* 0x000fe80000100800 */
[----:B------:R-:W-:Y:S04]  /*2d470*/  STL [R1+0x265c], R44 ;  /* 0x00265c2c01007387 */ /* 0x000fe80000100800 */
[----:B------:R-:W-:Y:S04]  /*2d480*/  STL [R1+0x2658], R45 ;  /* 0x0026582d01007387 */ /* 0x000fe80000100800 */
[----:B------:R-:W-:Y:S04]  /*2d490*/  STL [R1+0x2654], R48 ;  /* 0x0026543001007387 */ /* 0x000fe80000100800 */
[----:B------:R-:W-:Y:S04]  /*2d4a0*/  STL [R1+0x2650], R49 ;  /* 0x0026503101007387 */ /* 0x000fe80000100800 */
[----:B------:R-:W3:Y:S04]  /*2d4b0*/  LDL.LU R240, [R1+0x170] ;  /* 0x0001700001f07983 */ /* 0x000ee80000300800 */
[----:B------:R-:W-:Y:S04]  /*2d4c0*/  STL.64 [R1+0xac0], R4 ;  /* 0x000ac00401007387 */ /* 0x000fe80000100a00 */
[----:B------:R1:W-:Y:S04]  /*2d4d0*/  STL.64 [R1+0xac8], R6 ;  /* 0x000ac80601007387 */ /* 0x0003e80000100a00 */
[----:B------:R-:W3:Y:S04]  /*2d4e0*/  LDL.LU R241, [R1+0x174] ;  /* 0x0001740001f17983 */ /* 0x000ee80000300800 */
[----:B------:R-:W3:Y:S01]  /*2d4f0*/  LDL.LU R242, [R1+0x178] ;  /* 0x0001780001f27983 */ /* 0x000ee20000300800 */
[----:B-1----:R-:W-:Y:S03]  /*2d500*/  HMMA.1688.F32.TF32 R4, R184, R18, R236 ;  /* 0x00000012b804723c */ /* 0x002fe600000810ec */
[----:B------:R-:W3:Y:S04]  /*2d510*/  LDL.LU R243, [R1+0x17c] ;  /* 0x00017c0001f37983 */ /* 0x000ee80000300800 */
[----:B------:R-:W4:Y:S04]  /*2d520*/  LDL.LU R236, [R1+0x160] ;  /* 0x0001600001ec7983 */ /* 0x000f280000300800 */
[----:B------:R-:W4:-:S13]  /*2d530*/  LDL.LU R237, [R1+0x164] ;  /* 0x0001640001ed7983 */ /* 0x000f1a0000300800 */
[----:B------:R-:W-:Y:S02]  /*2d540*/  IMAD.MOV.U32 R57, RZ, RZ, R7 ;  /* 0x000000ffff397224 */ /* 0x000fe400078e0007 */
[----:B------:R-:W-:Y:S02]  /*2d550*/  IMAD.MOV.U32 R56, RZ, RZ, R6 ;  /* 0x000000ffff387224 */ /* 0x000fe400078e0006 */
[----:B------:R-:W-:Y:S02]  /*2d560*/  IMAD.MOV.U32 R52, RZ, RZ, R4 ;  /* 0x000000ffff347224 */ /* 0x000fe400078e0004 */
[----:B------:R-:W-:Y:S01]  /*2d570*/  IMAD.MOV.U32 R53, RZ, RZ, R5 ;  /* 0x000000ffff357224 */ /* 0x000fe200078e0005 */
[----:B------:R-:W-:Y:S04]  /*2d580*/  STL [R1+0x266c], R57 ;  /* 0x00266c3901007387 */ /* 0x000fe80000100800 */
[----:B------:R-:W-:Y:S04]  /*2d590*/  STL [R1+0x2668], R56 ;  /* 0x0026683801007387 */ /* 0x000fe80000100800 */
[----:B------:R-:W-:Y:S04]  /*2d5a0*/  STL [R1+0x2664], R52 ;  /* 0x0026643401007387 */ /* 0x000fe80000100800 */
[----:B------:R1:W-:Y:S04]  /*2d5b0*/  STL [R1+0x2660], R53 ;  /* 0x0026603501007387 */ /* 0x0003e80000100800 */
[----:B------:R-:W4:Y:S04]  /*2d5c0*/  LDL.LU.64 R20, [R1+0x1540] ;  /* 0x0015400001147983 */ /* 0x000f280000300a00 */
[----:B------:R-:W4:Y:S04]  /*2d5d0*/  LDL.LU.64 R22, [R1+0x1548] ;  /* 0x0015480001167983 */ /* 0x000f280000300a00 */
[----:B------:R-:W4:Y:S04]  /*2d5e0*/  LDL.LU.64 R12, [R1+0x14e0] ;  /* 0x0014e000010c7983 */ /* 0x000f280000300a00 */
[----:B------:R-:W4:Y:S04]  /*2d5f0*/  LDL.LU.64 R14, [R1+0x14e8] ;  /* 0x0014e800010e7983 */ /* 0x000f280000300a00 */
[----:B------:R-:W4:Y:S04]  /*2d600*/  LDL.LU.64 R8, [R1+0x1420] ;  /* 0x0014200001087983 */ /* 0x000f280000300a00 */
[----:B------:R-:W4:Y:S01]  /*2d610*/  LDL.LU.64 R10, [R1+0x1428] ;  /* 0x00142800010a7983 */ /* 0x000f220000300a00 */
[----:B--2---:R-:W-:Y:S03]  /*2d620*/  HMMA.1688.F32.TF32 R4, R200, R18, R72 ;  /* 0x00000012c804723c */ /* 0x004fe60000081048 */
[----:B------:R-:W2:-:S15]  /*2d630*/  LDSM.16.M88.4 R72, [R171+UR17+0xe000] ;  /* 0x00e00011ab48783b */ /* 0x000e9e0008000200 */
[----:B------:R-:W-:-:S06]  /*2d640*/  NOP ;  /* 0x0000000000007918 */ /* 0x000fcc0000000000 */
[----:B------:R-:W-:Y:S02]  /*2d650*/  IMAD.MOV.U32 R44, RZ, RZ, R4 ;  /* 0x000000ffff2c7224 */ /* 0x000fe400078e0004 */
[----:B------:R-:W-:Y:S02]  /*2d660*/  IMAD.MOV.U32 R45, RZ, RZ, R5 ;  /* 0x000000ffff2d7224 */ /* 0x000fe400078e0005 */
[----:B------:R-:W-:Y:S01]  /*2d670*/  IMAD.MOV.U32 R48, RZ, RZ, R6 ;  /* 0x000000ffff307224 */ /* 0x000fe200078e0006 */
[----:B------:R-:W2:Y:S01]  /*2d680*/  LDL.LU.64 R4, [R1+0x12e0] ;  /* 0x0012e00001047983 */ /* 0x000ea20000300a00 */
[----:B------:R-:W-:-:S03]  /*2d690*/  IMAD.MOV.U32 R49, RZ, RZ, R7 ;  /* 0x000000ffff317224 */ /* 0x000fc600078e0007 */
[----:B------:R-:W2:Y:S01]  /*2d6a0*/  LDL.LU.64 R6, [R1+0x12e8] ;  /* 0x0012e80001067983 */ /* 0x000ea20000300a00 */
[----:B------:R-:W-:Y:S02]  /*2d6b0*/  IMAD.MOV.U32 R238, RZ, RZ, R17 ;  /* 0x000000ffffee7224 */ /* 0x000fe400078e0011 */
[----:B------:R-:W-:Y:S01]  /*2d6c0*/  IMAD.MOV.U32 R239, RZ, RZ, R16 ;  /* 0x000000ffffef7224 */ /* 0x000fe200078e0010 */
[----:B------:R-:W-:Y:S04]  /*2d6d0*/  STL [R1+0x267c], R49 ;  /* 0x00267c3101007387 */ /* 0x000fe80000100800 */
[----:B------:R-:W-:Y:S04]  /*2d6e0*/  STL [R1+0x2678], R48 ;  /* 0x0026783001007387 */ /* 0x000fe80000100800 */
[----:B------:R-:W-:Y:S04]  /*2d6f0*/  STL [R1+0x2674], R44 ;  /* 0x0026742c01007387 */ /* 0x000fe80000100800 */
[----:B------:R1:W-:Y:S01]  /*2d700*/  STL [R1+0x2670], R45 ;  /* 0x0026702d01007387 */ /* 0x0003e20000100800 */
[-C--:B---3--:R-:W-:Y:S06]  /*2d710*/  HMMA.1688.F32.TF32 R24, R188, R18.reuse, R240 ;  /* 0x00000012bc18723c */ /* 0x088fec00000810f0 */
[----:B----4-:R-:W-:-:S15]  /*2d720*/  HMMA.1688.F32.TF32 R16, R40, R18, R236 ;  /* 0x000000122810723c */ /* 0x010fde00000810ec */
[----:B------:R-:W-:-:S03]  /*2d730*/  NOP ;  /* 0x0000000000007918 */ /* 0x000fc60000000000 */
[----:B-1----:R-:W-:Y:S02]  /*2d740*/  IMAD.MOV.U32 R53, RZ, RZ, R27 ;  /* 0x000000ffff357224 */ /* 0x002fe400078e001b */
[----:B------:R-:W-:Y:S02]  /*2d750*/  IMAD.MOV.U32 R52, RZ, RZ, R26 ;  /* 0x000000ffff347224 */ /* 0x000fe400078e001a */
[----:B------:R-:W-:Y:S02]  /*2d760*/  IMAD.MOV.U32 R56, RZ, RZ, R25 ;  /* 0x000000ffff387224 */ /* 0x000fe400078e0019 */
[----:B------:R-:W-:Y:S01]  /*2d770*/  IMAD.MOV.U32 R57, RZ, RZ, R24 ;  /* 0x000000ffff397224 */ /* 0x000fe200078e0018 */
[----:B------:R-:W-:Y:S01]  /*2d780*/  STL [R1+0x2764], R53 ;  /* 0x0027643501007387 */ /* 0x000fe20000100800 */
[----:B------:R-:W-:Y:S02]  /*2d790*/  IMAD.MOV.U32 R45, RZ, RZ, R19 ;  /* 0x000000ffff2d7224 */ /* 0x000fe400078e0013 */
[----:B------:R-:W-:Y:S01]  /*2d7a0*/  IMAD.MOV.U32 R44, RZ, RZ, R18 ;  /* 0x000000ffff2c7224 */ /* 0x000fe200078e0012 */
[----:B------:R-:W-:Y:S01]  /*2d7b0*/  STL [R1+0x2760], R52 ;  /* 0x0027603401007387 */ /* 0x000fe20000100800 */
[----:B------:R-:W-:-:S02]  /*2d7c0*/  IMAD.MOV.U32 R48, RZ, RZ, R17 ;  /* 0x000000ffff307224 */ /* 0x000fc400078e0011 */
[----:B------:R-:W-:Y:S01]  /*2d7d0*/  IMAD.MOV.U32 R49, RZ, RZ, R16 ;  /* 0x000000ffff317224 */ /* 0x000fe200078e0010 */
[----:B------:R1:W-:Y:S01]  /*2d7e0*/  STL [R1+0x275c], R56 ;  /* 0x00275c3801007387 */ /* 0x0003e20000100800 */
[-C--:B--2---:R-:W-:Y:S06]  /*2d7f0*/  HMMA.1688.F32.TF32 R88, R204, R72.reuse, R12 ;  /* 0x00000048cc58723c */ /* 0x084fec000008100c */
[-C--:B------:R-:W-:Y:S01]  /*2d800*/  HMMA.1688.F32.TF32 R92, R208, R72.reuse, R8 ;  /* 0x00000048d05c723c */ /* 0x080fe20000081008 */
[----:B------:R2:W-:Y:S04]  /*2d810*/  STL [R1+0x2758], R57 ;  /* 0x0027583901007387 */ /* 0x0005e80000100800 */
[----:B------:R-:W-:Y:S04]  /*2d820*/  STL [R1+0x2774], R45 ;  /* 0x0027742d01007387 */ /* 0x000fe80000100800 */
[----:B------:R-:W-:Y:S04]  /*2d830*/  STL [R1+0x2770], R44 ;  /* 0x0027702c01007387 */ /* 0x000fe80000100800 */
[----:B------:R-:W-:Y:S04]  /*2d840*/  STL [R1+0x276c], R48 ;  /* 0x00276c3001007387 */ /* 0x000fe80000100800 */
[----:B------:R-:W-:Y:S04]  /*2d850*/  STL [R1+0x2768], R49 ;  /* 0x0027683101007387 */ /* 0x000fe80000100800 */
[----:B------:R-:W-:Y:S04]  /*2d860*/  STL.64 [R1+0x2898], R90 ;  /* 0x0028985a01007387 */ /* 0x000fe80000100a00 */
[----:B------:R-:W-:Y:S04]  /*2d870*/  STL.64 [R1+0x2890], R88 ;  /* 0x0028905801007387 */ /* 0x000fe80000100a00 */
[----:B------:R-:W-:Y:S04]  /*2d880*/  STL.64 [R1+0x28a8], R94 ;  /* 0x0028a85e01007387 */ /* 0x000fe80000100a00 */
[----:B------:R-:W-:Y:S04]  /*2d890*/  STL.64 [R1+0x28a0], R92 ;  /* 0x0028a05c01007387 */ /* 0x000fe80000100a00 */
        /* <DEDUP_REMOVED lines=9> */
[----:B------:R-:W2:Y:S01]  /*2d930*/  LDL.LU.64 R10, [R1+0x11e8] ;  /* 0x0011e800010a7983 */ /* 0x000ea20000300a00 */
[-C--:B------:R-:W-:Y:S03]  /*2d940*/  HMMA.1688.F32.TF32 R96, R216, R72.reuse, R4 ;  /* 0x00000048d860723c */ /* 0x080fe60000081004 */
[----:B------:R-:W3:Y:S04]  /*2d950*/  LDL.LU.64 R4, [R1+0x1110] ;  /* 0x0011100001047983 */ /* 0x000ee80000300a00 */
[----:B------:R-:W3:Y:S04]  /*2d960*/  LDL.LU.64 R6, [R1+0x1118] ;  /* 0x0011180001067983 */ /* 0x000ee80000300a00 */
[----:B------:R-:W4:Y:S04]  /*2d970*/  LDL.LU R80, [R1+0x360] ;  /* 0x0003600001507983 */ /* 0x000f280000300800 */
[----:B------:R-:W4:Y:S04]  /*2d980*/  LDL.LU R81, [R1+0x364] ;  /* 0x0003640001517983 */ /* 0x000f280000300800 */
[----:B------:R-:W4:Y:S04]  /*2d990*/  LDL.LU R82, [R1+0x368] ;  /* 0x0003680001527983 */ /* 0x000f280000300800 */
[----:B------:R-:W4:Y:S01]  /*2d9a0*/  LDL.LU R83, [R1+0x36c] ;  /* 0x00036c0001537983 */ /* 0x000f220000300800 */
[----:B------:R-:W-:Y:S03]  /*2d9b0*/  HMMA.1688.F32.TF32 R16, R220, R72, R20 ;  /* 0x00000048dc10723c */ /* 0x000fe60000081014 */
[----:B------:R-:W4:Y:S04]  /*2d9c0*/  LDL.LU R84, [R1+0x370] ;  /* 0x0003700001547983 */ /* 0x000f280000300800 */
[----:B------:R-:W4:Y:S04]  /*2d9d0*/  LDL.LU R85, [R1+0x374] ;  /* 0x0003740001557983 */ /* 0x000f280000300800 */
[----:B------:R-:W4:Y:S04]  /*2d9e0*/  LDL.LU R86, [R1+0x378] ;  /* 0x0003780001567983 */ /* 0x000f280000300800 */
[----:B------:R-:W4:Y:S04]  /*2d9f0*/  LDL.LU R87, [R1+0x37c] ;  /* 0x00037c0001577983 */ /* 0x000f280000300800 */
[----:B------:R-:W4:Y:S04]  /*2da00*/  LDL.LU.64 R20, [R1+0xf90] ;  /* 0x000f900001147983 */ /* 0x000f280000300a00 */
[----:B------:R-:W4:Y:S04]  /*2da10*/  LDL.LU.64 R22, [R1+0xf98] ;  /* 0x000f980001167983 */ /* 0x000f280000300a00 */
[----:B------:R-:W4:Y:S04]  /*2da20*/  LDL.LU.64 R12, [R1+0x960] ;  /* 0x00096000010c7983 */ /* 0x000f280000300a00 */
[----:B------:R-:W4:Y:S04]  /*2da30*/  LDL.LU.64 R14, [R1+0x968] ;  /* 0x00096800010e7983 */ /* 0x000f280000300a00 */
        /* <DEDUP_REMOVED lines=18> */
[----:B------:R-:W-:Y:S04]  /*2db60*/  STL.64 [R1+0x28b8], R98 ;  /* 0x0028b86201007387 */ /* 0x000fe80000100a00 */
[----:B------:R-:W-:Y:S01]  /*2db70*/  STL.64 [R1+0x28b0], R96 ;  /* 0x0028b06001007387 */ /* 0x000fe20000100a00 */
[----:B--2---:R-:W-:-:S15]  /*2db80*/  HMMA.1688.F32.TF32 R104, R212, R72, R8 ;  /* 0x00000048d468723c */ /* 0x004fde0000081008 */
[----:B------:R-:W-:-:S08]  /*2db90*/  NOP ;  /* 0x0000000000007918 */ /* 0x000fd00000000000 */
[----:B------:R-:W-:Y:S04]  /*2dba0*/  STL.64 [R1+0x28c8], R106 ;  /* 0x0028c86a01007387 */ /* 0x000fe80000100a00 */
[----:B------:R-:W-:Y:S04]  /*2dbb0*/  STL.64 [R1+0x28c0], R104 ;  /* 0x0028c06801007387 */ /* 0x000fe80000100a00 */
[----:B------:R-:W2:Y:S04]  /*2dbc0*/  LDL.LU.64 R8, [R1+0x1560] ;  /* 0x0015600001087983 */ /* 0x000ea80000300a00 */
[----:B------:R-:W2:Y:S01]  /*2dbd0*/  LDL.LU.64 R10, [R1+0x1568] ;  /* 0x00156800010a7983 */ /* 0x000ea20000300a00 */
[----:B---3--:R-:W-:-:S15]  /*2dbe0*/  HMMA.1688.F32.TF32 R4, R232, R72, R4 ;  /* 0x00000048e804723c */ /* 0x008fde0000081004 */
[----:B------:R-:W-:-:S09]  /*2dbf0*/  NOP ;  /* 0x0000000000007918 */ /* 0x000fd20000000000 */
[----:B------:R-:W-:Y:S02]  /*2dc00*/  IMAD.MOV.U32 R173, RZ, RZ, R4 ;  /* 0x000000ffffad7224 */ /* 0x000fe400078e0004 */
[----:B------:R-:W-:Y:S02]  /*2dc10*/  IMAD.MOV.U32 R153, RZ, RZ, R5 ;  /* 0x000000ffff997224 */ /* 0x000fe400078e0005 */
[----:B------:R-:W-:Y:S01]  /*2dc20*/  IMAD.MOV.U32 R149, RZ, RZ, R6 ;  /* 0x000000ffff957224 */ /* 0x000fe200078e0006 */
[----:B------:R-:W3:Y:S01]  /*2dc30*/  LDL.LU.64 R4, [R1+0x1510] ;  /* 0x0015100001047983 */ /* 0x000ee20000300a00 */
[----:B------:R-:W-:-:S03]  /*2dc40*/  IMAD.MOV.U32 R0, RZ, RZ, R7 ;  /* 0x000000ffff007224 */ /* 0x000fc600078e0007 */
[----:B------:R-:W3:Y:S01]  /*2dc50*/  LDL.LU.64 R6, [R1+0x1518] ;  /* 0x0015180001067983 */ /* 0x000ee20000300a00 */
[-C--:B----4-:R-:W-:Y:S06]  /*2dc60*/  HMMA.1688.F32.TF32 R12, R228, R72.reuse, R12 ;  /* 0x00000048e40c723c */ /* 0x090fec000008100c */
[----:B------:R-:W-:-:S15]  /*2dc70*/  HMMA.1688.F32.TF32 R100, R224, R72, R20 ;  /* 0x00000048e064723c */ /* 0x000fde0000081014 */
[----:B------:R-:W-:-:S03]  /*2dc80*/  NOP ;  /* 0x0000000000007918 */ /* 0x000fc60000000000 */
[----:B-1----:R-:W-:Y:S02]  /*2dc90*/  IMAD.MOV.U32 R56, RZ, RZ, R12 ;  /* 0x000000ffff387224 */ /* 0x002fe400078e000c */
[----:B------:R-:W-:Y:S02]  /*2dca0*/  IMAD.MOV.U32 R57, RZ, RZ, R13 ;  /* 0x000000ffff397224 */ /* 0x000fe400078e000d */
[----:B------:R-:W-:Y:S02]  /*2dcb0*/  IMAD.MOV.U32 R36, RZ, RZ, R14 ;  /* 0x000000ffff247224 */ /* 0x000fe400078e000e */
[----:B------:R-:W-:Y:S01]  /*2dcc0*/  IMAD.MOV.U32 R37, RZ, RZ, R15 ;  /* 0x000000ffff257224 */ /* 0x000fe200078e000f */
[----:B------:R-:W-:Y:S04]  /*2dcd0*/  STL.64 [R1+0x28d8], R102 ;  /* 0x0028d86601007387 */ /* 0x000fe80000100a00 */
[----:B------:R-:W-:Y:S04]  /*2dce0*/  STL.64 [R1+0x28d0], R100 ;  /* 0x0028d06401007387 */ /* 0x000fe80000100a00 */
[----:B------:R-:W-:Y:S01]  /*2dcf0*/  STL [R1+0x277c], R57 ;  /* 0x00277c3901007387 */ /* 0x000fe20000100800 */
[-C--:B------:R-:W-:Y:S06]  /*2dd00*/  HMMA.1688.F32.TF32 R20, R176, R138.reuse, R108 ;  /* 0x0000008ab014723c */ /* 0x080fec000008106c */
[-C--:B------:R-:W-:Y:S01]  /*2dd10*/  HMMA.1688.F32.TF32 R12, R192, R138.reuse, R64 ;  /* 0x0000008ac00c723c */ /* 0x080fe20000081040 */
[----:B------:R-:W-:Y:S05]  /*2dd20*/  STL [R1+0x2778], R56 ;  /* 0x0027783801007387 */ /* 0x000fea0000100800 */
[-C--:B------:R-:W-:Y:S11]  /*2dd30*/  HMMA.1688.F32.TF32 R24, R180, R138.reuse, R60 ;  /* 0x0000008ab418723c */ /* 0x080ff6000008103c */
[----:B------:R-:W-:Y:S04]  /*2dd40*/  STL.64 [R1+0xa50], R20 ;  /* 0x000a501401007387 */ /* 0x000fe80000100a00 */
[----:B------:R1:W-:Y:S04]  /*2dd50*/  STL.64 [R1+0xa58], R22 ;  /* 0x000a581601007387 */ /* 0x0003e80000100a00 */
[----:B------:R-:W-:Y:S04]  /*2dd60*/  STL.64 [R1+0xa40], R12 ;  /* 0x000a400c01007387 */ /* 0x000fe80000100a00 */
[----:B------:R4:W-:Y:S01]  /*2dd70*/  STL.64 [R1+0xa48], R14 ;  /* 0x000a480e01007387 */ /* 0x0009e20000100a00 */
[-C--:B-1----:R-:W-:Y:S06]  /*2dd80*/  HMMA.1688.F32.TF32 R20, R196, R138.reuse, R84 ;  /* 0x0000008ac414723c */ /* 0x082fec0000081054 */
[----:B----4-:R-:W-:Y:S01]  /*2dd90*/  HMMA.1688.F32.TF32 R12, R184, R138, R80 ;  /* 0x0000008ab80c723c */ /* 0x010fe20000081050 */
[----:B------:R-:W-:Y:S04]  /*2dda0*/  STL.64 [R1+0xa30], R24 ;  /* 0x000a301801007387 */ /* 0x000fe80000100a00 */
[----:B------:R1:W-:-:S12]  /*2ddb0*/  STL.64 [R1+0xa38], R26 ;  /* 0x000a381a01007387 */ /* 0x0003d80000100a00 */
[----:B------:R-:W-:Y:S01]  /*2ddc0*/  STL.64 [R1+0xa20], R20 ;  /* 0x000a201401007387 */ /* 0x000fe20000100a00 */
[-C--:B-1----:R-:W-:Y:S03]  /*2ddd0*/  HMMA.1688.F32.TF32 R24, R200, R138.reuse, R76 ;  /* 0x0000008ac818723c */ /* 0x082fe6000008104c */
[----:B------:R1:W-:Y:S04]  /*2dde0*/  STL.64 [R1+0xa28], R22 ;  /* 0x000a281601007387 */ /* 0x0003e80000100a00 */
[----:B------:R-:W-:Y:S04]  /*2ddf0*/  STL.64 [R1+0xa10], R12 ;  /* 0x000a100c01007387 */ /* 0x000fe80000100a00 */
[----:B------:R4:W-:Y:S01]  /*2de00*/  STL.64 [R1+0xa18], R14 ;  /* 0x000a180e01007387 */ /* 0x0009e20000100a00 */
[-C--:B-1----:R-:W-:Y:S03]  /*2de10*/  HMMA.1688.F32.TF32 R20, R188, R138.reuse, R240 ;  /* 0x0000008abc14723c */ /* 0x082fe600000810f0 */
[----:B------:R-:W2:Y:S03]  /*2de20*/  LDSM.16.M88.4 R76, [R171+UR17+0xe800] ;  /* 0x00e80011ab4c783b */ /* 0x000ea60008000200 */
[----:B----4-:R-:W-:Y:S05]  /*2de30*/  HMMA.1688.F32.TF32 R12, R40, R138, R236 ;  /* 0x0000008a280c723c */ /* 0x010fea00000810ec */
[----:B------:R1:W-:Y:S04]  /*2de40*/  STL.64 [R1+0xa00], R24 ;  /* 0x000a001801007387 */ /* 0x0003e80000100a00 */
[----:B------:R4:W-:Y:S08]  /*2de50*/  STL.64 [R1+0xa08], R26 ;  /* 0x000a081a01007387 */ /* 0x0009f00000100a00 */
        /* <DEDUP_REMOVED lines=24> */
[----:B-1----:R-:W3:Y:S04]  /*2dfe0*/  LDL.LU.64 R24, [R1+0x1260] ;  /* 0x0012600001187983 */ /* 0x002ee80000300a00 */
[----:B----4-:R-:W4:Y:S04]  /*2dff0*/  LDL.LU.64 R26, [R1+0x1268] ;  /* 0x00126800011a7983 */ /* 0x010f280000300a00 */
[----:B------:R-:W4:Y:S04]  /*2e000*/  LDL.LU.64 R20, [R1+0x11b0] ;  /* 0x0011b00001147983 */ /* 0x000f280000300a00 */
[----:B--2---:R-:W2:Y:S04]  /*2e010*/  LDL.LU.64 R22, [R1+0x11b8] ;  /* 0x0011b80001167983 */ /* 0x004ea80000300a00 */
[----:B------:R-:W2:Y:S04]  /*2e020*/  LDL.LU R132, [R1+0x400] ;  /* 0x0004000001847983 */ /* 0x000ea80000300800 */
[----:B------:R-:W2:Y:S01]  /*2e030*/  LDL.LU R133, [R1+0x404] ;  /* 0x0004040001857983 */ /* 0x000ea20000300800 */
[-C--:B------:R-:W-:Y:S03]  /*2e040*/  HMMA.1688.F32.TF32 R108, R220, R76.reuse, R8 ;  /* 0x0000004cdc6c723c */ /* 0x080fe60000081008 */
[----:B------:R-:W2:Y:S04]  /*2e050*/  LDL.LU R134, [R1+0x408] ;  /* 0x0004080001867983 */ /* 0x000ea80000300800 */
[----:B------:R-:W2:Y:S04]  /*2e060*/  LDL.LU R135, [R1+0x40c] ;  /* 0x00040c0001877983 */ /* 0x000ea80000300800 */
[----:B------:R-:W2:Y:S04]  /*2e070*/  LDL.LU.64 R12, [R1+0x10a0] ;  /* 0x0010a000010c7983 */ /* 0x000ea80000300a00 */
[----:B------:R-:W2:Y:S04]  /*2e080*/  LDL.LU.64 R14, [R1+0x10a8] ;  /* 0x0010a800010e7983 */ /* 0x000ea80000300a00 */
[----:B------:R-:W2:Y:S04]  /*2e090*/  LDL.LU.64 R8, [R1+0xbd0] ;  /* 0x000bd00001087983 */ /* 0x000ea80000300a00 */
[----:B------:R-:W2:Y:S01]  /*2e0a0*/  LDL.LU.64 R10, [R1+0xbd8] ;  /* 0x000bd800010a7983 */ /* 0x000ea20000300a00 */
[----:B---3--:R-:W-:Y:S03]  /*2e0b0*/  HMMA.1688.F32.TF32 R112, R204, R76, R4 ;  /* 0x0000004ccc70723c */ /* 0x008fe60000081004 */
[----:B------:R-:W3:Y:S04]  /*2e0c0*/  LDL.LU R4, [R1+0x410] ;  /* 0x0004100001047983 */ /* 0x000ee80000300800 */
[----:B------:R-:W3:Y:S04]  /*2e0d0*/  LDL.LU R5, [R1+0x414] ;  /* 0x0004140001057983 */ /* 0x000ee80000300800 */
[----:B------:R-:W3:Y:S04]  /*2e0e0*/  LDL.LU R6, [R1+0x418] ;  /* 0x0004180001067983 */ /* 0x000ee80000300800 */
[----:B------:R-:W3:Y:S04]  /*2e0f0*/  LDL.LU R7, [R1+0x41c] ;  /* 0x00041c0001077983 */ /* 0x000ee80000300800 */
[----:B------:R-:W3:Y:S04]  /*2e100*/  LDL.LU R64, [R1+0x3f0] ;  /* 0x0003f00001407983 */ /* 0x000ee80000300800 */
[----:B------:R-:W3:Y:S01]  /*2e110*/  LDL.LU R65, [R1+0x3f4] ;  /* 0x0003f40001417983 */ /* 0x000ee20000300800 */
[----:B------:R-:W-:-:S03]  /*2e120*/  IMAD.MOV.U32 R242, RZ, RZ, R142 ;  /* 0x000000fffff27224 */ /* 0x000fc600078e008e */
[----:B------:R-:W3:Y:S01]  /*2e130*/  LDL.LU R66, [R1+0x3f8] ;  /* 0x0003f80001427983 */ /* 0x000ee20000300800 */
[----:B------:R-:W-:-:S03]  /*2e140*/  IMAD.MOV.U32 R243, RZ, RZ, R143 ;  /* 0x000000fffff37224 */ /* 0x000fc600078e008f */
[----:B------:R-:W3:Y:S04]  /*2e150*/  LDL.LU R67, [R1+0x3fc] ;  /* 0x0003fc0001437983 */ /* 0x000ee80000300800 */
[----:B------:R-:W3:Y:S04]  /*2e160*/  LDL.LU R240, [R1+0x3b0] ;  /* 0x0003b00001f07983 */ /* 0x000ee80000300800 */
[----:B------:R-:W3:Y:S04]  /*2e170*/  LDL.LU R241, [R1+0x3b4] ;  /* 0x0003b40001f17983 */ /* 0x000ee80000300800 */
[----:B------:R-:W3:Y:S04]  /*2e180*/  LDL.LU R142, [R1+0x2a20] ;  /* 0x002a2000018e7983 */ /* 0x000ee80000300800 */
[----:B------:R-:W3:Y:S04]  /*2e190*/  LDL.LU R143, [R1+0x2a1c] ;  /* 0x002a1c00018f7983 */ /* 0x000ee80000300800 */
[----:B------:R-:W-:Y:S04]  /*2e1a0*/  STL.64 [R1+0x28e8], R114 ;  /* 0x0028e87201007387 */ /* 0x000fe80000100a00 */
[----:B------:R-:W-:Y:S01]  /*2e1b0*/  STL.64 [R1+0x28e0], R112 ;  /* 0x0028e07001007387 */ /* 0x000fe20000100a00 */
[-C--:B------:R-:W-:Y:S06]  /*2e1c0*/  HMMA.1688.F32.TF32 R116, R208, R76.reuse, R92 ;  /* 0x0000004cd074723c */ /* 0x080fec000008105c */
[-C--:B------:R-:W-:Y:S06]  /*2e1d0*/  HMMA.1688.F32.TF32 R120, R216, R76.reuse, R88 ;  /* 0x0000004cd878723c */ /* 0x080fec0000081058 */
[-C--:B----4-:R-:W-:Y:S06]  /*2e1e0*/  HMMA.1688.F32.TF32 R128, R212, R76.reuse, R24 ;  /* 0x0000004cd480723c */ /* 0x090fec0000081018 */
[-C--:B--2---:R-:W-:Y:S06]  /*2e1f0*/  HMMA.1688.F32.TF32 R8, R228, R76.reuse, R8 ;  /* 0x0000004ce408723c */ /* 0x084fec0000081008 */
[----:B------:R-:W-:Y:S01]  /*2e200*/  HMMA.1688.F32.TF32 R124, R224, R76, R12 ;  /* 0x0000004ce07c723c */ /* 0x000fe2000008100c */
[----:B------:R-:W-:-:S15]  /*2e210*/  STL.64 [R1+0x28f8], R118 ;  /* 0x0028f87601007387 */ /* 0x000fde0000100a00 */
[----:B------:R-:W-:-:S02]  /*2e220*/  NOP ;  /* 0x0000000000007918 */ /* 0x000fc40000000000 */
[----:B------:R-:W-:Y:S02]  /*2e230*/  IMAD.MOV.U32 R32, RZ, RZ, R8 ;  /* 0x000000ffff207224 */ /* 0x000fe400078e0008 */
[----:B------:R-:W-:Y:S02]  /*2e240*/  IMAD.MOV.U32 R33, RZ, RZ, R9 ;  /* 0x000000ffff217224 */ /* 0x000fe400078e0009 */
[----:B------:R-:W-:Y:S02]  /*2e250*/  IMAD.MOV.U32 R28, RZ, RZ, R10 ;  /* 0x000000ffff1c7224 */ /* 0x000fe400078e000a */
[----:B------:R-:W-:Y:S01]  /*2e260*/  IMAD.MOV.U32 R29, RZ, RZ, R11 ;  /* 0x000000ffff1d7224 */ /* 0x000fe200078e000b */
[----:B------:R-:W-:Y:S01]  /*2e270*/  STL.64 [R1+0x28f0], R116 ;  /* 0x0028f07401007387 */ /* 0x000fe20000100a00 */
[-C--:B---3--:R-:W-:Y:S06]  /*2e280*/  HMMA.1688.F32.TF32 R8, R176, R142.reuse, R4 ;  /* 0x0000008eb008723c */ /* 0x088fec0000081004 */
[-C--:B------:R-:W-:Y:S01]  /*2e290*/  HMMA.1688.F32.TF32 R4, R192, R142.reuse, R132 ;  /* 0x0000008ec004723c */ /* 0x080fe20000081084 */
[----:B------:R-:W-:Y:S04]  /*2e2a0*/  STL.64 [R1+0x2908], R122 ;  /* 0x0029087a01007387 */ /* 0x000fe80000100a00 */
[----:B------:R-:W-:Y:S01]  /*2e2b0*/  STL.64 [R1+0x2900], R120 ;  /* 0x0029007801007387 */ /* 0x000fe20000100a00 */
[-C--:B------:R-:W-:Y:S03]  /*2e2c0*/  HMMA.1688.F32.TF32 R12, R180, R142.reuse, R64 ;  /* 0x0000008eb40c723c */ /* 0x080fe60000081040 */
[----:B------:R-:W-:Y:S04]  /*2e2d0*/  STL.64 [R1+0x2918], R130 ;  /* 0x0029188201007387 */ /* 0x000fe80000100a00 */
[----:B------:R-:W-:Y:S04]  /*2e2e0*/  STL.64 [R1+0x2910], R128 ;  /* 0x0029108001007387 */ /* 0x000fe80000100a00 */
[----:B------:R-:W-:Y:S04]  /*2e2f0*/  STL.64 [R1+0x2928], R126 ;  /* 0x0029287e01007387 */ /* 0x000fe80000100a00 */
[----:B------:R-:W-:Y:S04]  /*2e300*/  STL.64 [R1+0x2920], R124 ;  /* 0x0029207c01007387 */ /* 0x000fe80000100a00 */
[----:B------:R-:W-:Y:S04]  /*2e310*/  STL.64 [R1+0x9d0], R8 ;  /* 0x0009d00801007387 */ /* 0x000fe80000100a00 */
[----:B------:R1:W-:Y:S04]  /*2e320*/  STL.64 [R1+0x9d8], R10 ;  /* 0x0009d80a01007387 */ /* 0x0003e80000100a00 */
[----:B------:R-:W-:Y:S04]  /*2e330*/  STL.64 [R1+0x9c0], R4 ;  /* 0x0009c00401007387 */ /* 0x000fe80000100a00 */
[----:B------:R2:W-:Y:S01]  /*2e340*/  STL.64 [R1+0x9c8], R6 ;  /* 0x0009c80601007387 */ /* 0x0005e20000100a00 */
[-C--:B-1----:R-:W-:Y:S06]  /*2e350*/  HMMA.1688.F32.TF32 R8, R196, R142.reuse, R60 ;  /* 0x0000008ec408723c */ /* 0x082fec000008103c */
[----:B--2---:R-:W-:Y:S01]  /*2e360*/  HMMA.1688.F32.TF32 R4, R184, R142, R84 ;  /* 0x0000008eb804723c */ /* 0x004fe20000081054 */
        /* <DEDUP_REMOVED lines=8> */
[----:B------:R-:W1:Y:S03]  /*2e3f0*/  LDSM.16.M88.4 R80, [R171+UR17+0xf000] ;  /* 0x00f00011ab50783b */ /* 0x000e660008000200 */
[----:B--2---:R-:W-:Y:S05]  /*2e400*/  HMMA.1688.F32.TF32 R4, R40, R142, R236 ;  /* 0x0000008e2804723c */ /* 0x004fea00000810ec */
[----:B------:R-:W-:Y:S04]  /*2e410*/  STL.64 [R1+0x8f0], R12 ;  /* 0x0008f00c01007387 */ /* 0x000fe80000100a00 */
[----:B------:R-:W-:Y:S04]  /*2e420*/  STL.64 [R1+0x8f8], R14 ;  /* 0x0008f80e01007387 */ /* 0x000fe80000100a00 */
[----:B------:R-:W2:Y:S04]  /*2e430*/  LDL.LU R64, [R1+0x440] ;  /* 0x0004400001407983 */ /* 0x000ea80000300800 */
[----:B------:R-:W-:Y:S04]  /*2e440*/  STL.64 [R1+0x8c0], R8 ;  /* 0x0008c00801007387 */ /* 0x000fe80000100a00 */
[----:B------:R-:W-:Y:S04]  /*2e450*/  STL.64 [R1+0x8c8], R10 ;  /* 0x0008c80a01007387 */ /* 0x000fe80000100a00 */
[----:B------:R3:W-:Y:S04]  /*2e460*/  STL.64 [R1+0x3f0], R4 ;  /* 0x0003f00401007387 */ /* 0x0007e80000100a00 */
[----:B------:R4:W-:Y:S04]  /*2e470*/  STL.64 [R1+0x3f8], R6 ;  /* 0x0003f80601007387 */ /* 0x0009e80000100a00 */
[----:B------:R-:W2:Y:S04]  /*2e480*/  LDL.LU R65, [R1+0x444] ;  /* 0x0004440001417983 */ /* 0x000ea80000300800 */
[----:B------:R-:W2:Y:S04]  /*2e490*/  LDL.LU R66, [R1+0x448] ;  /* 0x0004480001427983 */ /* 0x000ea80000300800 */
[----:B------:R-:W2:Y:S04]  /*2e4a0*/  LDL.LU R67, [R1+0x44c] ;  /* 0x00044c0001437983 */ /* 0x000ea80000300800 */
        /* <DEDUP_REMOVED lines=10> */
[----:B------:R-:W1:Y:S04]  /*2e550*/  LDL.LU.64 R88, [R1+0x1230] ;  /* 0x0012300001587983 */ /* 0x000e680000300a00 */
[----:B------:R-:W1:Y:S04]  /*2e560*/  LDL.LU.64 R90, [R1+0x1238] ;  /* 0x00123800015a7983 */ /* 0x000e680000300a00 */
[----:B---3--:R-:W3:Y:S04]  /*2e570*/  LDL.LU R4, [R1+0x450] ;  /* 0x0004500001047983 */ /* 0x008ee80000300800 */
[----:B------:R-:W3:Y:S04]  /*2e580*/  LDL.LU R5, [R1+0x454] ;  /* 0x0004540001057983 */ /* 0x000ee80000300800 */
[----:B----4-:R-:W3:Y:S04]  /*2e590*/  LDL.LU R6, [R1+0x458] ;  /* 0x0004580001067983 */ /* 0x010ee80000300800 */
[----:B------:R-:W3:Y:S04]  /*2e5a0*/  LDL.LU R7, [R1+0x45c] ;  /* 0x00045c0001077983 */ /* 0x000ee80000300800 */
[----:B------:R-:W4:Y:S04]  /*2e5b0*/  LDL.LU.64 R84, [R1+0x1150] ;  /* 0x0011500001547983 */ /* 0x000f280000300a00 */
[----:B------:R-:W4:Y:S01]  /*2e5c0*/  LDL.LU.64 R86, [R1+0x1158] ;  /* 0x0011580001567983 */ /* 0x000f220000300a00 */
[----:B------:R-:W-:Y:S03]  /*2e5d0*/  HMMA.1688.F32.TF32 R20, R232, R76, R20 ;  /* 0x0000004ce814723c */ /* 0x000fe60000081014 */
[----:B------:R-:W3:Y:S04]  /*2e5e0*/  LDL.LU R8, [R1+0x470] ;  /* 0x0004700001087983 */ /* 0x000ee80000300800 */
[----:B------:R-:W3:Y:S04]  /*2e5f0*/  LDL.LU R9, [R1+0x474] ;  /* 0x0004740001097983 */ /* 0x000ee80000300800 */
[----:B------:R-:W3:Y:S04]  /*2e600*/  LDL.LU R10, [R1+0x478] ;  /* 0x00047800010a7983 */ /* 0x000ee80000300800 */
[----:B------:R-:W3:Y:S04]  /*2e610*/  LDL.LU R11, [R1+0x47c] ;  /* 0x00047c00010b7983 */ /* 0x000ee80000300800 */
[----:B------:R-:W2:Y:S04]  /*2e620*/  LDL.LU.64 R24, [R1+0xe10] ;  /* 0x000e100001187983 */ /* 0x000ea80000300a00 */
[----:B------:R-:W2:Y:S01]  /*2e630*/  LDL.LU.64 R26, [R1+0xe18] ;  /* 0x000e1800011a7983 */ /* 0x000ea20000300a00 */
[----:B------:R-:W-:-:S02]  /*2e640*/  IMAD.MOV.U32 R156, RZ, RZ, R20 ;  /* 0x000000ffff9c7224 */ /* 0x000fc400078e0014 */
        /* <DEDUP_REMOVED lines=8> */
[----:B------:R-:W3:Y:S04]  /*2e6d0*/  LDL.LU R13, [R1+0x484] ;  /* 0x00048400010d7983 */ /* 0x000ee80000300800 */
[----:B------:R-:W3:Y:S04]  /*2e6e0*/  LDL.LU R14, [R1+0x488] ;  /* 0x00048800010e7983 */ /* 0x000ee80000300800 */
[----:B------:R-:W3:Y:S01]  /*2e6f0*/  LDL.LU R15, [R1+0x48c] ;  /* 0x00048c00010f7983 */ /* 0x000ee20000300800 */
[----:B-1----:R-:W-:-:S15]  /*2e700*/  HMMA.1688.F32.TF32 R88, R232, R80, R88 ;  /* 0x00000050e858723c */ /* 0x002fde0000081058 */
[----:B------:R-:W-:-:S09]  /*2e710*/  NOP ;  /* 0x0000000000007918 */ /* 0x000fd20000000000 */
[----:B------:R-:W-:Y:S02]  /*2e720*/  IMAD.MOV.U32 R161, RZ, RZ, R90 ;  /* 0x000000ffffa17224 */ /* 0x000fe400078e005a */
[----:B------:R-:W-:Y:S02]  /*2e730*/  IMAD.MOV.U32 R160, RZ, RZ, R91 ;  /* 0x000000ffffa07224 */ /* 0x000fe400078e005b */
[----:B------:R-:W-:Y:S02]  /*2e740*/  IMAD.MOV.U32 R165, RZ, RZ, R88 ;  /* 0x000000ffffa57224 */ /* 0x000fe400078e0058 */
[----:B------:R-:W-:Y:S01]  /*2e750*/  IMAD.MOV.U32 R164, RZ, RZ, R89 ;  /* 0x000000ffffa47224 */ /* 0x000fe200078e0059 */
[----:B------:R-:W3:Y:S01]  /*2e760*/  LDL.LU R88, [R1+0x420] ;  /* 0x0004200001587983 */ /* 0x000ee20000300800 */
[----:B------:R-:W-:Y:S02]  /*2e770*/  IMAD.MOV.U32 R90, RZ, RZ, R245 ;  /* 0x000000ffff5a7224 */ /* 0x000fe400078e00f5 */
[----:B------:R-:W-:-:S02]  /*2e780*/  IMAD.MOV.U32 R91, RZ, RZ, R244 ;  /* 0x000000ffff5b7224 */ /* 0x000fc400078e00f4 */
[----:B------:R-:W-:Y:S01]  /*2e790*/  IMAD.MOV.U32 R89, RZ, RZ, R146 ;  /* 0x000000ffff597224 */ /* 0x000fe200078e0092 */
[-C--:B----4-:R-:W-:Y:S01]  /*2e7a0*/  HMMA.1688.F32.TF32 R244, R224, R80.reuse, R84 ;  /* 0x00000050e0f4723c */ /* 0x090fe20000081054 */
[----:B------:R-:W3:Y:S06]  /*2e7b0*/  LDL.LU R146, [R1+0x2a18] ;  /* 0x002a180001927983 */ /* 0x000eec0000300800 */
[----:B------:R-:W-:Y:S02]  /*2e7c0*/  IMAD.MOV.U32 R84, RZ, RZ, R147 ;  /* 0x000000ffff547224 */ /* 0x000fe400078e0093 */
[----:B------:R-:W3:Y:S01]  /*2e7d0*/  LDL.LU R147, [R1+0x2a14] ;  /* 0x002a140001937983 */ /* 0x000ee20000300800 */
[-C--:B--2---:R-:W-:Y:S03]  /*2e7e0*/  HMMA.1688.F32.TF32 R24, R228, R80.reuse, R24 ;  /* 0x00000050e418723c */ /* 0x084fe60000081018 */
[----:B------:R-:W2:Y:S03]  /*2e7f0*/  LDL.LU R85, [R1+0x1c4] ;  /* 0x0001c40001557983 */ /* 0x000ea60000300800 */
[----:B------:R-:W-:Y:S01]  /*2e800*/  HMMA.1688.F32.TF32 R240, R212, R80, R92 ;  /* 0x00000050d4f0723c */ /* 0x000fe2000008105c */
[----:B------:R-:W2:Y:S01]  /*2e810*/  LDL.LU R86, [R1+0x1c8] ;  /* 0x0001c80001567983 */ /* 0x000ea20000300800 */
[----:B------:R-:W-:-:S02]  /*2e820*/  IMAD.MOV.U32 R60, RZ, RZ, R141 ;  /* 0x000000ffff3c7224 */ /* 0x000fc400078e008d */
[----:B------:R-:W-:Y:S01]  /*2e830*/  IMAD.MOV.U32 R61, RZ, RZ, R140 ;  /* 0x000000ffff3d7224 */ /* 0x000fe200078e008c */
[----:B------:R-:W2:Y:S01]  /*2e840*/  LDL.LU R87, [R1+0x1cc] ;  /* 0x0001cc0001577983 */ /* 0x000ea20000300800 */
[----:B------:R-:W-:Y:S02]  /*2e850*/  IMAD.MOV.U32 R62, RZ, RZ, R137 ;  /* 0x000000ffff3e7224 */ /* 0x000fe400078e0089 */
[----:B------:R-:W-:-:S10]  /*2e860*/  IMAD.MOV.U32 R63, RZ, RZ, R136 ;  /* 0x000000ffff3f7224 */ /* 0x000fd400078e0088 */
[----:B------:R-:W-:Y:S02]  /*2e870*/  IMAD.MOV.U32 R48, RZ, RZ, R24 ;  /* 0x000000ffff307224 */ /* 0x000fe400078e0018 */
[----:B------:R-:W-:Y:S02]  /*2e880*/  IMAD.MOV.U32 R49, RZ, RZ, R25 ;  /* 0x000000ffff317224 */ /* 0x000fe400078e0019 */
[----:B------:R-:W-:Y:S02]  /*2e890*/  IMAD.MOV.U32 R53, RZ, RZ, R26 ;  /* 0x000000ffff357224 */ /* 0x000fe400078e001a */
[----:B------:R-:W-:Y:S01]  /*2e8a0*/  IMAD.MOV.U32 R52, RZ, RZ, R27 ;  /* 0x000000ffff347224 */ /* 0x000fe200078e001b */
[-C--:B---3--:R-:W-:Y:S06]  /*2e8b0*/  HMMA.1688.F32.TF32 R92, R176, R146.reuse, R20 ;  /* 0x00000092b05c723c */ /* 0x088fec0000081014 */
[-C--:B------:R-:W-:Y:S06]  /*2e8c0*/  HMMA.1688.F32.TF32 R24, R192, R146.reuse, R12 ;  /* 0x00000092c018723c */ /* 0x080fec000008100c */
[-C--:B------:R-:W-:Y:S06]  /*2e8d0*/  HMMA.1688.F32.TF32 R20, R180, R146.reuse, R8 ;  /* 0x00000092b414723c */ /* 0x080fec0000081008 */
[-C--:B------:R-:W-:Y:S06]  /*2e8e0*/  HMMA.1688.F32.TF32 R12, R196, R146.reuse, R4 ;  /* 0x00000092c40c723c */ /* 0x080fec0000081004 */
        /* <DEDUP_REMOVED lines=8> */
[----:B------:R2:W-:Y:S04]  /*2e970*/  STL.64 [R1+0x450], R12 ;  /* 0x0004500c01007387 */ /* 0x0005e80000100a00 */
[----:B------:R2:W-:Y:S04]  /*2e980*/  STL.64 [R1+0x458], R14 ;  /* 0x0004580e01007387 */ /* 0x0005e80000100a00 */
[----:B------:R-:W2:Y:S04]  /*2e990*/  LDL.LU.64 R64, [R1+0x1580] ;  /* 0x0015800001407983 */ /* 0x000ea80000300a00 */
[----:B------:R2:W-:Y:S04]  /*2e9a0*/  STL.64 [R1+0x410], R8 ;  /* 0x0004100801007387 */ /* 0x0005e80000100a00 */
[----:B------:R2:W-:Y:S04]  /*2e9b0*/  STL.64 [R1+0x418], R10 ;  /* 0x0004180a01007387 */ /* 0x0005e80000100a00 */
[----:B------:R-:W2:Y:S04]  /*2e9c0*/  LDL.LU.64 R66, [R1+0x1588] ;  /* 0x0015880001427983 */ /* 0x000ea80000300a00 */
[----:B------:R2:W-:Y:S04]  /*2e9d0*/  STL.64 [R1+0x400], R4 ;  /* 0x0004000401007387 */ /* 0x0005e80000100a00 */
[----:B------:R2:W-:Y:S04]  /*2e9e0*/  STL.64 [R1+0x408], R6 ;  /* 0x0004080601007387 */ /* 0x0005e80000100a00 */
[----:B------:R-:W2:Y:S04]  /*2e9f0*/  LDL.LU.64 R60, [R1+0x1550] ;  /* 0x00155000013c7983 */ /* 0x000ea80000300a00 */
[----:B------:R-:W2:Y:S04]  /*2ea00*/  LDL.LU.64 R62, [R1+0x1558] ;  /* 0x00155800013e7983 */ /* 0x000ea80000300a00 */
[----:B-1----:R-:W2:Y:S04]  /*2ea10*/  LDL.LU.64 R24, [R1+0x1500] ;  /* 0x0015000001187983 */ /* 0x002ea80000300a00 */
[----:B---3--:R-:W3:Y:S04]  /*2ea20*/  LDL.LU.64 R26, [R1+0x1508] ;  /* 0x00150800011a7983 */ /* 0x008ee80000300a00 */
[----:B----4-:R-:W4:Y:S04]  /*2ea30*/  LDL.LU.64 R20, [R1+0x1470] ;  /* 0x0014700001147983 */ /* 0x010f280000300a00 */
[----:B--2---:R-:W4:Y:S04]  /*2ea40*/  LDL.LU.64 R22, [R1+0x1478] ;  /* 0x0014780001167983 */ /* 0x004f280000300a00 */
[----:B------:R-:W2:Y:S04]  /*2ea50*/  LDL.LU.64 R12, [R1+0x1320] ;  /* 0x00132000010c7983 */ /* 0x000ea80000300a00 */
[----:B------:R-:W2:Y:S04]  /*2ea60*/  LDL.LU.64 R14, [R1+0x1328] ;  /* 0x00132800010e7983 */ /* 0x000ea80000300a00 */
[----:B------:R-:W4:Y:S04]  /*2ea70*/  LDL.LU.64 R8, [R1+0x1250] ;  /* 0x0012500001087983 */ /* 0x000f280000300a00 */
[----:B------:R-:W4:Y:S01]  /*2ea80*/  LDL.LU.64 R10, [R1+0x1258] ;  /* 0x00125800010a7983 */ /* 0x000f220000300a00 */
[----:B------:R-:W-:Y:S03]  /*2ea90*/  HMMA.1688.F32.TF32 R88, R188, R146, R88 ;  /* 0x00000092bc58723c */ /* 0x000fe60000081058 */
[----:B------:R-:W4:Y:S04]  /*2eaa0*/  LDL.LU.64 R4, [R1+0x11d0] ;  /* 0x0011d00001047983 */ /* 0x000f280000300a00 */
[----:B------:R-:W4:-:S15]  /*2eab0*/  LDL.LU.64 R6, [R1+0x11d8] ;  /* 0x0011d80001067983 */ /* 0x000f1e0000300a00 */
[----:B------:R-:W-:-:S02]  /*2eac0*/  NOP ;  /* 0x0000000000007918 */ /* 0x000fc40000000000 */
[----:B------:R-:W-:Y:S02]  /*2ead0*/  IMAD.MOV.U32 R73, RZ, RZ, R88 ;  /* 0x000000ffff497224 */ /* 0x000fe400078e0058 */
[----:B------:R-:W-:Y:S02]  /*2eae0*/  IMAD.MOV.U32 R72, RZ, RZ, R89 ;  /* 0x000000ffff487224 */ /* 0x000fe400078e0059 */
[----:B------:R-:W-:Y:S02]  /*2eaf0*/  IMAD.MOV.U32 R69, RZ, RZ, R90 ;  /* 0x000000ffff457224 */ /* 0x000fe400078e005a */
[----:B------:R-:W-:Y:S02]  /*2eb00*/  IMAD.MOV.U32 R68, RZ, RZ, R91 ;  /* 0x000000ffff447224 */ /* 0x000fe400078e005b */
[----:B------:R-:W-:Y:S01]  /*2eb10*/  HMMA.1688.F32.TF32 R88, R40, R146, R84 ;  /* 0x000000922858723c */ /* 0x000fe20000081054 */
[----:B------:R1:W3:Y:S04]  /*2eb20*/  LDSM.16.M88.4 R84, [R171+UR17+0xf800] ;  /* 0x00f80011ab54783b */ /* 0x0002e80008000200 */
[----:B------:R-:W-:Y:S04]  /*2eb30*/  STL [R1+0x25ac], R68 ;  /* 0x0025ac4401007387 */ /* 0x000fe80000100800 */
[----:B------:R-:W-:Y:S04]  /*2eb40*/  STL [R1+0x25a8], R69 ;  /* 0x0025a84501007387 */ /* 0x000fe80000100800 */
[----:B------:R-:W-:Y:S04]  /*2eb50*/  STL [R1+0x25a4], R72 ;  /* 0x0025a44801007387 */ /* 0x000fe80000100800 */
[----:B------:R-:W-:Y:S04]  /*2eb60*/  STL [R1+0x25a0], R73 ;  /* 0x0025a04901007387 */ /* 0x000fe80000100800 */
[----:B-1----:R-:W4:Y:S04]  /*2eb70*/  LDL.LU R171, [R1+0x2a10] ;  /* 0x002a100001ab7983 */ /* 0x002f280000300800 */
[----:B------:R1:W-:Y:S04]  /*2eb80*/  STL.64 [R1+0x3a0], R88 ;  /* 0x0003a05801007387 */ /* 0x0003e80000100a00 */
[----:B------:R4:W-:Y:S01]  /*2eb90*/  STL.64 [R1+0x3a8], R90 ;  /* 0x0003a85a01007387 */ /* 0x0009e20000100a00 */
[----:B------:R-:W-:Y:S01]  /*2eba0*/  HMMA.1688.F32.TF32 R140, R208, R80, R100 ;  /* 0x00000050d08c723c */ /* 0x000fe20000081064 */
[----:B-1----:R-:W-:-:S02]  /*2ebb0*/  IMAD.MOV.U32 R88, RZ, RZ, R174 ;  /* 0x000000ffff587224 */ /* 0x002fc400078e00ae */
[----:B------:R-:W-:-:S03]  /*2ebc0*/  IMAD.MOV.U32 R89, RZ, RZ, R175 ;  /* 0x000000ffff597224 */ /* 0x000fc600078e00af */
[-C--:B---3--:R-:W-:Y:S07]  /*2ebd0*/  HMMA.1688.F32.TF32 R208, R208, R84.reuse, R24 ;  /* 0x00000054d0d0723c */ /* 0x088fee0000081018 */
[----:B------:R-:W-:Y:S02]  /*2ebe0*/  IMAD.MOV.U32 R24, RZ, RZ, R38 ;  /* 0x000000ffff187224 */ /* 0x000fe400078e0026 */
[----:B------:R-:W-:Y:S01]  /*2ebf0*/  IMAD.MOV.U32 R25, RZ, RZ, R39 ;  /* 0x000000ffff197224 */ /* 0x000fe200078e0027 */
[-C--:B--2---:R-:W-:Y:S06]  /*2ec00*/  HMMA.1688.F32.TF32 R212, R212, R84.reuse, R12 ;  /* 0x00000054d4d4723c */ /* 0x084fec000008100c */
[----:B----4-:R-:W-:Y:S01]  /*2ec10*/  HMMA.1688.F32.TF32 R232, R232, R84, R8 ;  /* 0x00000054e8e8723c */ /* 0x010fe20000081008 */
[----:B------:R-:W-:-:S06]  /*2ec20*/  IMAD.MOV.U32 R12, RZ, RZ, R159 ;  /* 0x000000ffff0c7224 */ /* 0x000fcc00078e009f */
[----:B------:R-:W-:Y:S02]  /*2ec30*/  IMAD.MOV.U32 R8, RZ, RZ, R34 ;  /* 0x000000ffff087224 */ /* 0x000fe400078e0022 */
[----:B------:R-:W2:Y:S01]  /*2ec40*/  LDL.LU R34, [R1+0x2a0c] ;  /* 0x002a0c0001227983 */ /* 0x000ea20000300800 */
[----:B------:R-:W-:Y:S02]  /*2ec50*/  IMAD.MOV.U32 R9, RZ, RZ, R35 ;  /* 0x000000ffff097224 */ /* 0x000fe400078e0023 */
[----:B------:R-:W-:Y:S01]  /*2ec60*/  IMAD.MOV.U32 R10, RZ, RZ, R46 ;  /* 0x000000ffff0a7224 */ /* 0x000fe200078e002e */
[----:B------:R-:W3:Y:S01]  /*2ec70*/  LDL.LU R35, [R1+0x2a08] ;  /* 0x002a080001237983 */ /* 0x000ee20000300800 */
[----:B------:R-:W-:-:S03]  /*2ec80*/  IMAD.MOV.U32 R11, RZ, RZ, R47 ;  /* 0x000000ffff0b7224 */ /* 0x000fc600078e002f */
[----:B------:R-:W4:Y:S01]  /*2ec90*/  LDL.LU R46, [R1+0x2a04] ;  /* 0x002a0400012e7983 */ /* 0x000f220000300800 */
        /* <DEDUP_REMOVED lines=15> */
[----:B------:R-:W4:Y:S01]  /*2ed90*/  LDL.LU R175, [R1+0x29d8] ;  /* 0x0029d80001af7983 */ /* 0x000f220000300800 */
[----:B------:R-:W-:-:S02]  /*2eda0*/  IMAD.MOV.U32 R90, RZ, RZ, R31 ;  /* 0x000000ffff5a7224 */ /* 0x000fc400078e001f */
[----:B------:R-:W-:Y:S01]  /*2edb0*/  IMAD.MOV.U32 R91, RZ, RZ, R30 ;  /* 0x000000ffff5b7224 */ /* 0x000fe200078e001e */
[----:B------:R-:W4:Y:S01]  /*2edc0*/  LDL.LU R31, [R1+0x29d4] ;  /* 0x0029d400011f7983 */ /* 0x000f220000300800 */
[----:B------:R-:W-:-:S03]  /*2edd0*/  IMAD.MOV.U32 R94, RZ, RZ, R171 ;  /* 0x000000ffff5e7224 */ /* 0x000fc600078e00ab */
[----:B------:R-:W4:Y:S01]  /*2ede0*/  LDL.LU R30, [R1+0x29d0] ;  /* 0x0029d000011e7983 */ /* 0x000f220000300800 */
[----:B------:R-:W-:Y:S01]  /*2edf0*/  HMMA.1688.F32.TF32 R136, R204, R80, R104 ;  /* 0x00000050cc88723c */ /* 0x000fe20000081068 */
[----:B------:R-:W-:Y:S02]  /*2ee00*/  IMAD.MOV.U32 R95, RZ, RZ, R170 ;  /* 0x000000ffff5f7224 */ /* 0x000fe400078e00aa */
[----:B--2---:R-:W-:Y:S02]  /*2ee10*/  IMAD.MOV.U32 R93, RZ, RZ, R34 ;  /* 0x000000ffff5d7224 */ /* 0x004fe400078e0022 */
[----:B---3--:R-:W-:Y:S02]  /*2ee20*/  IMAD.MOV.U32 R92, RZ, RZ, R35 ;  /* 0x000000ffff5c7224 */ /* 0x008fe400078e0023 */
[----:B------:R-:W2:Y:S04]  /*2ee30*/  LDL.LU R35, [R1+0x29cc] ;  /* 0x0029cc0001237983 */ /* 0x000ea80000300800 */
[----:B------:R-:W3:Y:S04]  /*2ee40*/  LDL.LU R34, [R1+0x29c8] ;  /* 0x0029c80001227983 */ /* 0x000ee80000300800 */
[----:B------:R-:W3:Y:S04]  /*2ee50*/  LDL.LU R171, [R1+0x29c4] ;  /* 0x0029c40001ab7983 */ /* 0x000ee80000300800 */
[----:B------:R-:W3:Y:S01]  /*2ee60*/  LDL.LU R170, [R1+0x29c0] ;  /* 0x0029c00001aa7983 */ /* 0x000ee20000300800 */
[----:B----4-:R-:W-:-:S02]  /*2ee70*/  IMAD.MOV.U32 R105, RZ, RZ, R174 ;  /* 0x000000ffff697224 */ /* 0x010fc400078e00ae */
[----:B------:R-:W-:Y:S02]  /*2ee80*/  IMAD.MOV.U32 R104, RZ, RZ, R175 ;  /* 0x000000ffff687224 */ /* 0x000fe400078e00af */
[----:B------:R-:W4:Y:S04]  /*2ee90*/  LDL.LU R175, [R1+0x29bc] ;  /* 0x0029bc0001af7983 */ /* 0x000f280000300800 */
[----:B------:R-:W4:Y:S01]  /*2eea0*/  LDL.LU R174, [R1+0x29b8] ;  /* 0x0029b80001ae7983 */ /* 0x000f220000300800 */
[----:B------:R-:W-:Y:S02]  /*2eeb0*/  IMAD.MOV.U32 R106, RZ, RZ, R167 ;  /* 0x000000ffff6a7224 */ /* 0x000fe400078e00a7 */
[----:B------:R-:W-:Y:S01]  /*2eec0*/  IMAD.MOV.U32 R107, RZ, RZ, R166 ;  /* 0x000000ffff6b7224 */ /* 0x000fe200078e00a6 */
[----:B------:R-:W4:Y:S04]  /*2eed0*/  LDL.LU R167, [R1+0x29b4] ;  /* 0x0029b40001a77983 */ /* 0x000f280000300800 */
[----:B------:R-:W4:Y:S01]  /*2eee0*/  LDL.LU R166, [R1+0x29b0] ;  /* 0x0029b00001a67983 */ /* 0x000f220000300800 */
[----:B------:R-:W-:Y:S01]  /*2eef0*/  IMAD.MOV.U32 R102, RZ, RZ, R30 ;  /* 0x000000ffff667224 */ /* 0x000fe200078e001e */
[----:B------:R-:W-:Y:S01]  /*2ef00*/  HMMA.1688.F32.TF32 R132, R220, R80, R112 ;  /* 0x00000050dc84723c */ /* 0x000fe20000081070 */
[----:B------:R-:W-:-:S05]  /*2ef10*/  IMAD.MOV.U32 R103, RZ, RZ, R31 ;  /* 0x000000ffff677224 */ /* 0x000fca00078e001f */
[-C--:B------:R-:W-:Y:S06]  /*2ef20*/  HMMA.1688.F32.TF32 R220, R220, R84.reuse, R64 ;  /* 0x00000054dcdc723c */ /* 0x080fec0000081040 */
[----:B------:R-:W-:Y:S06]  /*2ef30*/  HMMA.1688.F32.TF32 R204, R204, R84, R60 ;  /* 0x00000054cccc723c */ /* 0x000fec000008103c */
[----:B------:R-:W-:Y:S07]  /*2ef40*/  HMMA.1688.F32.TF32 R236, R216, R80, R96 ;  /* 0x00000050d8ec723c */ /* 0x000fee0000081060 */
[----:B------:R-:W-:-:S02]  /*2ef50*/  IMAD.MOV.U32 R96, RZ, RZ, R162 ;  /* 0x000000ffff607224 */ /* 0x000fc400078e00a2 */
[----:B------:R-:W-:Y:S01]  /*2ef60*/  IMAD.MOV.U32 R97, RZ, RZ, R163 ;  /* 0x000000ffff617224 */ /* 0x000fe200078e00a3 */
[----:B------:R-:W-:Y:S01]  /*2ef70*/  HMMA.1688.F32.TF32 R216, R216, R84, R20 ;  /* 0x00000054d8d8723c */ /* 0x000fe20000081014 */
[----:B------:R-:W-:Y:S02]  /*2ef80*/  IMAD.MOV.U32 R98, RZ, RZ, R158 ;  /* 0x000000ffff627224 */ /* 0x000fe400078e009e */
[----:B------:R-:W-:-:S04]  /*2ef90*/  IMAD.MOV.U32 R99, RZ, RZ, R159 ;  /* 0x000000ffff637224 */ /* 0x000fc800078e009f */
[----:B------:R-:W-:Y:S02]  /*2efa0*/  IMAD.MOV.U32 R20, RZ, RZ, R150 ;  /* 0x000000ffff147224 */ /* 0x000fe400078e0096 */
[----:B------:R-:W-:Y:S02]  /*2efb0*/  IMAD.MOV.U32 R21, RZ, RZ, R151 ;  /* 0x000000ffff157224 */ /* 0x000fe400078e0097 */
[----:B--2---:R-:W-:Y:S02]  /*2efc0*/  IMAD.MOV.U32 R101, RZ, RZ, R35 ;  /* 0x000000ffff657224 */ /* 0x004fe400078e0023 */
[----:B---3--:R-:W-:Y:S02]  /*2efd0*/  IMAD.MOV.U32 R100, RZ, RZ, R34 ;  /* 0x000000ffff647224 */ /* 0x008fe400078e0022 */
[----:B------:R-:W2:Y:S04]  /*2efe0*/  LDL.LU R34, [R1+0x29ac] ;  /* 0x0029ac0001227983 */ /* 0x000ea80000300800 */
[----:B------:R-:W2:Y:S04]  /*2eff0*/  LDL.LU R35, [R1+0x29a8] ;  /* 0x0029a80001237983 */ /* 0x000ea80000300800 */
[----:B------:R-:W3:Y:S01]  /*2f000*/  LDL.LU R30, [R1+0x29a4] ;  /* 0x0029a400011e7983 */ /* 0x000ee20000300800 */
[----:B------:R-:W-:-:S03]  /*2f010*/  IMAD.MOV.U32 R114, RZ, RZ, R170 ;  /* 0x000000ffff727224 */ /* 0x000fc600078e00aa */
[----:B------:R-:W3:Y:S01]  /*2f020*/  LDL.LU R31, [R1+0x29a0] ;  /* 0x0029a000011f7983 */ /* 0x000ee20000300800 */
[----:B------:R-:W-:Y:S02]  /*2f030*/  IMAD.MOV.U32 R115, RZ, RZ, R171 ;  /* 0x000000ffff737224 */ /* 0x000fe400078e00ab */
[----:B----4-:R-:W-:Y:S02]  /*2f040*/  IMAD.MOV.U32 R113, RZ, RZ, R175 ;  /* 0x000000ffff717224 */ /* 0x010fe400078e00af */
[----:B------:R-:W-:Y:S02]  /*2f050*/  IMAD.MOV.U32 R112, RZ, RZ, R174 ;  /* 0x000000ffff707224 */ /* 0x000fe400078e00ae */
[----:B------:R-:W4:Y:S04]  /*2f060*/  LDL.LU R174, [R1+0x299c] ;  /* 0x00299c0001ae7983 */ /* 0x000f280000300800 */
[----:B------:R-:W4:Y:S04]  /*2f070*/  LDL.LU R175, [R1+0x2998] ;  /* 0x0029980001af7983 */ /* 0x000f280000300800 */
[----:B------:R-:W2:Y:S04]  /*2f080*/  LDL.LU R170, [R1+0x2994] ;  /* 0x0029940001aa7983 */ /* 0x000ea80000300800 */
[----:B------:R-:W2:Y:S04]  /*2f090*/  LDL.LU R171, [R1+0x2990] ;  /* 0x0029900001ab7983 */ /* 0x000ea80000300800 */
[----:B------:R-:W3:Y:S04]  /*2f0a0*/  LDL.LU.64 R64, [R1+0xf80] ;  /* 0x000f800001407983 */ /* 0x000ee80000300a00 */
[----:B------:R-:W3:Y:S04]  /*2f0b0*/  LDL.LU.64 R66, [R1+0xf88] ;  /* 0x000f880001427983 */ /* 0x000ee80000300a00 */
[----:B------:R-:W4:Y:S04]  /*2f0c0*/  LDL.LU R120, [R1+0x4d0] ;  /* 0x0004d00001787983 */ /* 0x000f280000300800 */
[----:B------:R-:W4:Y:S04]  /*2f0d0*/  LDL.LU R121, [R1+0x4d4] ;  /* 0x0004d40001797983 */ /* 0x000f280000300800 */
[----:B------:R-:W4:Y:S04]  /*2f0e0*/  LDL.LU R122, [R1+0x4d8] ;  /* 0x0004d800017a7983 */ /* 0x000f280000300800 */
[----:B------:R-:W4:Y:S04]  /*2f0f0*/  LDL.LU R123, [R1+0x4dc] ;  /* 0x0004dc00017b7983 */ /* 0x000f280000300800 */
[----:B------:R-:W2:Y:S04]  /*2f100*/  LDL.LU R60, [R1+0x590] ;  /* 0x00059000013c7983 */ /* 0x000ea80000300800 */
[----:B------:R-:W2:Y:S04]  /*2f110*/  LDL.LU R61, [R1+0x594] ;  /* 0x00059400013d7983 */ /* 0x000ea80000300800 */
[----:B------:R-:W2:Y:S04]  /*2f120*/  LDL.LU R62, [R1+0x598] ;  /* 0x00059800013e7983 */ /* 0x000ea80000300800 */
[----:B------:R-:W2:Y:S04]  /*2f130*/  LDL.LU R63, [R1+0x59c] ;  /* 0x00059c00013f7983 */ /* 0x000ea80000300800 */
        /* <DEDUP_REMOVED lines=18> */
[----:B------:R-:W3:Y:S04]  /*2f260*/  LDL.LU R150, [R1+0x2974] ;  /* 0x0029740001967983 */ /* 0x000ee80000300800 */
[----:B------:R-:W2:Y:S01]  /*2f270*/  LDL.LU R151, [R1+0x2970] ;  /* 0x0029700001977983 */ /* 0x000ea20000300800 */
[----:B------:R-:W-:Y:S01]  /*2f280*/  IMAD.MOV.U32 R22, RZ, RZ, R154 ;  /* 0x000000ffff167224 */ /* 0x000fe200078e009a */
[----:B------:R-:W-:Y:S01]  /*2f290*/  HMMA.1688.F32.TF32 R224, R224, R84, R4 ;  /* 0x00000054e0e0723c */ /* 0x000fe20000081004 */
[----:B------:R-:W-:Y:S01]  /*2f2a0*/  IMAD.MOV.U32 R23, RZ, RZ, R155 ;  /* 0x000000ffff177224 */ /* 0x000fe200078e009b */
[----:B------:R-:W4:Y:S04]  /*2f2b0*/  LDL.LU R154, [R1+0x296c] ;  /* 0x00296c00019a7983 */ /* 0x000f280000300800 */
[----:B------:R-:W4:Y:S04]  /*2f2c0*/  LDL.LU R155, [R1+0x2968] ;  /* 0x00296800019b7983 */ /* 0x000f280000300800 */
[----:B------:R-:W4:Y:S04]  /*2f2d0*/  LDL.LU R4, [R1+0x630] ;  /* 0x0006300001047983 */ /* 0x000f280000300800 */
[----:B------:R-:W4:Y:S01]  /*2f2e0*/  LDL.LU R5, [R1+0x634] ;  /* 0x0006340001057983 */ /* 0x000f220000300800 */
[----:B---3--:R-:W-:-:S03]  /*2f2f0*/  IMAD.MOV.U32 R6, RZ, RZ, R150 ;  /* 0x000000ffff067224 */ /* 0x008fc600078e0096 */
[----:B------:R-:W3:Y:S01]  /*2f300*/  LDL.LU R150, [R1+0x2964] ;  /* 0x0029640001967983 */ /* 0x000ee20000300800 */
[----:B--2---:R-:W-:-:S03]  /*2f310*/  IMAD.MOV.U32 R7, RZ, RZ, R151 ;  /* 0x000000ffff077224 */ /* 0x004fc600078e0097 */
[----:B------:R-:W3:Y:S01]  /*2f320*/  LDL.LU R151, [R1+0x2960] ;  /* 0x0029600001977983 */ /* 0x000ee20000300800 */
[----:B------:R-:W-:Y:S03]  /*2f330*/  HMMA.1688.F32.TF32 R228, R228, R84, R64 ;  /* 0x00000054e4e4723c */ /* 0x000fe60000081040 */
[----:B------:R-:W2:-:S15]  /*2f340*/  LDL.LU.64 R66, [R1+0x2958] ;  /* 0x0029580001427983 */ /* 0x000e9e0000300a00 */
[----:B------:R-:W-:-:S06]  /*2f350*/  NOP ;  /* 0x0000000000007918 */ /* 0x000fcc0000000000 */
[----:B------:R-:W-:Y:S02]  /*2f360*/  IMAD.MOV.U32 R57, RZ, RZ, R228 ;  /* 0x000000ffff397224 */ /* 0x000fe400078e00e4 */
[----:B------:R-:W-:Y:S01]  /*2f370*/  IMAD.MOV.U32 R56, RZ, RZ, R229 ;  /* 0x000000ffff387224 */ /* 0x000fe200078e00e5 */
[----:B------:R-:W4:Y:S01]  /*2f380*/  LDL.LU R228, [R1+0x570] ;  /* 0x0005700001e47983 */ /* 0x000f220000300800 */
[----:B------:R-:W-:Y:S02]  /*2f390*/  IMAD.MOV.U32 R45, RZ, RZ, R230 ;  /* 0x000000ffff2d7224 */ /* 0x000fe400078e00e6 */
[----:B------:R-:W-:Y:S01]  /*2f3a0*/  IMAD.MOV.U32 R44, RZ, RZ, R231 ;  /* 0x000000ffff2c7224 */ /* 0x000fe200078e00e7 */
[----:B------:R-:W4:Y:S04]  /*2f3b0*/  LDL.LU R229, [R1+0x574] ;  /* 0x0005740001e57983 */ /* 0x000f280000300800 */
[----:B------:R-:W4:Y:S04]  /*2f3c0*/  LDL.LU R230, [R1+0x578] ;  /* 0x0005780001e67983 */ /* 0x000f280000300800 */
[----:B------:R-:W4:Y:S01]  /*2f3d0*/  LDL.LU R231, [R1+0x57c] ;  /* 0x00057c0001e77983 */ /* 0x000f220000300800 */
[----:B---3--:R-:W-:-:S15]  /*2f3e0*/  HMMA.1688.F32.TF32 R60, R176, R150, R60 ;  /* 0x00000096b03c723c */ /* 0x008fde000008103c */
[----:B------:R-:W-:-:S09]  /*2f3f0*/  NOP ;  /* 0x0000000000007918 */ /* 0x000fd20000000000 */
[----:B------:R-:W-:Y:S02]  /*2f400*/  IMAD.MOV.U32 R72, RZ, RZ, R62 ;  /* 0x000000ffff487224 */ /* 0x000fe400078e003e */
[----:B------:R-:W-:Y:S02]  /*2f410*/  IMAD.MOV.U32 R73, RZ, RZ, R63 ;  /* 0x000000ffff497224 */ /* 0x000fe400078e003f */
[----:B------:R-:W3:Y:S01]  /*2f420*/  LDL.LU.64 R62, [R1+0x2950] ;  /* 0x00295000013e7983 */ /* 0x000ee20000300a00 */
[C---:B----4-:R-:W-:Y:S01]  /*2f430*/  HMMA.1688.F32.TF32 R228, R176.reuse, R154, R228 ;  /* 0x0000009ab0e4723c */ /* 0x050fe200000810e4 */
[----:B------:R-:W-:Y:S02]  /*2f440*/  IMAD.MOV.U32 R68, RZ, RZ, R60 ;  /* 0x000000ffff447224 */ /* 0x000fe400078e003c */
[----:B------:R-:W-:Y:S02]  /*2f450*/  IMAD.MOV.U32 R69, RZ, RZ, R61 ;  /* 0x000000ffff457224 */ /* 0x000fe400078e003d */
[----:B------:R-:W4:Y:S04]  /*2f460*/  LDL.LU.64 R60, [R1+0x2948] ;  /* 0x00294800013c7983 */ /* 0x000f280000300a00 */
[----:B------:R-:W-:Y:S04]  /*2f470*/  STL [R1+0x25bc], R68 ;  /* 0x0025bc4401007387 */ /* 0x000fe80000100800 */
[----:B------:R-:W-:Y:S04]  /*2f480*/  STL [R1+0x25b8], R69 ;  /* 0x0025b84501007387 */ /* 0x000fe80000100800 */
[----:B------:R-:W-:Y:S04]  /*2f490*/  STL [R1+0x25b4], R72 ;  /* 0x0025b44801007387 */ /* 0x000fe80000100800 */
[----:B------:R-:W-:Y:S04]  /*2f4a0*/  STL [R1+0x25b0], R73 ;  /* 0x0025b04901007387 */ /* 0x000fe80000100800 */
[----:B------:R-:W-:Y:S01]  /*2f4b0*/  STL.64 [R1+0x330], R228 ;  /* 0x000330e401007387 */ /* 0x000fe20000100a00 */
[C---:B------:R-:W-:Y:S03]  /*2f4c0*/  HMMA.1688.F32.TF32 R128, R176.reuse, R162, R128 ;  /* 0x000000a2b080723c */ /* 0x040fe60000081080 */
[----:B------:R1:W-:Y:S03]  /*2f4d0*/  STL.64 [R1+0x338], R230 ;  /* 0x000338e601007387 */ /* 0x0003e60000100a00 */
[C---:B-1----:R-:W-:Y:S06]  /*2f4e0*/  HMMA.1688.F32.TF32 R228, R176.reuse, R158, R124 ;  /* 0x0000009eb0e4723c */ /* 0x042fec000008107c */
[C---:B------:R-:W-:Y:S06]  /*2f4f0*/  HMMA.1688.F32.TF32 R124, R176.reuse, R166, R120 ;  /* 0x000000a6b07c723c */ /* 0x040fec0000081078 */
[C---:B------:R-:W-:Y:S06]  /*2f500*/  HMMA.1688.F32.TF32 R120, R176.reuse, R170, R116 ;  /* 0x000000aab078723c */ /* 0x040fec0000081074 */
[C---:B------:R-:W-:Y:S06]  /*2f510*/  HMMA.1688.F32.TF32 R116, R176.reuse, R174, R112 ;  /* 0x000000aeb074723c */ /* 0x040fec0000081070 */
[C---:B------:R-:W-:Y:S01]  /*2f520*/  HMMA.1688.F32.TF32 R100, R176.reuse, R30, R100 ;  /* 0x0000001eb064723c */ /* 0x040fe20000081064 */
[----:B------:R-:W-:Y:S04]  /*2f530*/  STL.64 [R1+0x320], R228 ;  /* 0x000320e401007387 */ /* 0x000fe80000100a00 */
[----:B------:R-:W-:Y:S04]  /*2f540*/  STL.64 [R1+0x328], R230 ;  /* 0x000328e601007387 */ /* 0x000fe80000100a00 */
[----:B------:R-:W-:Y:S04]  /*2f550*/  STL.64 [R1+0x3e0], R128 ;  /* 0x0003e08001007387 */ /* 0x000fe80000100a00 */
[----:B------:R-:W-:Y:S04]  /*2f560*/  STL.64 [R1+0x3e8], R130 ;  /* 0x0003e88201007387 */ /* 0x000fe80000100a00 */
[----:B------:R-:W-:Y:S01]  /*2f570*/  STL.64 [R1+0x4d0], R124 ;  /* 0x0004d07c01007387 */ /* 0x000fe20000100a00 */
[C---:B------:R-:W-:Y:S03]  /*2f580*/  HMMA.1688.F32.TF32 R112, R176.reuse, R34, R104 ;  /* 0x00000022b070723c */ /* 0x040fe60000081068 */
[----:B------:R-:W-:Y:S04]  /*2f590*/  STL.64 [R1+0x4d8], R126 ;  /* 0x0004d87e01007387 */ /* 0x000fe80000100a00 */
[----:B------:R-:W-:Y:S01]  /*2f5a0*/  STL.64 [R1+0x4c0], R120 ;  /* 0x0004c07801007387 */ /* 0x000fe20000100a00 */
[C---:B------:R-:W-:Y:S03]  /*2f5b0*/  HMMA.1688.F32.TF32 R104, R176.reuse, R38, R96 ;  /* 0x00000026b068723c */ /* 0x040fe60000081060 */
[----:B------:R-:W-:Y:S04]  /*2f5c0*/  STL.64 [R1+0x4c8], R122 ;  /* 0x0004c87a01007387 */ /* 0x000fe80000100a00 */
[----:B------:R-:W-:Y:S04]  /*2f5d0*/  STL.64 [R1+0xbd0], R116 ;  /* 0x000bd07401007387 */ /* 0x000fe80000100a00 */
[----:B------:R-:W-:Y:S04]  /*2f5e0*/  STL.64 [R1+0xbd8], R118 ;  /* 0x000bd87601007387 */ /* 0x000fe80000100a00 */
[----:B------:R-:W-:Y:S01]  /*2f5f0*/  STL.64 [R1+0xd60], R100 ;  /* 0x000d606401007387 */ /* 0x000fe20000100a00 */
[C---:B------:R-:W-:Y:S03]  /*2f600*/  HMMA.1688.F32.TF32 R96, R176.reuse, R50, R88 ;  /* 0x00000032b060723c */ /* 0x040fe60000081058 */
[----:B------:R1:W-:Y:S03]  /*2f610*/  STL.64 [R1+0xd68], R102 ;  /* 0x000d686601007387 */ /* 0x0003e60000100a00 */
[C---:B------:R-:W-:Y:S06]  /*2f620*/  HMMA.1688.F32.TF32 R88, R176.reuse, R58, R20 ;  /* 0x0000003ab058723c */ /* 0x040fec0000081014 */
[C---:B-1----:R-:W-:Y:S06]  /*2f630*/  HMMA.1688.F32.TF32 R100, R176.reuse, R46, R92 ;  /* 0x0000002eb064723c */ /* 0x042fec000008105c */
[C---:B------:R-:W-:Y:S06]  /*2f640*/  HMMA.1688.F32.TF32 R92, R176.reuse, R54, R24 ;  /* 0x00000036b05c723c */ /* 0x040fec0000081018 */
[C---:B--2---:R-:W-:Y:S01]  /*2f650*/  HMMA.1688.F32.TF32 R20, R176.reuse, R66, R8 ;  /* 0x00000042b014723c */ /* 0x044fe20000081008 */
[----:B------:R-:W-:Y:S05]  /*2f660*/  STL.64 [R1+0xee0], R112 ;  /* 0x000ee07001007387 */ /* 0x000fea0000100a00 */
[C---:B------:R-:W-:Y:S01]  /*2f670*/  HMMA.1688.F32.TF32 R8, R176.reuse, R74, R16 ;  /* 0x0000004ab008723c */ /* 0x040fe20000081010 */
        /* <DEDUP_REMOVED lines=11> */
[----:B------:R-:W-:Y:S06]  /*2f730*/  HMMA.1688.F32.TF32 R16, R176, R78, R108 ;  /* 0x0000004eb010723c */ /* 0x000fec000008106c */
[----:B------:R-:W-:-:S15]  /*2f740*/  HMMA.1688.F32.TF32 R4, R180, R150, R4 ;  /* 0x00000096b404723c */ /* 0x000fde0000081004 */
[----:B------:R-:W-:-:S09]  /*2f750*/  NOP ;  /* 0x0000000000007918 */ /* 0x000fd20000000000 */
[----:B------:R-:W-:Y:S02]  /*2f760*/  IMAD.MOV.U32 R72, RZ, RZ, R4 ;  /* 0x000000ffff487224 */ /* 0x000fe400078e0004 */
[----:B------:R-:W-:Y:S01]  /*2f770*/  IMAD.MOV.U32 R73, RZ, RZ, R5 ;  /* 0x000000ffff497224 */ /* 0x000fe200078e0005 */
[C---:B---3--:R-:W-:Y:S06]  /*2f780*/  HMMA.1688.F32.TF32 R24, R176.reuse, R62, R12 ;  /* 0x0000003eb018723c */ /* 0x048fec000008100c */
[----:B------:R-:W-:-:S15]  /*2f790*/  HMMA.1688.F32.TF32 R12, R176, R70, R248 ;  /* 0x00000046b00c723c */ /* 0x000fde00000810f8 */
[----:B------:R-:W-:-:S02]  /*2f7a0*/  NOP ;  /* 0x0000000000007918 */ /* 0x000fc40000000000 */
        /* <DEDUP_REMOVED lines=8> */
[C---:B-1----:R-:W-:Y:S06]  /*2f830*/  HMMA.1688.F32.TF32 R12, R176.reuse, R82, R132 ;  /* 0x00000052b00c723c */ /* 0x042fec0000081084 */
[----:B--2---:R-:W-:Y:S01]  /*2f840*/  HMMA.1688.F32.TF32 R8, R176, R86, R220 ;  /* 0x00000056b008723c */ /* 0x004fe200000810dc */
[----:B------:R-:W-:Y:S04]  /*2f850*/  STL.64 [R1+0x12f0], R16 ;  /* 0x0012f01001007387 */ /* 0x000fe80000100a00 */
[----:B------:R-:W-:-:S12]  /*2f860*/  STL.64 [R1+0x12f8], R18 ;  /* 0x0012f81201007387 */ /* 0x000fd80000100a00 */
[----:B------:R-:W-:Y:S04]  /*2f870*/  STL.64 [R1+0x12e0], R12 ;  /* 0x0012e00c01007387 */ /* 0x000fe80000100a00 */
[----:B------:R-:W-:Y:S04]  /*2f880*/  STL.64 [R1+0x12e8], R14 ;  /* 0x0012e80e01007387 */ /* 0x000fe80000100a00 */
[----:B------:R-:W-:Y:S04]  /*2f890*/  STL.64 [R1+0x12d0], R8 ;  /* 0x0012d00801007387 */ /* 0x000fe80000100a00 */
[----:B------:R-:W-:Y:S04]  /*2f8a0*/  STL.64 [R1+0x12d8], R10 ;  /* 0x0012d80a01007387 */ /* 0x000fe80000100a00 */
[----:B------:R1:W-:Y:S04]  /*2f8b0*/  STL.64 [R1+0x278], R6 ;  /* 0x0002780601007387 */ /* 0x0003e80000100a00 */
[----:B------:R-:W2:Y:S04]  /*2f8c0*/  LDL.LU R4, [R1+0x610] ;  /* 0x0006100001047983 */ /* 0x000ea80000300800 */
[----:B------:R-:W2:Y:S04]  /*2f8d0*/  LDL.LU R5, [R1+0x614] ;  /* 0x0006140001057983 */ /* 0x000ea80000300800 */
[----:B-1----:R-:W2:Y:S04]  /*2f8e0*/  LDL.LU R6, [R1+0x618] ;  /* 0x0006180001067983 */ /* 0x002ea80000300800 */
[----:B------:R-:W2:Y:S04]  /*2f8f0*/  LDL.LU R7, [R1+0x61c] ;  /* 0x00061c0001077983 */ /* 0x000ea80000300800 */
[----:B------:R-:W3:Y:S04]  /*2f900*/  LDL.LU R12, [R1+0x620] ;  /* 0x00062000010c7983 */ /* 0x000ee80000300800 */
[----:B------:R-:W3:Y:S04]  /*2f910*/  LDL.LU R13, [R1+0x624] ;  /* 0x00062400010d7983 */ /* 0x000ee80000300800 */
[----:B------:R-:W3:Y:S04]  /*2f920*/  LDL.LU R14, [R1+0x628] ;  /* 0x00062800010e7983 */ /* 0x000ee80000300800 */
[----:B------:R-:W3:Y:S01]  /*2f930*/  LDL.LU R15, [R1+0x62c] ;  /* 0x00062c00010f7983 */ /* 0x000ee20000300800 */
[----:B------:R-:W-:-:S03]  /*2f940*/  IMAD.MOV.U32 R132, RZ, RZ, R3 ;  /* 0x000000ffff847224 */ /* 0x000fc600078e0003 */
[----:B------:R-:W4:Y:S01]  /*2f950*/  LDL.LU R228, [R1+0x660] ;  /* 0x0006600001e47983 */ /* 0x000f220000300800 */
[----:B------:R-:W-:-:S03]  /*2f960*/  IMAD.MOV.U32 R133, RZ, RZ, R2 ;  /* 0x000000ffff857224 */ /* 0x000fc600078e0002 */
        /* <DEDUP_REMOVED lines=9> */
[----:B--2---:R-:W-:-:S03]  /*2fa00*/  IMAD.MOV.U32 R222, RZ, RZ, R3 ;  /* 0x000000ffffde7224 */ /* 0x004fc600078e0003 */
[----:B------:R-:W2:Y:S01]  /*2fa10*/  LDL.LU R3, [R1+0x293c] ;  /* 0x00293c0001037983 */ /* 0x000ea20000300800 */
[----:B---3--:R-:W-:-:S03]  /*2fa20*/  IMAD.MOV.U32 R223, RZ, RZ, R2 ;  /* 0x000000ffffdf7224 */ /* 0x008fc600078e0002 */
        /* <DEDUP_REMOVED lines=51> */
[----:B--2---:R-:W-:-:S02]  /*2fd60*/  IMAD.MOV.U32 R179, RZ, RZ, R3 ;  /* 0x000000ffffb37224 */ /* 0x004fc400078e0003 */
[----:B---3--:R-:W-:Y:S02]  /*2fd70*/  IMAD.MOV.U32 R178, RZ, RZ, R2 ;  /* 0x000000ffffb27224 */ /* 0x008fe400078e0002 */
[----:B------:R-:W2:Y:S04]  /*2fd80*/  LDL.LU R2, [R1+0x2934] ;  /* 0x0029340001027983 */ /* 0x000ea80000300800 */
[----:B------:R-:W3:Y:S04]  /*2fd90*/  LDL.LU R3, [R1+0x2930] ;  /* 0x0029300001037983 */ /* 0x000ee80000300800 */
[----:B------:R-:W2:Y:S04]  /*2fda0*/  LDL.LU R248, [R1+0x680] ;  /* 0x0006800001f87983 */ /* 0x000ea80000300800 */
[----:B------:R-:W2:Y:S04]  /*2fdb0*/  LDL.LU R249, [R1+0x684] ;  /* 0x0006840001f97983 */ /* 0x000ea80000300800 */
[----:B------:R-:W2:Y:S04]  /*2fdc0*/  LDL.LU R250, [R1+0x688] ;  /* 0x0006880001fa7983 */ /* 0x000ea80000300800 */
[----:B------:R-:W2:Y:S04]  /*2fdd0*/  LDL.LU R251, [R1+0x68c] ;  /* 0x00068c0001fb7983 */ /* 0x000ea80000300800 */
[----:B------:R-:W2:Y:S04]  /*2fde0*/  LDL.LU R108, [R1+0x6c0] ;  /* 0x0006c000016c7983 */ /* 0x000ea80000300800 */
[----:B------:R-:W2:Y:S04]  /*2fdf0*/  LDL.LU R109, [R1+0x6c4] ;  /* 0x0006c400016d7983 */ /* 0x000ea80000300800 */
[----:B------:R-:W2:Y:S04]  /*2fe00*/  LDL.LU R110, [R1+0x6c8] ;  /* 0x0006c800016e7983 */ /* 0x000ea80000300800 */
[----:B------:R-:W2:Y:S04]  /*2fe10*/  LDL.LU R111, [R1+0x6cc] ;  /* 0x0006cc00016f7983 */ /* 0x000ea80000300800 */
[----:B------:R-:W3:Y:S04]  /*2fe20*/  LDL.LU R16, [R1+0x6b0] ;  /* 0x0006b00001107983 */ /* 0x000ee80000300800 */
[----:B------:R-:W3:Y:S04]  /*2fe30*/  LDL.LU R17, [R1+0x6b4] ;  /* 0x0006b40001117983 */ /* 0x000ee80000300800 */
[----:B------:R-:W3:Y:S04]  /*2fe40*/  LDL.LU R18, [R1+0x6b8] ;  /* 0x0006b80001127983 */ /* 0x000ee80000300800 */
[----:B------:R-:W3:Y:S04]  /*2fe50*/  LDL.LU R19, [R1+0x6bc] ;  /* 0x0006bc0001137983 */ /* 0x000ee80000300800 */
[----:B------:R-:W2:Y:S04]  /*2fe60*/  LDL.LU R20, [R1+0x650] ;  /* 0x0006500001147983 */ /* 0x000ea80000300800 */
[----:B------:R-:W2:Y:S04]  /*2fe70*/  LDL.LU R21, [R1+0x654] ;  /* 0x0006540001157983 */ /* 0x000ea80000300800 */
[----:B------:R-:W-:Y:S04]  /*2fe80*/  STL [R1+0x25c4], R72 ;  /* 0x0025c44801007387 */ /* 0x000fe80000100800 */
[----:B------:R-:W-:Y:S01]  /*2fe90*/  STL [R1+0x25c0], R73 ;  /* 0x0025c04901007387 */ /* 0x000fe20000100800 */
[C---:B----4-:R-:W-:Y:S06]  /*2fea0*/  HMMA.1688.F32.TF32 R96, R180.reuse, R34, R96 ;  /* 0x00000022b460723c */ /* 0x050fec0000081060 */
[C---:B------:R-:W-:Y:S06]  /*2feb0*/  HMMA.1688.F32.TF32 R104, R180.reuse, R30, R104 ;  /* 0x0000001eb468723c */ /* 0x040fec0000081068 */
[C---:B------:R-:W-:Y:S06]  /*2fec0*/  HMMA.1688.F32.TF32 R100, R180.reuse, R174, R100 ;  /* 0x000000aeb464723c */ /* 0x040fec0000081064 */
[C---:B------:R-:W-:Y:S06]  /*2fed0*/  HMMA.1688.F32.TF32 R116, R180.reuse, R166, R116 ;  /* 0x000000a6b474723c */ /* 0x040fec0000081074 */
[C---:B------:R-:W-:Y:S06]  /*2fee0*/  HMMA.1688.F32.TF32 R120, R180.reuse, R162, R120 ;  /* 0x000000a2b478723c */ /* 0x040fec0000081078 */
[C---:B------:R-:W-:Y:S06]  /*2fef0*/  HMMA.1688.F32.TF32 R128, R180.reuse, R158, R128 ;  /* 0x0000009eb480723c */ /* 0x040fec0000081080 */
[C---:B------:R-:W-:Y:S06]  /*2ff00*/  HMMA.1688.F32.TF32 R124, R180.reuse, R154, R124 ;  /* 0x0000009ab47c723c */ /* 0x040fec000008107c */
[----:B------:R-:W-:-:S15]  /*2ff10*/  HMMA.1688.F32.TF32 R112, R180, R170, R112 ;  /* 0x000000aab470723c */ /* 0x000fde0000081070 */
[----:B------:R-:W-:-:S02]  /*2ff20*/  NOP ;  /* 0x0000000000007918 */ /* 0x000fc40000000000 */
[----:B------:R-:W-:Y:S04]  /*2ff30*/  STL.64 [R1+0x260], R124 ;  /* 0x0002607c01007387 */ /* 0x000fe80000100a00 */
[----:B------:R1:W-:Y:S01]  /*2ff40*/  STL.64 [R1+0x268], R126 ;  /* 0x0002687e01007387 */ /* 0x0003e20000100a00 */
[C---:B------:R-:W-:Y:S03]  /*2ff50*/  HMMA.1688.F32.TF32 R88, R180.reuse, R46, R88 ;  /* 0x0000002eb458723c */ /* 0x040fe60000081058 */
[----:B-1----:R-:W4:Y:S04]  /*2ff60*/  LDL.LU.64 R126, [R1+0x2928] ;  /* 0x00292800017e7983 */ /* 0x002f280000300a00 */
[----:B------:R-:W4:Y:S04]  /*2ff70*/  LDL.LU.64 R124, [R1+0x2920] ;  /* 0x00292000017c7983 */ /* 0x000f280000300a00 */
        /* <DEDUP_REMOVED lines=16> */
[----:B------:R1:W-:Y:S04]  /*30080*/  STL.64 [R1+0x2a8], R114 ;  /* 0x0002a87201007387 */ /* 0x0003e80000100a00 */
        /* <DEDUP_REMOVED lines=29> */
[----:B------:R-:W4:Y:S01]  /*30260*/  LDL.LU.64 R8, [R1+0x2870] ;  /* 0x0028700001087983 */ /* 0x000f220000300a00 */
[C---:B------:R-:W-:Y:S06]  /*30270*/  HMMA.1688.F32.TF32 R176, R180.reuse, R58, R176 ;  /* 0x0000003ab4b0723c */ /* 0x040fec00000810b0 */
[----:B------:R-:W-:-:S15]  /*30280*/  HMMA.1688.F32.TF32 R220, R180, R62, R220 ;  /* 0x0000003eb4dc723c */ /* 0x000fde00000810dc */
[----:B------:R-:W-:-:S02]  /*30290*/  NOP ;  /* 0x0000000000007918 */ /* 0x000fc40000000000 */
[----:B------:R-:W-:Y:S04]  /*302a0*/  STL.64 [R1+0x10f0], R176 ;  /* 0x0010f0b001007387 */ /* 0x000fe80000100a00 */
[----:B------:R1:W-:Y:S02]  /*302b0*/  STL.64 [R1+0x10f8], R178 ;  /* 0x0010f8b201007387 */ /* 0x0003e40000100a00 */
[----:B-1----:R-:W-:Y:S02]  /*302c0*/  HMMA.1688.F32.TF32 R176, R180, R66, R132 ;  /* 0x00000042b4b0723c */ /* 0x002fe40000081084 */
[----:B------:R-:W-:Y:S04]  /*302d0*/  STL.64 [R1+0x1140], R220 ;  /* 0x001140dc01007387 */ /* 0x000fe80000100a00 */
[----:B------:R-:W-:-:S15]  /*302e0*/  STL.64 [R1+0x1148], R222 ;  /* 0x001148de01007387 */ /* 0x000fde0000100a00 */
[----:B------:R-:W-:-:S02]  /*302f0*/  NOP ;  /* 0x0000000000007918 */ /* 0x000fc40000000000 */
[----:B------:R-:W-:Y:S04]  /*30300*/  STL.64 [R1+0x12a0], R176 ;  /* 0x0012a0b001007387 */ /* 0x000fe80000100a00 */
[----:B------:R-:W-:Y:S01]  /*30310*/  STL.64 [R1+0x12a8], R178 ;  /* 0x0012a8b201007387 */ /* 0x000fe20000100a00 */
[----:B---3--:R-:W-:Y:S01]  /*30320*/  HMMA.1688.F32.TF32 R16, R184, R154, R16 ;  /* 0x0000009ab810723c */ /* 0x008fe20000081010 */
[----:B------:R-:W-:Y:S02]  /*30330*/  IMAD.MOV.U32 R22, RZ, RZ, R3 ;  /* 0x000000ffff167224 */ /* 0x000fe400078e0003 */
[----:B--2---:R-:W-:-:S03]  /*30340*/  IMAD.MOV.U32 R23, RZ, RZ, R2 ;  /* 0x000000ffff177224 */ /* 0x004fc600078e0002 */
[----:B------:R-:W-:-:S15]  /*30350*/  HMMA.1688.F32.TF32 R4, R184, R174, R4 ;  /* 0x000000aeb804723c */ /* 0x000fde0000081004 */
[----:B------:R-:W-:-:S09]  /*30360*/  NOP ;  /* 0x0000000000007918 */ /* 0x000fd20000000000 */
[----:B------:R-:W-:Y:S01]  /*30370*/  IMAD.MOV.U32 R3, RZ, RZ, R6 ;  /* 0x000000ffff037224 */ /* 0x000fe200078e0006 */
[C---:B----4-:R-:W-:Y:S06]  /*30380*/  HMMA.1688.F32.TF32 R92, R180.reuse, R74, R92 ;  /* 0x0000004ab45c723c */ /* 0x050fec000008105c */
[C---:B------:R-:W-:Y:S06]  /*30390*/  HMMA.1688.F32.TF32 R132, R180.reuse, R70, R8 ;  /* 0x00000046b484723c */ /* 0x040fec0000081008 */
[C---:B------:R-:W-:Y:S06]  /*303a0*/  HMMA.1688.F32.TF32 R8, R180.reuse, R78, R116 ;  /* 0x0000004eb408723c */ /* 0x040fec0000081074 */
[C---:B------:R-:W-:Y:S11]  /*303b0*/  HMMA.1688.F32.TF32 R116, R180.reuse, R82, R140 ;  /* 0x00000052b474723c */ /* 0x040ff6000008108c */
[----:B------:R-:W-:Y:S04]  /*303c0*/  STL.64 [R1+0x1290], R132 ;  /* 0x0012908401007387 */ /* 0x000fe80000100a00 */
[----:B------:R-:W-:Y:S04]  /*303d0*/  STL.64 [R1+0x1298], R134 ;  /* 0x0012988601007387 */ /* 0x000fe80000100a00 */
[----:B------:R-:W-:Y:S04]  /*303e0*/  STL.64 [R1+0x1280], R92 ;  /* 0x0012805c01007387 */ /* 0x000fe80000100a00 */
[----:B------:R1:W-:Y:S04]  /*303f0*/  STL.64 [R1+0x1288], R94 ;  /* 0x0012885e01007387 */ /* 0x0003e80000100a00 */
[----:B------:R-:W-:Y:S04]  /*30400*/  STL.64 [R1+0x1270], R8 ;  /* 0x0012700801007387 */ /* 0x000fe80000100a00 */
[----:B------:R2:W-:Y:S01]  /*30410*/  STL.64 [R1+0x1278], R10 ;  /* 0x0012780a01007387 */ /* 0x0005e20000100a00 */
[----:B-1----:R-:W-:Y:S06]  /*30420*/  HMMA.1688.F32.TF32 R92, R180, R86, R208 ;  /* 0x00000056b45c723c */ /* 0x002fec00000810d0 */
[----:B--2---:R-:W-:Y:S01]  /*30430*/  HMMA.1688.F32.TF32 R8, R184, R150, R108 ;  /* 0x00000096b808723c */ /* 0x004fe2000008106c */
[----:B------:R-:W-:Y:S04]  /*30440*/  STL.64 [R1+0x1260], R116 ;  /* 0x0012607401007387 */ /* 0x000fe80000100a00 */
[----:B------:R-:W-:-:S12]  /*30450*/  STL.64 [R1+0x1268], R118 ;  /* 0x0012687601007387 */ /* 0x000fd80000100a00 */
[----:B------:R-:W-:Y:S04]  /*30460*/  STL.64 [R1+0x1250], R92 ;  /* 0x0012505c01007387 */ /* 0x000fe80000100a00 */
[----:B------:R-:W-:Y:S04]  /*30470*/  STL.64 [R1+0x1258], R94 ;  /* 0x0012585e01007387 */ /* 0x000fe80000100a00 */
[----:B------:R1:W-:Y:S01]  /*30480*/  STL.64 [R1+0x1c0], R8 ;  /* 0x0001c00801007387 */ /* 0x0003e20000100a00 */
[----:B------:R-:W-:Y:S02]  /*30490*/  IMAD.MOV.U32 R68, RZ, RZ, R10 ;  /* 0x000000ffff447224 */ /* 0x000fe400078e000a */
[----:B------:R-:W-:-:S02]  /*304a0*/  IMAD.MOV.U32 R69, RZ, RZ, R11 ;  /* 0x000000ffff457224 */ /* 0x000fc400078e000b */
[C---:B-1----:R-:W-:Y:S01]  /*304b0*/  HMMA.1688.F32.TF32 R8, R184.reuse, R158, R248 ;  /* 0x0000009eb808723c */ /* 0x042fe200000810f8 */
[----:B------:R-:W-:Y:S04]  /*304c0*/  STL [R1+0x25cc], R68 ;  /* 0x0025cc4401007387 */ /* 0x000fe80000100800 */
[----:B------:R-:W-:Y:S01]  /*304d0*/  STL [R1+0x25c8], R69 ;  /* 0x0025c84501007387 */ /* 0x000fe20000100800 */
[C---:B------:R-:W-:Y:S03]  /*304e0*/  HMMA.1688.F32.TF32 R92, R184.reuse, R162, R228 ;  /* 0x000000a2b85c723c */ /* 0x040fe600000810e4 */
[----:B------:R-:W-:Y:S04]  /*304f0*/  STL.64 [R1+0x1b0], R16 ;  /* 0x0001b01001007387 */ /* 0x000fe80000100a00 */
[----:B------:R1:W-:Y:S10]  /*30500*/  STL.64 [R1+0x1b8], R18 ;  /* 0x0001b81201007387 */ /* 0x0003f40000100a00 */
[----:B------:R-:W-:Y:S01]  /*30510*/  STL.64 [R1+0x1a0], R8 ;  /* 0x0001a00801007387 */ /* 0x000fe20000100a00 */
[C---:B-1----:R-:W-:Y:S03]  /*30520*/  HMMA.1688.F32.TF32 R16, R184.reuse, R166, R20 ;  /* 0x000000a6b810723c */ /* 0x042fe60000081014 */
[----:B------:R1:W-:Y:S03]  /*30530*/  STL.64 [R1+0x1a8], R10 ;  /* 0x0001a80a01007387 */ /* 0x0003e60000100a00 */
[----:B-1----:R-:W-:Y:S01]  /*30540*/  HMMA.1688.F32.TF32 R8, R184, R170, R12 ;  /* 0x000000aab808723c */ /* 0x002fe2000008100c */
[----:B------:R1:W-:Y:S04]  /*30550*/  STL.64 [R1+0x210], R92 ;  /* 0x0002105c01007387 */ /* 0x0003e80000100a00 */
[----:B------:R2:W-:-:S12]  /*30560*/  STL.64 [R1+0x218], R94 ;  /* 0x0002185e01007387 */ /* 0x0005d80000100a00 */
[----:B------:R-:W-:Y:S04]  /*30570*/  STL.64 [R1+0x200], R16 ;  /* 0x0002001001007387 */ /* 0x000fe80000100a00 */
[----:B------:R-:W-:Y:S04]  /*30580*/  STL.64 [R1+0x208], R18 ;  /* 0x0002081201007387 */ /* 0x000fe80000100a00 */
[----:B------:R-:W-:Y:S04]  /*30590*/  STL.64 [R1+0x1f0], R8 ;  /* 0x0001f00801007387 */ /* 0x000fe80000100a00 */
[----:B------:R-:W-:Y:S04]  /*305a0*/  STL.64 [R1+0x1f8], R10 ;  /* 0x0001f80a01007387 */ /* 0x000fe80000100a00 */
[----:B------:R3:W-:Y:S04]  /*305b0*/  STL.64 [R1+0x1e0], R4 ;  /* 0x0001e00401007387 */ /* 0x0007e80000100a00 */
        /* <DEDUP_REMOVED lines=8> */
[----:B-1----:R-:W4:Y:S04]  /*30640*/  LDL.LU R92, [R1+0x70] ;  /* 0x00007000015c7983 */ /* 0x002f280000300800 */
[----:B------:R-:W4:Y:S04]  /*30650*/  LDL.LU R93, [R1+0x74] ;  /* 0x00007400015d7983 */ /* 0x000f280000300800 */
[----:B--2---:R-:W4:Y:S04]  /*30660*/  LDL.LU R94, [R1+0x78] ;  /* 0x00007800015e7983 */ /* 0x004f280000300800 */
        /* <DEDUP_REMOVED lines=9> */
[----:B------:R-:W2:Y:S04]  /*30700*/  LDL.LU R180, [R1+0x2c0] ;  /* 0x0002c00001b47983 */ /* 0x000ea80000300800 */
[----:B------:R-:W2:Y:S04]  /*30710*/  LDL.LU R181, [R1+0x2c4] ;  /* 0x0002c40001b57983 */ /* 0x000ea80000300800 */
[----:B------:R-:W2:Y:S01]  /*30720*/  LDL.LU R182, [R1+0x2c8] ;  /* 0x0002c80001b67983 */ /* 0x000ea20000300800 */
[----:B------:R-:W-:-:S03]  /*30730*/  IMAD.MOV.U32 R2, RZ, RZ, R7 ;  /* 0x000000ffff027224 */ /* 0x000fc600078e0007 */
[----:B------:R-:W2:Y:S04]  /*30740*/  LDL.LU R183, [R1+0x2cc] ;  /* 0x0002cc0001b77983 */ /* 0x000ea80000300800 */
[----:B---3--:R-:W3:Y:S04]  /*30750*/  LDL.LU R4, [R1+0x5e0] ;  /* 0x0005e00001047983 */ /* 0x008ee80000300800 */
[----:B------:R-:W3:Y:S04]  /*30760*/  LDL.LU R5, [R1+0x5e4] ;  /* 0x0005e40001057983 */ /* 0x000ee80000300800 */
[----:B------:R-:W3:Y:S04]  /*30770*/  LDL.LU R6, [R1+0x5e8] ;  /* 0x0005e80001067983 */ /* 0x000ee80000300800 */
[----:B------:R-:W3:Y:S04]  /*30780*/  LDL.LU R7, [R1+0x5ec] ;  /* 0x0005ec0001077983 */ /* 0x000ee80000300800 */
        /* <DEDUP_REMOVED lines=8> */
[----:B------:R-:W3:Y:S04]  /*30810*/  LDL.LU R208, [R1+0x1d0] ;  /* 0x0001d00001d07983 */ /* 0x000ee80000300800 */
[----:B------:R-:W3:Y:S04]  /*30820*/  LDL.LU R209, [R1+0x1d4] ;  /* 0x0001d40001d17983 */ /* 0x000ee80000300800 */
[----:B------:R-:W3:Y:S01]  /*30830*/  LDL.LU R210, [R1+0x1d8] ;  /* 0x0001d80001d27983 */ /* 0x000ee20000300800 */
[----:B------:R-:W-:-:S03]  /*30840*/  IMAD.MOV.U32 R11, RZ, RZ, R252 ;  /* 0x000000ffff0b7224 */ /* 0x000fc600078e00fc */
[----:B------:R-:W3:Y:S04]  /*30850*/  LDL.LU R211, [R1+0x1dc] ;  /* 0x0001dc0001d37983 */ /* 0x000ee80000300800 */
[----:B------:R-:W3:Y:S04]  /*30860*/  LDL.LU R8, [R1+0x20] ;  /* 0x0000200001087983 */ /* 0x000ee80000300800 */
[----:B------:R-:W3:Y:S04]  /*30870*/  LDL.LU R9, [R1+0x24] ;  /* 0x0000240001097983 */ /* 0x000ee80000300800 */
[----:B------:R-:W3:Y:S04]  /*30880*/  LDL.LU R10, [R1+0x28] ;  /* 0x00002800010a7983 */ /* 0x000ee80000300800 */
        /* <DEDUP_REMOVED lines=14> */
[----:B--2---:R-:W-:Y:S01]  /*30970*/  HMMA.1688.F32.TF32 R20, R184, R30, R20 ;  /* 0x0000001eb814723c */ /* 0x004fe20000081014 */
[----:B----4-:R-:W-:-:S02]  /*30980*/  IMAD.MOV.U32 R249, RZ, RZ, R252 ;  /* 0x000000fffff97224 */ /* 0x010fc400078e00fc */
[----:B------:R-:W2:Y:S04]  /*30990*/  LDL.LU R252, [R1+0x2868] ;  /* 0x0028680001fc7983 */ /* 0x000ea80000300800 */
[----:B------:R-:W4:Y:S04]  /*309a0*/  LDL.LU R250, [R1+0x718] ;  /* 0x0007180001fa7983 */ /* 0x000f280000300800 */
[----:B------:R-:W4:Y:S04]  /*309b0*/  LDL.LU R251, [R1+0x71c] ;  /* 0x00071c0001fb7983 */ /* 0x000f280000300800 */
[----:B------:R-:W4:Y:S04]  /*309c0*/  LDL.LU R16, [R1+0x720] ;  /* 0x0007200001107983 */ /* 0x000f280000300800 */
[----:B------:R-:W4:Y:S04]  /*309d0*/  LDL.LU R17, [R1+0x724] ;  /* 0x0007240001117983 */ /* 0x000f280000300800 */
[----:B------:R-:W4:Y:S04]  /*309e0*/  LDL.LU R18, [R1+0x728] ;  /* 0x0007280001127983 */ /* 0x000f280000300800 */
[----:B------:R-:W-:Y:S04]  /*309f0*/  STL [R1+0x257c], R2 ;  /* 0x00257c0201007387 */ /* 0x000fe80000100800 */
[----:B------:R-:W-:Y:S04]  /*30a00*/  STL [R1+0x2578], R3 ;  /* 0x0025780301007387 */ /* 0x000fe80000100800 */
[----:B------:R-:W-:Y:S04]  /*30a10*/  STL.64 [R1+0x2d0], R20 ;  /* 0x0002d01401007387 */ /* 0x000fe80000100a00 */
[----:B------:R1:W-:Y:S04]  /*30a20*/  STL.64 [R1+0x2d8], R22 ;  /* 0x0002d81601007387 */ /* 0x0003e80000100a00 */
[----:B-1----:R-:W2:Y:S04]  /*30a30*/  LDL.LU.64 R22, [R1+0x2860] ;  /* 0x0028600001167983 */ /* 0x002ea80000300a00 */
[----:B------:R-:W2:Y:S01]  /*30a40*/  LDL.LU.64 R20, [R1+0x2858] ;  /* 0x0028580001147983 */ /* 0x000ea20000300a00 */
[C---:B------:R-:W-:Y:S06]  /*30a50*/  HMMA.1688.F32.TF32 R12, R184.reuse, R34, R12 ;  /* 0x00000022b80c723c */ /* 0x040fec000008100c */
[C---:B---3--:R-:W-:Y:S06]  /*30a60*/  HMMA.1688.F32.TF32 R4, R184.reuse, R38, R4 ;  /* 0x00000026b804723c */ /* 0x048fec0000081004 */
[C---:B------:R-:W-:Y:S11]  /*30a70*/  HMMA.1688.F32.TF32 R180, R184.reuse, R46, R180 ;  /* 0x0000002eb8b4723c */ /* 0x040ff600000810b4 */
[----:B------:R-:W-:Y:S04]  /*30a80*/  STL.64 [R1+0x360], R12 ;  /* 0x0003600c01007387 */ /* 0x000fe80000100a00 */
[----:B------:R1:W-:Y:S01]  /*30a90*/  STL.64 [R1+0x368], R14 ;  /* 0x0003680e01007387 */ /* 0x0003e20000100a00 */
[C---:B------:R-:W-:Y:S03]  /*30aa0*/  HMMA.1688.F32.TF32 R208, R184.reuse, R50, R208 ;  /* 0x00000032b8d0723c */ /* 0x040fe600000810d0 */
[----:B-1----:R-:W3:Y:S04]  /*30ab0*/  LDL.LU.64 R14, [R1+0x2850] ;  /* 0x00285000010e7983 */ /* 0x002ee80000300a00 */
[----:B------:R-:W3:Y:S04]  /*30ac0*/  LDL.LU.64 R12, [R1+0x2848] ;  /* 0x00284800010c7983 */ /* 0x000ee80000300a00 */
[----:B------:R-:W-:Y:S04]  /*30ad0*/  STL.64 [R1+0x370], R4 ;  /* 0x0003700401007387 */ /* 0x000fe80000100a00 */
[----:B------:R1:W-:Y:S01]  /*30ae0*/  STL.64 [R1+0x378], R6 ;  /* 0x0003780601007387 */ /* 0x0003e20000100a00 */
[C---:B------:R-:W-:Y:S03]  /*30af0*/  HMMA.1688.F32.TF32 R8, R184.reuse, R66, R8 ;  /* 0x00000042b808723c */ /* 0x040fe60000081008 */
[----:B-1----:R-:W3:Y:S04]  /*30b00*/  LDL.LU.64 R6, [R1+0x2840] ;  /* 0x0028400001067983 */ /* 0x002ee80000300a00 */
[----:B------:R-:W3:Y:S04]  /*30b10*/  LDL.LU.64 R4, [R1+0x2838] ;  /* 0x0028380001047983 */ /* 0x000ee80000300a00 */
[----:B------:R-:W-:Y:S04]  /*30b20*/  STL.64 [R1+0x3c0], R180 ;  /* 0x0003c0b401007387 */ /* 0x000fe80000100a00 */
[----:B------:R1:W-:Y:S02]  /*30b30*/  STL.64 [R1+0x3c8], R182 ;  /* 0x0003c8b601007387 */ /* 0x0003e40000100a00 */
[C---:B-1----:R-:W-:Y:S06]  /*30b40*/  HMMA.1688.F32.TF32 R180, R184.reuse, R54, R140 ;  /* 0x00000036b8b4723c */ /* 0x042fec000008108c */
[C---:B------:R-:W-:Y:S06]  /*30b50*/  HMMA.1688.F32.TF32 R140, R184.reuse, R58, R116 ;  /* 0x0000003ab88c723c */ /* 0x040fec0000081074 */
[C---:B------:R-:W-:Y:S01]  /*30b60*/  HMMA.1688.F32.TF32 R116, R184.reuse, R62, R92 ;  /* 0x0000003eb874723c */ /* 0x040fe2000008105c */
[----:B------:R-:W-:Y:S04]  /*30b70*/  STL.64 [R1+0xb20], R208 ;  /* 0x000b20d001007387 */ /* 0x000fe80000100a00 */
[----:B------:R-:W-:Y:S06]  /*30b80*/  STL.64 [R1+0xb28], R210 ;  /* 0x000b28d201007387 */ /* 0x000fec0000100a00 */
[----:B------:R-:W-:Y:S04]  /*30b90*/  STL.64 [R1+0xd00], R180 ;  /* 0x000d00b401007387 */ /* 0x000fe80000100a00 */
[----:B------:R-:W-:Y:S04]  /*30ba0*/  STL.64 [R1+0xd08], R182 ;  /* 0x000d08b601007387 */ /* 0x000fe80000100a00 */
[----:B------:R-:W-:Y:S04]  /*30bb0*/  STL.64 [R1+0xe40], R140 ;  /* 0x000e408c01007387 */ /* 0x000fe80000100a00 */
[----:B------:R-:W-:Y:S04]  /*30bc0*/  STL.64 [R1+0xe48], R142 ;  /* 0x000e488e01007387 */ /* 0x000fe80000100a00 */
[----:B------:R-:W-:Y:S04]  /*30bd0*/  STL.64 [R1+0xf90], R116 ;  /* 0x000f907401007387 */ /* 0x000fe80000100a00 */
[----:B------:R-:W-:Y:S04]  /*30be0*/  STL.64 [R1+0xf98], R118 ;  /* 0x000f987601007387 */ /* 0x000fe80000100a00 */
[----:B------:R-:W-:Y:S04]  /*30bf0*/  STL.64 [R1+0x11a0], R8 ;  /* 0x0011a00801007387 */ /* 0x000fe80000100a00 */
[----:B------:R1:W-:Y:S02]  /*30c00*/  STL.64 [R1+0x11a8], R10 ;  /* 0x0011a80a01007387 */ /* 0x0003e40000100a00 */
[C---:B-1----:R-:W-:Y:S06]  /*30c10*/  HMMA.1688.F32.TF32 R8, R184.reuse, R78, R128 ;  /* 0x0000004eb808723c */ /* 0x042fec0000081080 */
[C---:B--2---:R-:W-:Y:S06]  /*30c20*/  HMMA.1688.F32.TF32 R92, R184.reuse, R70, R20 ;  /* 0x00000046b85c723c */ /* 0x044fec0000081014 */
[----:B------:R-:W-:-:S15]  /*30c30*/  HMMA.1688.F32.TF32 R20, R184, R74, R104 ;  /* 0x0000004ab814723c */ /* 0x000fde0000081068 */
[----:B------:R-:W-:-:S02]  /*30c40*/  NOP ;  /* 0x0000000000007918 */ /* 0x000fc40000000000 */
[----:B------:R-:W-:Y:S04]  /*30c50*/  STL.64 [R1+0x11e0], R92 ;  /* 0x0011e05c01007387 */ /* 0x000fe80000100a00 */
[----:B------:R1:W-:Y:S04]  /*30c60*/  STL.64 [R1+0x11e8], R94 ;  /* 0x0011e85e01007387 */ /* 0x0003e80000100a00 */
[----:B------:R-:W-:Y:S04]  /*30c70*/  STL.64 [R1+0x1220], R20 ;  /* 0x0012201401007387 */ /* 0x000fe80000100a00 */
[----:B------:R2:W-:Y:S01]  /*30c80*/  STL.64 [R1+0x1228], R22 ;  /* 0x0012281601007387 */ /* 0x0005e20000100a00 */
[C---:B-1----:R-:W-:Y:S03]  /*30c90*/  HMMA.1688.F32.TF32 R92, R184.reuse, R82, R240 ;  /* 0x00000052b85c723c */ /* 0x042fe600000810f0 */
[----:B------:R-:W-:Y:S04]  /*30ca0*/  STL.64 [R1+0x1210], R8 ;  /* 0x0012100801007387 */ /* 0x000fe80000100a00 */
[----:B------:R1:W-:Y:S01]  /*30cb0*/  STL.64 [R1+0x1218], R10 ;  /* 0x0012180a01007387 */ /* 0x0003e20000100a00 */
[----:B--2---:R-:W-:Y:S06]  /*30cc0*/  HMMA.1688.F32.TF32 R20, R184, R86, R212 ;  /* 0x00000056b814723c */ /* 0x004fec00000810d4 */
[C---:B-1----:R-:W-:Y:S09]  /*30cd0*/  HMMA.1688.F32.TF32 R8, R188.reuse, R150, R176 ;  /* 0x00000096bc08723c */ /* 0x042ff200000810b0 */
[----:B------:R-:W-:Y:S04]  /*30ce0*/  STL.64 [R1+0x1200], R92 ;  /* 0x0012005c01007387 */ /* 0x000fe80000100a00 */
[----:B------:R1:W-:Y:S04]  /*30cf0*/  STL.64 [R1+0x1208], R94 ;  /* 0x0012085e01007387 */ /* 0x0003e80000100a00 */
[----:B------:R-:W-:Y:S04]  /*30d00*/  STL.64 [R1+0x11f0], R20 ;  /* 0x0011f01401007387 */ /* 0x000fe80000100a00 */
[----:B------:R2:W-:Y:S01]  /*30d10*/  STL.64 [R1+0x11f8], R22 ;  /* 0x0011f81601007387 */ /* 0x0005e20000100a00 */
[----:B-1----:R-:W-:Y:S02]  /*30d20*/  HMMA.1688.F32.TF32 R92, R188, R154, R220 ;  /* 0x0000009abc5c723c */ /* 0x002fe400000810dc */
[----:B------:R-:W-:-:S02]  /*30d30*/  IMAD.MOV.U32 R68, RZ, RZ, R8 ;  /* 0x000000ffff447224 */ /* 0x000fc400078e0008 */
[----:B------:R-:W-:Y:S02]  /*30d40*/  IMAD.MOV.U32 R69, RZ, RZ, R9 ;  /* 0x000000ffff457224 */ /* 0x000fe400078e0009 */
[----:B------:R-:W-:Y:S01]  /*30d50*/  IMAD.MOV.U32 R72, RZ, RZ, R10 ;  /* 0x000000ffff487224 */ /* 0x000fe200078e000a */
[----:B--2---:R-:W-:Y:S01]  /*30d60*/  HMMA.1688.F32.TF32 R20, R188, R158, R132 ;  /* 0x0000009ebc14723c */ /* 0x004fe20000081084 */
[----:B------:R-:W-:-:S05]  /*30d70*/  IMAD.MOV.U32 R73, RZ, RZ, R11 ;  /* 0x000000ffff497224 */ /* 0x000fca00078e000b */
[----:B------:R-:W-:Y:S01]  /*30d80*/  HMMA.1688.F32.TF32 R8, R188, R162, R108 ;  /* 0x000000a2bc08723c */ /* 0x000fe2000008106c */
[----:B------:R-:W-:-:S09]  /*30d90*/  IMAD.MOV.U32 R19, RZ, RZ, R252 ;  /* 0x000000ffff137224 */ /* 0x000fd200078e00fc */
[----:B------:R-:W-:Y:S04]  /*30da0*/  STL.64 [R1+0xe0], R92 ;  /* 0x0000e05c01007387 */ /* 0x000fe80000100a00 */
[----:B------:R-:W-:Y:S04]  /*30db0*/  STL.64 [R1+0xe8], R94 ;  /* 0x0000e85e01007387 */ /* 0x000fe80000100a00 */
[----:B------:R-:W-:Y:S04]  /*30dc0*/  STL.64 [R1+0xd0], R20 ;  /* 0x0000d01401007387 */ /* 0x000fe80000100a00 */
[----:B------:R4:W-:Y:S02]  /*30dd0*/  STL.64 [R1+0xd8], R22 ;  /* 0x0000d81601007387 */ /* 0x0009e40000100a00 */
[----:B------:R-:W-:-:S02]  /*30de0*/  IMAD.MOV.U32 R252, RZ, RZ, R9 ;  /* 0x000000fffffc7224 */ /* 0x000fc400078e0009 */
[----:B------:R1:W-:Y:S01]  /*30df0*/  STL [R1+0x160], R8 ;  /* 0x0001600801007387 */ /* 0x0003e20000100800 */
[----:B------:R-:W-:Y:S02]  /*30e00*/  IMAD.MOV.U32 R85, RZ, RZ, R10 ;  /* 0x000000ffff557224 */ /* 0x000fe400078e000a */
[----:B------:R-:W-:Y:S01]  /*30e10*/  IMAD.MOV.U32 R84, RZ, RZ, R11 ;  /* 0x000000ffff547224 */ /* 0x000fe200078e000b */
[C---:B----4-:R-:W-:Y:S06]  /*30e20*/  HMMA.1688.F32.TF32 R20, R188.reuse, R166, R16 ;  /* 0x000000a6bc14723c */ /* 0x050fec0000081010 */
[C---:B-1----:R-:W-:Y:S06]  /*30e30*/  HMMA.1688.F32.TF32 R8, R188.reuse, R174, R228 ;  /* 0x000000aebc08723c */ /* 0x042fec00000810e4 */
[----:B------:R-:W-:Y:S01]  /*30e40*/  HMMA.1688.F32.TF32 R16, R188, R170, R248 ;  /* 0x000000aabc10723c */ /* 0x000fe200000810f8 */
[----:B------:R-:W-:Y:S04]  /*30e50*/  STL [R1+0x258c], R84 ;  /* 0x00258c5401007387 */ /* 0x000fe80000100800 */
[----:B------:R-:W-:Y:S04]  /*30e60*/  STL [R1+0x2588], R85 ;  /* 0x0025885501007387 */ /* 0x000fe80000100800 */
[----:B------:R-:W-:Y:S04]  /*30e70*/  STL [R1+0x2584], R252 ;  /* 0x002584fc01007387 */ /* 0x000fe80000100800 */
[----:B------:R-:W-:Y:S04]  /*30e80*/  STL.64 [R1+0x150], R20 ;  /* 0x0001501401007387 */ /* 0x000fe80000100a00 */
[----:B------:R-:W-:Y:S01]  /*30e90*/  STL.64 [R1+0x158], R22 ;  /* 0x0001581601007387 */ /* 0x000fe20000100a00 */
[----:B------:R-:W-:-:S03]  /*30ea0*/  IMAD.MOV.U32 R176, RZ, RZ, R144 ;  /* 0x000000ffffb07224 */ /* 0x000fc600078e0090 */
[----:B------:R1:W-:Y:S01]  /*30eb0*/  STL.64 [R1+0x130], R8 ;  /* 0x0001300801007387 */ /* 0x0003e20000100a00 */
[----:B------:R-:W-:-:S03]  /*30ec0*/  IMAD.MOV.U32 R177, RZ, RZ, R145 ;  /* 0x000000ffffb17224 */ /* 0x000fc600078e0091 */
[----:B------:R-:W-:Y:S04]  /*30ed0*/  STL.64 [R1+0x140], R16 ;  /* 0x0001401001007387 */ /* 0x000fe80000100a00 */
[----:B------:R-:W-:Y:S04]  /*30ee0*/  STL.64 [R1+0x148], R18 ;  /* 0x0001481201007387 */ /* 0x000fe80000100a00 */
[----:B------:R2:W-:Y:S04]  /*30ef0*/  STL [R1+0x138], R10 ;  /* 0x0001380a01007387 */ /* 0x0005e80000100800 */
[----:B------:R-:W4:Y:S01]  /*30f00*/  LDL.LU R144, [R1+0x2830] ;  /* 0x0028300001907983 */ /* 0x000f220000300800 */
[----:B------:R-:W-:-:S03]  /*30f10*/  IMAD.MOV.U32 R2, RZ, RZ, R11 ;  /* 0x000000ffff027224 */ /* 0x000fc600078e000b */
[----:B------:R-:W3:Y:S04]  /*30f20*/  LDL.LU R145, [R1+0x282c] ;  /* 0x00282c0001917983 */ /* 0x000ee80000300800 */
        /* <DEDUP_REMOVED lines=56> */
[----:B------:R-:W-:Y:S01]  /*312b0*/  STL [R1+0x2580], R2 ;  /* 0x0025800201007387 */ /* 0x000fe20000100800 */
[----:B------:R-:W-:-:S02]  /*312c0*/  IMAD.MOV.U32 R178, RZ, RZ, R61 ;  /* 0x000000ffffb27224 */ /* 0x000fc400078e003d */
[----:B------:R-:W-:Y:S01]  /*312d0*/  IMAD.MOV.U32 R179, RZ, RZ, R60 ;  /* 0x000000ffffb37224 */ /* 0x000fe200078e003c */
[C---:B------:R-:W-:Y:S06]  /*312e0*/  HMMA.1688.F32.TF32 R24, R188.reuse, R70, R24 ;  /* 0x00000046bc18723c */ /* 0x040fec0000081018 */
[C---:B--2---:R-:W-:Y:S06]  /*312f0*/  HMMA.1688.F32.TF32 R92, R188.reuse, R58, R92 ;  /* 0x0000003abc5c723c */ /* 0x044fec000008105c */
[C---:B----4-:R-:W-:Y:S06]  /*31300*/  HMMA.1688.F32.TF32 R128, R188.reuse, R30, R104 ;  /* 0x0000001ebc80723c */ /* 0x050fec0000081068 */
[C---:B---3--:R-:W-:Y:S06]  /*31310*/  HMMA.1688.F32.TF32 R20, R188.reuse, R34, R20 ;  /* 0x00000022bc14723c */ /* 0x048fec0000081014 */
[C---:B------:R-:W-:Y:S11]  /*31320*/  HMMA.1688.F32.TF32 R104, R188.reuse, R38, R180 ;  /* 0x00000026bc68723c */ /* 0x040ff600000810b4 */
[----:B------:R-:W-:Y:S04]  /*31330*/  STL.64 [R1+0x190], R128 ;  /* 0x0001908001007387 */ /* 0x000fe80000100a00 */
[----:B------:R1:W-:Y:S02]  /*31340*/  STL.64 [R1+0x198], R130 ;  /* 0x0001988201007387 */ /* 0x0003e40000100a00 */
[C---:B-1----:R-:W-:Y:S02]  /*31350*/  HMMA.1688.F32.TF32 R128, R188.reuse, R46, R208 ;  /* 0x0000002ebc80723c */ /* 0x042fe400000810d0 */
[----:B------:R-:W-:Y:S04]  /*31360*/  STL.64 [R1+0x220], R20 ;  /* 0x0002201401007387 */ /* 0x000fe80000100a00 */
[----:B------:R1:W-:Y:S02]  /*31370*/  STL.64 [R1+0x228], R22 ;  /* 0x0002281601007387 */ /* 0x0003e40000100a00 */
[C---:B-1----:R-:W-:Y:S02]  /*31380*/  HMMA.1688.F32.TF32 R20, R188.reuse, R50, R140 ;  /* 0x00000032bc14723c */ /* 0x042fe4000008108c */
[----:B------:R-:W-:Y:S04]  /*31390*/  STL.64 [R1+0x2c0], R104 ;  /* 0x0002c06801007387 */ /* 0x000fe80000100a00 */
[----:B------:R1:W-:Y:S09]  /*313a0*/  STL.64 [R1+0x2c8], R106 ;  /* 0x0002c86a01007387 */ /* 0x0003f20000100a00 */
[----:B------:R-:W-:Y:S04]  /*313b0*/  STL.64 [R1+0x380], R128 ;  /* 0x0003808001007387 */ /* 0x000fe80000100a00 */
[----:B------:R-:W-:Y:S01]  /*313c0*/  STL.64 [R1+0x388], R130 ;  /* 0x0003888201007387 */ /* 0x000fe20000100a00 */
[C---:B-1----:R-:W-:Y:S03]  /*313d0*/  HMMA.1688.F32.TF32 R104, R188.reuse, R54, R116 ;  /* 0x00000036bc68723c */ /* 0x042fe60000081074 */
[----:B------:R-:W-:Y:S04]  /*313e0*/  STL.64 [R1+0x440], R20 ;  /* 0x0004401401007387 */ /* 0x000fe80000100a00 */
[----:B------:R1:W-:Y:S02]  /*313f0*/  STL.64 [R1+0x448], R22 ;  /* 0x0004481601007387 */ /* 0x0003e40000100a00 */
[C---:B-1----:R-:W-:Y:S06]  /*31400*/  HMMA.1688.F32.TF32 R20, R188.reuse, R62, R8 ;  /* 0x0000003ebc14723c */ /* 0x042fec0000081008 */
[C---:B------:R-:W-:Y:S08]  /*31410*/  HMMA.1688.F32.TF32 R8, R188.reuse, R66, R176 ;  /* 0x00000042bc08723c */ /* 0x040ff000000810b0 */
        /* <DEDUP_REMOVED lines=11> */
[----:B------:R1:W-:-:S12]  /*314d0*/  STL.64 [R1+0x1108], R26 ;  /* 0x0011081a01007387 */ /* 0x0003d80000100a00 */
[----:B------:R-:W-:Y:S01]  /*314e0*/  STL.64 [R1+0x1180], R20 ;  /* 0x0011801401007387 */ /* 0x000fe20000100a00 */
[C---:B-1----:R-:W-:Y:S03]  /*314f0*/  HMMA.1688.F32.TF32 R24, R188.reuse, R82, R244 ;  /* 0x00000052bc18723c */ /* 0x042fe600000810f4 */
[----:B------:R1:W-:Y:S04]  /*31500*/  STL.64 [R1+0x1188], R22 ;  /* 0x0011881601007387 */ /* 0x0003e80000100a00 */
[----:B------:R-:W-:Y:S04]  /*31510*/  STL.64 [R1+0x1170], R8 ;  /* 0x0011700801007387 */ /* 0x000fe80000100a00 */
[----:B------:R2:W-:Y:S01]  /*31520*/  STL.64 [R1+0x1178], R10 ;  /* 0x0011780a01007387 */ /* 0x0005e20000100a00 */
[----:B-1----:R-:W-:Y:S06]  /*31530*/  HMMA.1688.F32.TF32 R20, R188, R86, R224 ;  /* 0x00000056bc14723c */ /* 0x002fec00000810e0 */
[C---:B--2---:R-:W-:Y:S05]  /*31540*/  HMMA.1688.F32.TF32 R8, R192.reuse, R150, R220 ;  /* 0x00000096c008723c */ /* 0x044fea00000810dc */
[----:B------:R-:W-:Y:S04]  /*31550*/  STL.64 [R1+0x1160], R24 ;  /* 0x0011601801007387 */ /* 0x000fe80000100a00 */
[----:B------:R1:W-:Y:S08]  /*31560*/  STL.64 [R1+0x1168], R26 ;  /* 0x0011681a01007387 */ /* 0x0003f00000100a00 */
[----:B------:R-:W-:Y:S01]  /*31570*/  STL.64 [R1+0x1150], R20 ;  /* 0x0011501401007387 */ /* 0x000fe20000100a00 */
[----:B-1----:R-:W-:Y:S03]  /*31580*/  HMMA.1688.F32.TF32 R24, R192, R154, R132 ;  /* 0x0000009ac018723c */ /* 0x002fe60000081084 */
[----:B------:R1:W-:Y:S03]  /*31590*/  STL.64 [R1+0x1158], R22 ;  /* 0x0011581601007387 */ /* 0x0003e60000100a00 */
[----:B------:R-:W-:-:S02]  /*315a0*/  IMAD.MOV.U32 R65, RZ, RZ, R8 ;  /* 0x000000ffff417224 */ /* 0x000fc400078e0008 */
[----:B------:R-:W-:Y:S02]  /*315b0*/  IMAD.MOV.U32 R64, RZ, RZ, R9 ;  /* 0x000000ffff407224 */ /* 0x000fe400078e0009 */
[----:B------:R-:W-:Y:S02]  /*315c0*/  IMAD.MOV.U32 R61, RZ, RZ, R10 ;  /* 0x000000ffff3d7224 */ /* 0x000fe400078e000a */
[----:B------:R-:W-:Y:S01]  /*315d0*/  IMAD.MOV.U32 R60, RZ, RZ, R11 ;  /* 0x000000ffff3c7224 */ /* 0x000fe200078e000b */
[C---:B-1----:R-:W-:Y:S06]  /*315e0*/  HMMA.1688.F32.TF32 R20, R192.reuse, R158, R108 ;  /* 0x0000009ec014723c */ /* 0x042fec000008106c */
[----:B------:R-:W-:Y:S04]  /*315f0*/  HMMA.1688.F32.TF32 R8, R192, R162, R16 ;  /* 0x000000a2c008723c */ /* 0x000fe80000081010 */
[----:B------:R-:W-:Y:S04]  /*31600*/  STL.64 [R1+0x10], R24 ;  /* 0x0000101801007387 */ /* 0x000fe80000100a00 */
[----:B------:R-:W-:Y:S09]  /*31610*/  STL.64 [R1+0x18], R26 ;  /* 0x0000181a01007387 */ /* 0x000ff20000100a00 */
[----:B------:R-:W-:Y:S04]  /*31620*/  STL.64 [R1], R20 ;  /* 0x0000001401007387 */ /* 0x000fe80000100a00 */
[----:B------:R-:W-:Y:S03]  /*31630*/  STL.64 [R1+0x8], R22 ;  /* 0x0000081601007387 */ /* 0x000fe60000100a00 */
[----:B------:R-:W-:Y:S01]  /*31640*/  IMAD.MOV.U32 R84, RZ, RZ, R9 ;  /* 0x000000ffff547224 */ /* 0x000fe200078e0009 */
[----:B------:R1:W-:Y:S01]  /*31650*/  STL [R1+0x90], R8 ;  /* 0x0000900801007387 */ /* 0x0003e20000100800 */
[----:B------:R-:W-:-:S02]  /*31660*/  IMAD.MOV.U32 R85, RZ, RZ, R10 ;  /* 0x000000ffff557224 */ /* 0x000fc400078e000a */
[----:B------:R-:W-:Y:S02]  /*31670*/  IMAD.MOV.U32 R252, RZ, RZ, R11 ;  /* 0x000000fffffc7224 */ /* 0x000fe400078e000b */
[----:B-1----:R-:W-:-:S15]  /*31680*/  HMMA.1688.F32.TF32 R8, R192, R166, R248 ;  /* 0x000000a6c008723c */ /* 0x002fde00000810f8 */
[----:B------:R-:W-:-:S09]  /*31690*/  NOP ;  /* 0x0000000000007918 */ /* 0x000fd20000000000 */
[----:B------:R-:W-:Y:S02]  /*316a0*/  IMAD.MOV.U32 R81, RZ, RZ, R8 ;  /* 0x000000ffff517224 */ /* 0x000fe400078e0008 */
[----:B------:R-:W-:Y:S02]  /*316b0*/  IMAD.MOV.U32 R80, RZ, RZ, R9 ;  /* 0x000000ffff507224 */ /* 0x000fe400078e0009 */
[----:B------:R-:W-:Y:S02]  /*316c0*/  IMAD.MOV.U32 R77, RZ, RZ, R10 ;  /* 0x000000ffff4d7224 */ /* 0x000fe400078e000a */
[----:B------:R-:W-:Y:S02]  /*316d0*/  IMAD.MOV.U32 R76, RZ, RZ, R11 ;  /* 0x000000ffff4c7224 */ /* 0x000fe400078e000b */
[----:B------:R-:W-:-:S15]  /*316e0*/  HMMA.1688.F32.TF32 R8, R192, R170, R228 ;  /* 0x000000aac008723c */ /* 0x000fde00000810e4 */
[----:B------:R-:W-:-:S08]  /*316f0*/  NOP ;  /* 0x0000000000007918 */ /* 0x000fd00000000000 */
[----:B------:R1:W-:Y:S04]  /*31700*/  STL.64 [R1+0x70], R8 ;  /* 0x0000700801007387 */ /* 0x0003e80000100a00 */
[----:B------:R2:W-:Y:S04]  /*31710*/  STL [R1+0x78], R10 ;  /* 0x0000780a01007387 */ /* 0x0005e80000100800 */
[----:B------:R-:W3:Y:S04]  /*31720*/  LDL.LU R248, [R1+0xd40] ;  /* 0x000d400001f87983 */ /* 0x000ee80000300800 */
[----:B------:R-:W3:Y:S04]  /*31730*/  LDL.LU R249, [R1+0xd44] ;  /* 0x000d440001f97983 */ /* 0x000ee80000300800 */
[----:B------:R-:W3:Y:S01]  /*31740*/  LDL.LU R250, [R1+0xd48] ;  /* 0x000d480001fa7983 */ /* 0x000ee20000300800 */
        /* <DEDUP_REMOVED lines=64> */
[C---:B--2---:R-:W-:Y:S06]  /*31b50*/  HMMA.1688.F32.TF32 R92, R192.reuse, R58, R92 ;  /* 0x0000003ac05c723c */ /* 0x044fec000008105c */
[C---:B---3--:R-:W-:Y:S06]  /*31b60*/  HMMA.1688.F32.TF32 R24, R192.reuse, R174, R128 ;  /* 0x000000aec018723c */ /* 0x048fec0000081080 */
[----:B----4-:R-:W-:-:S15]  /*31b70*/  HMMA.1688.F32.TF32 R100, R192, R30, R104 ;  /* 0x0000001ec064723c */ /* 0x010fde0000081068 */
[----:B------:R-:W-:-:S02]  /*31b80*/  NOP ;  /* 0x0000000000007918 */ /* 0x000fc40000000000 */
[----:B------:R-:W-:Y:S01]  /*31b90*/  STL [R1+0x64], R25 ;  /* 0x0000641901007387 */ /* 0x000fe20000100800 */
[----:B------:R-:W-:-:S03]  /*31ba0*/  IMAD.MOV.U32 R3, RZ, RZ, R24 ;  /* 0x000000ffff037224 */ /* 0x000fc600078e0018 */
[----:B------:R1:W-:Y:S02]  /*31bb0*/  STL.64 [R1+0x68], R26 ;  /* 0x0000681a01007387 */ /* 0x0003e40000100a00 */
[C---:B-1----:R-:W-:Y:S06]  /*31bc0*/  HMMA.1688.F32.TF32 R24, R192.reuse, R34, R20 ;  /* 0x00000022c018723c */ /* 0x042fec0000081014 */
[C---:B------:R-:W-:Y:S01]  /*31bd0*/  HMMA.1688.F32.TF32 R20, R192.reuse, R38, R180 ;  /* 0x00000026c014723c */ /* 0x040fe200000810b4 */
[----:B------:R-:W-:Y:S04]  /*31be0*/  STL.64 [R1+0xc0], R100 ;  /* 0x0000c06401007387 */ /* 0x000fe80000100a00 */
[----:B------:R1:W-:Y:S02]  /*31bf0*/  STL.64 [R1+0xc8], R102 ;  /* 0x0000c86601007387 */ /* 0x0003e40000100a00 */
[C---:B-1----:R-:W-:Y:S10]  /*31c00*/  HMMA.1688.F32.TF32 R100, R192.reuse, R46, R208 ;  /* 0x0000002ec064723c */ /* 0x042ff400000810d0 */
        /* <DEDUP_REMOVED lines=9> */
[----:B------:R1:W-:Y:S04]  /*31ca0*/  STL.64 [R1+0x2f8], R26 ;  /* 0x0002f81a01007387 */ /* 0x0003e80000100a00 */
[----:B------:R-:W-:Y:S04]  /*31cb0*/  STL.64 [R1+0x420], R20 ;  /* 0x0004201401007387 */ /* 0x000fe80000100a00 */
[----:B------:R2:W-:Y:S01]  /*31cc0*/  STL.64 [R1+0x428], R22 ;  /* 0x0004281601007387 */ /* 0x0005e20000100a00 */
[C---:B-1----:R-:W-:Y:S06]  /*31cd0*/  HMMA.1688.F32.TF32 R24, R192.reuse, R62, R8 ;  /* 0x0000003ec018723c */ /* 0x042fec0000081008 */
[C---:B------:R-:W-:Y:S06]  /*31ce0*/  HMMA.1688.F32.TF32 R8, R192.reuse, R70, R4 ;  /* 0x00000046c008723c */ /* 0x040fec0000081004 */
[C---:B--2---:R-:W-:Y:S06]  /*31cf0*/  HMMA.1688.F32.TF32 R20, R192.reuse, R66, R176 ;  /* 0x00000042c014723c */ /* 0x044fec00000810b0 */
[----:B------:R-:W-:Y:S01]  /*31d00*/  HMMA.1688.F32.TF32 R4, R192, R74, R88 ;  /* 0x0000004ac004723c */ /* 0x000fe20000081058 */
[----:B------:R-:W-:Y:S04]  /*31d10*/  STL.64 [R1+0x430], R92 ;  /* 0x0004305c01007387 */ /* 0x000fe80000100a00 */
[----:B------:R-:W-:Y:S04]  /*31d20*/  STL.64 [R1+0x438], R94 ;  /* 0x0004385e01007387 */ /* 0x000fe80000100a00 */
[----:B------:R-:W-:Y:S04]  /*31d30*/  STL.64 [R1+0x540], R24 ;  /* 0x0005401801007387 */ /* 0x000fe80000100a00 */
[----:B------:R-:W-:Y:S04]  /*31d40*/  STL.64 [R1+0x548], R26 ;  /* 0x0005481a01007387 */ /* 0x000fe80000100a00 */
[----:B------:R-:W-:Y:S04]  /*31d50*/  STL.64 [R1+0x7b0], R20 ;  /* 0x0007b01401007387 */ /* 0x000fe80000100a00 */
[----:B------:R1:W-:Y:S04]  /*31d60*/  STL.64 [R1+0x7b8], R22 ;  /* 0x0007b81601007387 */ /* 0x0003e80000100a00 */
[----:B------:R-:W-:Y:S01]  /*31d70*/  STL.64 [R1+0x7a0], R8 ;  /* 0x0007a00801007387 */ /* 0x000fe20000100a00 */
[----:B------:R-:W-:Y:S03]  /*31d80*/  HMMA.1688.F32.TF32 R188, R196, R150, R220 ;  /* 0x00000096c4bc723c */ /* 0x000fe600000810dc */
[----:B------:R2:W-:Y:S03]  /*31d90*/  STL.64 [R1+0x7a8], R10 ;  /* 0x0007a80a01007387 */ /* 0x0005e60000100a00 */
[C---:B-1----:R-:W-:Y:S01]  /*31da0*/  HMMA.1688.F32.TF32 R20, R192.reuse, R78, R112 ;  /* 0x0000004ec014723c */ /* 0x042fe20000081070 */
[----:B------:R-:W-:Y:S04]  /*31db0*/  STL.64 [R1+0x790], R4 ;  /* 0x0007900401007387 */ /* 0x000fe80000100a00 */
[----:B------:R1:W-:Y:S01]  /*31dc0*/  STL.64 [R1+0x798], R6 ;  /* 0x0007980601007387 */ /* 0x0003e20000100a00 */
[----:B--2---:R-:W-:Y:S06]  /*31dd0*/  HMMA.1688.F32.TF32 R8, R192, R82, R136 ;  /* 0x00000052c008723c */ /* 0x004fec0000081088 */
[----:B------:R-:W-:Y:S06]  /*31de0*/  HMMA.1688.F32.TF32 R184, R196, R154, R132 ;  /* 0x0000009ac4b8723c */ /* 0x000fec0000081084 */
[----:B-1----:R-:W-:Y:S06]  /*31df0*/  HMMA.1688.F32.TF32 R4, R192, R86, R204 ;  /* 0x00000056c004723c */ /* 0x002fec00000810cc */
[C---:B------:R-:W-:Y:S06]  /*31e00*/  HMMA.1688.F32.TF32 R180, R196.reuse, R158, R108 ;  /* 0x0000009ec4b4723c */ /* 0x040fec000008106c */
[C---:B------:R-:W-:Y:S06]  /*31e10*/  HMMA.1688.F32.TF32 R248, R196.reuse, R162, R248 ;  /* 0x000000a2c4f8723c */ /* 0x040fec00000810f8 */
[----:B------:R-:W-:Y:S01]  /*31e20*/  HMMA.1688.F32.TF32 R240, R196, R166, R16 ;  /* 0x000000a6c4f0723c */ /* 0x000fe20000081010 */
[----:B------:R-:W-:Y:S04]  /*31e30*/  STL.64 [R1+0x780], R20 ;  /* 0x0007801401007387 */ /* 0x000fe80000100a00 */
[----:B------:R-:W-:Y:S04]  /*31e40*/  STL.64 [R1+0x788], R22 ;  /* 0x0007881601007387 */ /* 0x000fe80000100a00 */
[----:B------:R1:W-:Y:S04]  /*31e50*/  STL.64 [R1+0x770], R8 ;  /* 0x0007700801007387 */ /* 0x0003e80000100a00 */
[----:B------:R2:W-:Y:S04]  /*31e60*/  STL.64 [R1+0x778], R10 ;  /* 0x0007780a01007387 */ /* 0x0005e80000100a00 */
[----:B------:R-:W-:Y:S04]  /*31e70*/  STL.64 [R1+0x2598], R190 ;  /* 0x002598be01007387 */ /* 0x000fe80000100a00 */
        /* <DEDUP_REMOVED lines=11> */
[----:B-1----:R-:W-:-:S03]  /*31f30*/  IMAD.MOV.U32 R8, RZ, RZ, R144 ;  /* 0x000000ffff087224 */ /* 0x002fc600078e0090 */
[----:B------:R-:W4:Y:S01]  /*31f40*/  LDL.LU R176, [R1+0x120] ;  /* 0x0001200001b07983 */ /* 0x000f220000300800 */
[----:B------:R-:W-:-:S03]  /*31f50*/  IMAD.MOV.U32 R9, RZ, RZ, R145 ;  /* 0x000000ffff097224 */ /* 0x000fc600078e0091 */
[----:B------:R-:W4:Y:S04]  /*31f60*/  LDL.LU R177, [R1+0x124] ;  /* 0x0001240001b17983 */ /* 0x000f280000300800 */
[----:B------:R-:W4:Y:S04]  /*31f70*/  LDL.LU R178, [R1+0x128] ;  /* 0x0001280001b27983 */ /* 0x000f280000300800 */
[----:B------:R-:W4:Y:S04]  /*31f80*/  LDL.LU R179, [R1+0x12c] ;  /* 0x00012c0001b37983 */ /* 0x000f280000300800 */
[----:B------:R-:W3:Y:S04]  /*31f90*/  LDL.LU R144, [R1+0x2820] ;  /* 0x0028200001907983 */ /* 0x000ee80000300800 */
[----:B------:R-:W4:Y:S04]  /*31fa0*/  LDL.LU R145, [R1+0x281c] ;  /* 0x00281c0001917983 */ /* 0x000f280000300800 */
[----:B--2---:R-:W2:Y:S04]  /*31fb0*/  LDL.LU R10, [R1+0x5b8] ;  /* 0x0005b800010a7983 */ /* 0x004ea80000300800 */
[----:B------:R-:W2:Y:S04]  /*31fc0*/  LDL.LU R11, [R1+0x5bc] ;  /* 0x0005bc00010b7983 */ /* 0x000ea80000300800 */
[----:B------:R-:W2:Y:S04]  /*31fd0*/  LDL.LU R92, [R1+0x690] ;  /* 0x00069000015c7983 */ /* 0x000ea80000300800 */
[----:B------:R-:W2:Y:S01]  /*31fe0*/  LDL.LU R93, [R1+0x694] ;  /* 0x00069400015d7983 */ /* 0x000ea20000300800 */
[----:B---3--:R-:W-:-:S03]  /*31ff0*/  IMAD.MOV.U32 R94, RZ, RZ, R144 ;  /* 0x000000ffff5e7224 */ /* 0x008fc600078e0090 */
[----:B------:R-:W3:Y:S01]  /*32000*/  LDL.LU R144, [R1+0x2818] ;  /* 0x0028180001907983 */ /* 0x000ee20000300800 */
[----:B----4-:R-:W-:-:S03]  /*32010*/  IMAD.MOV.U32 R95, RZ, RZ, R145 ;  /* 0x000000ffff5f7224 */ /* 0x010fc600078e0091 */
[----:B------:R-:W4:Y:S04]  /*32020*/  LDL.LU R145, [R1+0x2814] ;  /* 0x0028140001917983 */ /* 0x000f280000300800 */
        /* <DEDUP_REMOVED lines=46> */
[C---:B------:R-:W-:Y:S03]  /*32310*/  HMMA.1688.F32.TF32 R228, R196.reuse, R170, R228 ;  /* 0x000000aac4e4723c */ /* 0x040fe600000810e4 */
[----:B------:R-:W3:Y:S03]  /*32320*/  LDL.LU R146, [R1+0xef8] ;  /* 0x000ef80001927983 */ /* 0x000ee60000300800 */
[C---:B--2---:R-:W-:Y:S01]  /*32330*/  HMMA.1688.F32.TF32 R24, R196.reuse, R30, R128 ;  /* 0x0000001ec418723c */ /* 0x044fe20000081080 */
[----:B------:R-:W2:Y:S05]  /*32340*/  LDL.LU R147, [R1+0xefc] ;  /* 0x000efc0001937983 */ /* 0x000eaa0000300800 */
[C---:B------:R-:W-:Y:S06]  /*32350*/  HMMA.1688.F32.TF32 R224, R196.reuse, R174, R212 ;  /* 0x000000aec4e0723c */ /* 0x040fec00000810d4 */
[C---:B------:R-:W-:Y:S05]  /*32360*/  HMMA.1688.F32.TF32 R4, R196.reuse, R34, R104 ;  /* 0x00000022c404723c */ /* 0x040fea0000081068 */
[----:B------:R-:W-:Y:S04]  /*32370*/  STL.64 [R1+0x2618], R230 ;  /* 0x002618e601007387 */ /* 0x000fe80000100a00 */
[----:B------:R-:W-:Y:S01]  /*32380*/  STL.64 [R1+0x2610], R228 ;  /* 0x002610e401007387 */ /* 0x000fe20000100a00 */
[C---:B------:R-:W-:Y:S07]  /*32390*/  HMMA.1688.F32.TF32 R20, R196.reuse, R38, R20 ;  /* 0x00000026c414723c */ /* 0x040fee0000081014 */
[----:B------:R-:W-:Y:S04]  /*323a0*/  STL.64 [R1+0x2628], R226 ;  /* 0x002628e201007387 */ /* 0x000fe80000100a00 */
[----:B------:R-:W-:Y:S04]  /*323b0*/  STL.64 [R1+0x2620], R224 ;  /* 0x002620e001007387 */ /* 0x000fe80000100a00 */
[----:B------:R-:W-:Y:S04]  /*323c0*/  STL.64 [R1+0x40], R24 ;  /* 0x0000401801007387 */ /* 0x000fe80000100a00 */
[----:B------:R1:W-:Y:S04]  /*323d0*/  STL.64 [R1+0x48], R26 ;  /* 0x0000481a01007387 */ /* 0x0003e80000100a00 */
[----:B------:R-:W-:Y:S04]  /*323e0*/  STL.64 [R1+0x30], R4 ;  /* 0x0000300401007387 */ /* 0x000fe80000100a00 */
[----:B------:R1:W-:Y:S02]  /*323f0*/  STL.64 [R1+0x38], R6 ;  /* 0x0000380601007387 */ /* 0x0003e40000100a00 */
[C---:B-1----:R-:W-:Y:S06]  /*32400*/  HMMA.1688.F32.TF32 R24, R196.reuse, R46, R208 ;  /* 0x0000002ec418723c */ /* 0x042fec00000810d0 */
[----:B------:R-:W-:Y:S01]  /*32410*/  HMMA.1688.F32.TF32 R4, R196, R50, R140 ;  /* 0x00000032c404723c */ /* 0x000fe2000008108c */
[----:B------:R-:W-:Y:S04]  /*32420*/  STL.64 [R1+0x50], R20 ;  /* 0x0000501401007387 */ /* 0x000fe80000100a00 */
[----:B------:R1:W-:-:S12]  /*32430*/  STL.64 [R1+0x58], R22 ;  /* 0x0000581601007387 */ /* 0x0003d80000100a00 */
[----:B------:R-:W-:Y:S01]  /*32440*/  STL.64 [R1+0xb0], R24 ;  /* 0x0000b01801007387 */ /* 0x000fe20000100a00 */
[C---:B-1----:R-:W-:Y:S03]  /*32450*/  HMMA.1688.F32.TF32 R20, R196.reuse, R54, R116 ;  /* 0x00000036c414723c */ /* 0x042fe60000081074 */
[----:B------:R1:W-:Y:S04]  /*32460*/  STL.64 [R1+0xb8], R26 ;  /* 0x0000b81a01007387 */ /* 0x0003e80000100a00 */
[----:B------:R-:W-:Y:S04]  /*32470*/  STL.64 [R1+0x250], R4 ;  /* 0x0002500401007387 */ /* 0x000fe80000100a00 */
[----:B------:R1:W-:Y:S02]  /*32480*/  STL.64 [R1+0x258], R6 ;  /* 0x0002580601007387 */ /* 0x0003e40000100a00 */
[C---:B-1----:R-:W-:Y:S06]  /*32490*/  HMMA.1688.F32.TF32 R24, R196.reuse, R58, R92 ;  /* 0x0000003ac418723c */ /* 0x042fec000008105c */
[C---:B------:R-:W-:Y:S04]  /*324a0*/  HMMA.1688.F32.TF32 R4, R196.reuse, R62, R8 ;  /* 0x0000003ec404723c */ /* 0x040fe80000081008 */
[----:B------:R-:W-:Y:S04]  /*324b0*/  STL.64 [R1+0x2e0], R20 ;  /* 0x0002e01401007387 */ /* 0x000fe80000100a00 */
[----:B------:R1:W-:Y:S01]  /*324c0*/  STL.64 [R1+0x2e8], R22 ;  /* 0x0002e81601007387 */ /* 0x0003e20000100a00 */
[C---:B------:R-:W-:Y:S08]  /*324d0*/  HMMA.1688.F32.TF32 R8, R196.reuse, R70, R12 ;  /* 0x00000046c408723c */ /* 0x040ff0000008100c */
[----:B------:R-:W-:Y:S01]  /*324e0*/  STL.64 [R1+0x390], R24 ;  /* 0x0003901801007387 */ /* 0x000fe20000100a00 */
[C---:B-1----:R-:W-:Y:S03]  /*324f0*/  HMMA.1688.F32.TF32 R20, R196.reuse, R66, R176 ;  /* 0x00000042c414723c */ /* 0x042fe600000810b0 */
[----:B------:R-:W-:Y:S04]  /*32500*/  STL.64 [R1+0x398], R26 ;  /* 0x0003981a01007387 */ /* 0x000fe80000100a00 */
[----:B------:R-:W-:Y:S04]  /*32510*/  STL.64 [R1+0x530], R4 ;  /* 0x0005300401007387 */ /* 0x000fe80000100a00 */
[----:B------:R1:W-:Y:S02]  /*32520*/  STL.64 [R1+0x538], R6 ;  /* 0x0005380601007387 */ /* 0x0003e40000100a00 */
[C---:B-1----:R-:W-:Y:S10]  /*32530*/  HMMA.1688.F32.TF32 R4, R196.reuse, R74, R96 ;  /* 0x0000004ac404723c */ /* 0x042ff40000081060 */
[----:B------:R-:W-:Y:S04]  /*32540*/  STL.64 [R1+0x820], R20 ;  /* 0x0008201401007387 */ /* 0x000fe80000100a00 */
[----:B------:R-:W-:Y:S01]  /*32550*/  STL.64 [R1+0x828], R22 ;  /* 0x0008281601007387 */ /* 0x000fe20000100a00 */
[C---:B------:R-:W-:Y:S03]  /*32560*/  HMMA.1688.F32.TF32 R12, R196.reuse, R78, R120 ;  /* 0x0000004ec40c723c */ /* 0x040fe60000081078 */
[----:B------:R-:W-:Y:S04]  /*32570*/  STL.64 [R1+0x810], R8 ;  /* 0x0008100801007387 */ /* 0x000fe80000100a00 */
[----:B------:R1:W-:Y:S04]  /*32580*/  STL.64 [R1+0x818], R10 ;  /* 0x0008180a01007387 */ /* 0x0003e80000100a00 */
[----:B------:R-:W-:Y:S01]  /*32590*/  STL.64 [R1+0x800], R4 ;  /* 0x0008000401007387 */ /* 0x000fe20000100a00 */
[C---:B-1----:R-:W-:Y:S03]  /*325a0*/  HMMA.1688.F32.TF32 R8, R196.reuse, R82, R236 ;  /* 0x00000052c408723c */ /* 0x042fe600000810ec */
[----:B------:R1:W-:Y:S03]  /*325b0*/  STL.64 [R1+0x808], R6 ;  /* 0x0008080601007387 */ /* 0x0003e60000100a00 */
[----:B-1----:R-:W-:Y:S05]  /*325c0*/  HMMA.1688.F32.TF32 R4, R196, R86, R216 ;  /* 0x00000056c404723c */ /* 0x002fea00000810d8 */
[----:B------:R-:W-:Y:S04]  /*325d0*/  STL.64 [R1+0x7f0], R12 ;  /* 0x0007f00c01007387 */ /* 0x000fe80000100a00 */
[----:B------:R-:W-:Y:S08]  /*325e0*/  STL.64 [R1+0x7f8], R14 ;  /* 0x0007f80e01007387 */ /* 0x000ff00000100a00 */
[----:B------:R-:W-:Y:S04]  /*325f0*/  STL.64 [R1+0x7e0], R8 ;  /* 0x0007e00801007387 */ /* 0x000fe80000100a00 */
[----:B------:R-:W-:Y:S01]  /*32600*/  STL.64 [R1+0x7e8], R10 ;  /* 0x0007e80a01007387 */ /* 0x000fe20000100a00 */
[----:B------:R-:W-:-:S02]  /*32610*/  IMAD.MOV.U32 R128, RZ, RZ, R156 ;  /* 0x000000ffff807224 */ /* 0x000fc400078e009c */
[----:B------:R-:W-:Y:S02]  /*32620*/  IMAD.MOV.U32 R129, RZ, RZ, R168 ;  /* 0x000000ffff817224 */ /* 0x000fe400078e00a8 */
[----:B------:R-:W-:Y:S01]  /*32630*/  IMAD.MOV.U32 R130, RZ, RZ, R169 ;  /* 0x000000ffff827224 */ /* 0x000fe200078e00a9 */
[C---:B----4-:R-:W-:Y:S06]  /*32640*/  HMMA.1688.F32.TF32 R104, R200.reuse, R158, R108 ;  /* 0x0000009ec868723c */ /* 0x050fec000008106c */
[C---:B---3--:R-:W-:Y:S06]  /*32650*/  HMMA.1688.F32.TF32 R88, R200.reuse, R150, R220 ;  /* 0x00000096c858723c */ /* 0x048fec00000810dc */
[C---:B------:R-:W-:Y:S06]  /*32660*/  HMMA.1688.F32.TF32 R100, R200.reuse, R154, R132 ;  /* 0x0000009ac864723c */ /* 0x040fec0000081084 */
[----:B------:R-:W-:Y:S11]  /*32670*/  HMMA.1688.F32.TF32 R176, R200, R162, R16 ;  /* 0x000000a2c8b0723c */ /* 0x000ff60000081010 */
[----:B------:R-:W-:Y:S04]  /*32680*/  STL.64 [R1+0x2638], R90 ;  /* 0x0026385a01007387 */ /* 0x000fe80000100a00 */
[----:B------:R1:W-:Y:S04]  /*32690*/  STL.64 [R1+0x7c0], R4 ;  /* 0x0007c00401007387 */ /* 0x0003e80000100a00 */
[----:B------:R3:W-:Y:S04]  /*326a0*/  STL.64 [R1+0x7c8], R6 ;  /* 0x0007c80601007387 */ /* 0x0007e80000100a00 */
[----:B------:R4:W-:Y:S04]  /*326b0*/  STL.64 [R1+0x2630], R88 ;  /* 0x0026305801007387 */ /* 0x0009e80000100a00 */
[----:B------:R-:W-:Y:S04]  /*326c0*/  STL.64 [R1+0x2688], R102 ;  /* 0x0026886601007387 */ /* 0x000fe80000100a00 */
[----:B------:R-:W-:Y:S04]  /*326d0*/  STL.64 [R1+0x2680], R100 ;  /* 0x0026806401007387 */ /* 0x000fe80000100a00 */
[----:B------:R-:W-:Y:S04]  /*326e0*/  STL.64 [R1+0x2698], R106 ;  /* 0x0026986a01007387 */ /* 0x000fe80000100a00 */
[----:B------:R-:W-:Y:S04]  /*326f0*/  STL.64 [R1+0x2690], R104 ;  /* 0x0026906801007387 */ /* 0x000fe80000100a00 */
[----:B------:R-:W-:Y:S04]  /*32700*/  STL.64 [R1+0x26a8], R178 ;  /* 0x0026a8b201007387 */ /* 0x000fe80000100a00 */
[----:B------:R-:W-:Y:S04]  /*32710*/  STL.64 [R1+0x26a0], R176 ;  /* 0x0026a0b001007387 */ /* 0x000fe80000100a00 */
        /* <DEDUP_REMOVED lines=22> */
[----:B------:R-:W2:Y:S01]  /*32880*/  LDL.LU R156, [R1+0x2808] ;  /* 0x00280800019c7983 */ /* 0x000ea20000300800 */
[----:B------:R-:W-:-:S03]  /*32890*/  IMAD.MOV.U32 R25, RZ, RZ, R153 ;  /* 0x000000ffff197224 */ /* 0x000fc600078e0099 */
[----:B------:R-:W4:Y:S01]  /*328a0*/  LDL.LU R168, [R1+0x2804] ;  /* 0x0028040001a87983 */ /* 0x000f220000300800 */
[----:B------:R-:W-:-:S03]  /*328b0*/  IMAD.MOV.U32 R26, RZ, RZ, R149 ;  /* 0x000000ffff1a7224 */ /* 0x000fc600078e0095 */
[----:B------:R-:W4:Y:S04]  /*328c0*/  LDL.LU R169, [R1+0x2800] ;  /* 0x0028000001a97983 */ /* 0x000f280000300800 */
[----:B------:R-:W4:Y:S04]  /*328d0*/  LDL.LU R172, [R1+0x27fc] ;  /* 0x0027fc0001ac7983 */ /* 0x000f280000300800 */
[----:B------:R-:W4:Y:S04]  /*328e0*/  LDL.LU R173, [R1+0x27f8] ;  /* 0x0027f80001ad7983 */ /* 0x000f280000300800 */
[----:B------:R-:W3:Y:S04]  /*328f0*/  LDL.LU R153, [R1+0x27f4] ;  /* 0x0027f40001997983 */ /* 0x000ee80000300800 */
[----:B------:R-:W1:Y:S01]  /*32900*/  LDL.LU R149, [R1+0x27f0] ;  /* 0x0027f00001957983 */ /* 0x000e620000300800 */
[----:B------:R-:W-:-:S02]  /*32910*/  IMAD.MOV.U32 R27, RZ, RZ, R0 ;  /* 0x000000ffff1b7224 */ /* 0x000fc400078e0000 */
[----:B------:R-:W-:Y:S01]  /*32920*/  IMAD.MOV.U32 R125, RZ, RZ, R148 ;  /* 0x000000ffff7d7224 */ /* 0x000fe200078e0094 */
[----:B------:R-:W4:Y:S01]  /*32930*/  LDL.LU R0, [R1+0x27ec] ;  /* 0x0027ec0001007983 */ /* 0x000f220000300800 */
[----:B------:R-:W-:Y:S02]  /*32940*/  IMAD.MOV.U32 R126, RZ, RZ, R152 ;  /* 0x000000ffff7e7224 */ /* 0x000fe400078e0098 */
[----:B------:R-:W-:Y:S02]  /*32950*/  IMAD.MOV.U32 R127, RZ, RZ, R157 ;  /* 0x000000ffff7f7224 */ /* 0x000fe400078e009d */
[----:B--2---:R-:W-:Y:S02]  /*32960*/  IMAD.MOV.U32 R124, RZ, RZ, R156 ;  /* 0x000000ffff7c7224 */ /* 0x004fe400078e009c */
[----:B------:R-:W2:Y:S04]  /*32970*/  LDL.LU R156, [R1+0x27e8] ;  /* 0x0027e800019c7983 */ /* 0x000ea80000300800 */
[----:B------:R-:W2:Y:S04]  /*32980*/  LDL.LU R148, [R1+0x27e4] ;  /* 0x0027e40001947983 */ /* 0x000ea80000300800 */
[----:B------:R-:W2:Y:S04]  /*32990*/  LDL.LU R152, [R1+0x27e0] ;  /* 0x0027e00001987983 */ /* 0x000ea80000300800 */
[----:B------:R-:W2:Y:S01]  /*329a0*/  LDL.LU R157, [R1+0x27dc] ;  /* 0x0027dc00019d7983 */ /* 0x000ea20000300800 */
[----:B-1----:R-:W-:-:S03]  /*329b0*/  IMAD.MOV.U32 R4, RZ, RZ, R149 ;  /* 0x000000ffff047224 */ /* 0x002fc600078e0095 */
[----:B------:R-:W2:Y:S01]  /*329c0*/  LDL.LU R149, [R1+0x27d8] ;  /* 0x0027d80001957983 */ /* 0x000ea20000300800 */
[----:B----4-:R-:W-:-:S03]  /*329d0*/  IMAD.MOV.U32 R5, RZ, RZ, R0 ;  /* 0x000000ffff057224 */ /* 0x010fc600078e0000 */
[----:B------:R-:W4:Y:S01]  /*329e0*/  LDL.LU R0, [R1+0x27d4] ;  /* 0x0027d40001007983 */ /* 0x000f220000300800 */
[----:B---3--:R-:W-:Y:S02]  /*329f0*/  IMAD.MOV.U32 R7, RZ, RZ, R153 ;  /* 0x000000ffff077224 */ /* 0x008fe400078e0099 */
[----:B--2---:R-:W-:Y:S02]  /*32a00*/  IMAD.MOV.U32 R6, RZ, RZ, R156 ;  /* 0x000000ffff067224 */ /* 0x004fe400078e009c */
[----:B------:R-:W2:Y:S04]  /*32a10*/  LDL.LU R156, [R1+0x27d0] ;  /* 0x0027d000019c7983 */ /* 0x000ea80000300800 */
[----:B------:R-:W3:Y:S01]  /*32a20*/  LDL.LU R153, [R1+0x27cc] ;  /* 0x0027cc0001997983 */ /* 0x000ee20000300800 */
[----:B------:R-:W-:-:S03]  /*32a30*/  IMAD.MOV.U32 R112, RZ, RZ, R152 ;  /* 0x000000ffff707224 */ /* 0x000fc600078e0098 */
[----:B------:R-:W3:Y:S01]  /*32a40*/  LDL.LU R152, [R1+0x27c8] ;  /* 0x0027c80001987983 */ /* 0x000ee20000300800 */
[----:B------:R-:W-:-:S03]  /*32a50*/  IMAD.MOV.U32 R113, RZ, RZ, R157 ;  /* 0x000000ffff717224 */ /* 0x000fc600078e009d */
[----:B------:R-:W3:Y:S01]  /*32a60*/  LDL.LU R157, [R1+0x27c4] ;  /* 0x0027c400019d7983 */ /* 0x000ee20000300800 */
[----:B------:R-:W-:Y:S02]  /*32a70*/  IMAD.MOV.U32 R115, RZ, RZ, R148 ;  /* 0x000000ffff737224 */ /* 0x000fe400078e0094 */
[----:B------:R-:W-:Y:S02]  /*32a80*/  IMAD.MOV.U32 R114, RZ, RZ, R149 ;  /* 0x000000ffff727224 */ /* 0x000fe400078e0095 */
[----:B------:R-:W3:Y:S04]  /*32a90*/  LDL.LU R149, [R1+0x27c0] ;  /* 0x0027c00001957983 */ /* 0x000ee80000300800 */
[----:B------:R-:W3:Y:S01]  /*32aa0*/  LDL.LU R148, [R1+0x27bc] ;  /* 0x0027bc0001947983 */ /* 0x000ee20000300800 */
[----:B----4-:R-:W-:-:S02]  /*32ab0*/  IMAD.MOV.U32 R139, RZ, RZ, R0 ;  /* 0x000000ffff8b7224 */ /* 0x010fc400078e0000 */
[----:B--2---:R-:W-:Y:S02]  /*32ac0*/  IMAD.MOV.U32 R136, RZ, RZ, R156 ;  /* 0x000000ffff887224 */ /* 0x004fe400078e009c */
[----:B------:R-:W2:Y:S01]  /*32ad0*/  LDL.LU R156, [R1+0x27b8] ;  /* 0x0027b800019c7983 */ /* 0x000ea20000300800 */
[----:B---3--:R-:W-:-:S03]  /*32ae0*/  IMAD.MOV.U32 R137, RZ, RZ, R153 ;  /* 0x000000ffff897224 */ /* 0x008fc600078e0099 */
[----:B------:R-:W3:Y:S01]  /*32af0*/  LDL.LU R153, [R1+0x27b4] ;  /* 0x0027b40001997983 */ /* 0x000ee20000300800 */
[----:B------:R-:W-:-:S03]  /*32b00*/  IMAD.MOV.U32 R138, RZ, RZ, R152 ;  /* 0x000000ffff8a7224 */ /* 0x000fc600078e0098 */
[----:B------:R-:W4:Y:S04]  /*32b10*/  LDL.LU R152, [R1+0x27b0] ;  /* 0x0027b00001987983 */ /* 0x000f280000300800 */
[----:B------:R-:W2:Y:S01]  /*32b20*/  LDL.LU R0, [R1+0x27ac] ;  /* 0x0027ac0001007983 */ /* 0x000ea20000300800 */
[----:B------:R-:W-:-:S03]  /*32b30*/  IMAD.MOV.U32 R192, RZ, RZ, R149 ;  /* 0x000000ffffc07224 */ /* 0x000fc600078e0095 */
[----:B------:R-:W3:Y:S01]  /*32b40*/  LDL.LU R149, [R1+0x27a8] ;  /* 0x0027a80001957983 */ /* 0x000ee20000300800 */
[----:B------:R-:W-:-:S03]  /*32b50*/  IMAD.MOV.U32 R193, RZ, RZ, R148 ;  /* 0x000000ffffc17224 */ /* 0x000fc600078e0094 */
[----:B------:R-:W4:Y:S04]  /*32b60*/  LDL.LU R148, [R1+0x27a4] ;  /* 0x0027a40001947983 */ /* 0x000f280000300800 */
[----:B------:R-:W4:Y:S04]  /*32b70*/  LDL.LU R194, [R1+0x928] ;  /* 0x0009280001c27983 */ /* 0x000f280000300800 */
[----:B------:R-:W4:Y:S04]  /*32b80*/  LDL.LU R195, [R1+0x92c] ;  /* 0x00092c0001c37983 */ /* 0x000f280000300800 */
[----:B------:R-:W4:Y:S01]  /*32b90*/  LDL.LU R204, [R1+0xc50] ;  /* 0x000c500001cc7983 */ /* 0x000f220000300800 */
[----:B--2---:R-:W-:-:S03]  /*32ba0*/  IMAD.MOV.U32 R205, RZ, RZ, R0 ;  /* 0x000000ffffcd7224 */ /* 0x004fc600078e0000 */
        /* <DEDUP_REMOVED lines=17> */
[C---:B------:R-:W-:Y:S03]  /*32cc0*/  HMMA.1688.F32.TF32 R144, R200.reuse, R166, R144 ;  /* 0x000000a6c890723c */ /* 0x040fe60000081090 */
[----:B------:R-:W2:Y:S03]  /*32cd0*/  LDL.LU R208, [R1+0xcf0] ;  /* 0x000cf00001d07983 */ /* 0x000ea60000300800 */
[C---:B------:R-:W-:Y:S01]  /*32ce0*/  HMMA.1688.F32.TF32 R12, R200.reuse, R58, R112 ;  /* 0x0000003ac80c723c */ /* 0x040fe20000081070 */
[----:B------:R-:W2:Y:S05]  /*32cf0*/  LDL.LU R209, [R1+0xcf4] ;  /* 0x000cf40001d17983 */ /* 0x000eaa0000300800 */
[----:B------:R-:W-:Y:S01]  /*32d00*/  HMMA.1688.F32.TF32 R4, R200, R62, R4 ;  /* 0x0000003ec804723c */ /* 0x000fe20000081004 */
[----:B------:R-:W-:-:S02]  /*32d10*/  IMAD.MOV.U32 R188, RZ, RZ, R152 ;  /* 0x000000ffffbc7224 */ /* 0x000fc400078e0098 */
[----:B------:R-:W-:Y:S02]  /*32d20*/  IMAD.MOV.U32 R189, RZ, RZ, R153 ;  /* 0x000000ffffbd7224 */ /* 0x000fe400078e0099 */
[----:B------:R-:W-:Y:S02]  /*32d30*/  IMAD.MOV.U32 R190, RZ, RZ, R156 ;  /* 0x000000ffffbe7224 */ /* 0x000fe400078e009c */
[----:B------:R-:W-:Y:S02]  /*32d40*/  IMAD.MOV.U32 R191, RZ, RZ, R157 ;  /* 0x000000ffffbf7224 */ /* 0x000fe400078e009d */
[----:B------:R-:W-:Y:S02]  /*32d50*/  IMAD.MOV.U32 R244, RZ, RZ, R173 ;  /* 0x000000fffff47224 */ /* 0x000fe400078e00ad */
[----:B------:R-:W-:Y:S02]  /*32d60*/  IMAD.MOV.U32 R245, RZ, RZ, R172 ;  /* 0x000000fffff57224 */ /* 0x000fe400078e00ac */
[----:B------:R-:W-:-:S02]  /*32d70*/  IMAD.MOV.U32 R246, RZ, RZ, R169 ;  /* 0x000000fffff67224 */ /* 0x000fc400078e00a9 */
[----:B------:R-:W-:-:S07]  /*32d80*/  IMAD.MOV.U32 R247, RZ, RZ, R168 ;  /* 0x000000fffff77224 */ /* 0x000fce00078e00a8 */
[----:B------:R-:W-:Y:S01]  /*32d90*/  HMMA.1688.F32.TF32 R88, R200, R66, R244 ;  /* 0x00000042c858723c */ /* 0x000fe200000810f4 */
[----:B------:R-:W-:Y:S02]  /*32da0*/  IMAD.MOV.U32 R20, RZ, RZ, R165 ;  /* 0x000000ffff147224 */ /* 0x000fe400078e00a5 */
[----:B------:R-:W-:Y:S02]  /*32db0*/  IMAD.MOV.U32 R21, RZ, RZ, R164 ;  /* 0x000000ffff157224 */ /* 0x000fe400078e00a4 */
[----:B------:R-:W-:Y:S02]  /*32dc0*/  IMAD.MOV.U32 R22, RZ, RZ, R161 ;  /* 0x000000ffff167224 */ /* 0x000fe400078e00a1 */
[----:B------:R-:W-:Y:S02]  /*32dd0*/  IMAD.MOV.U32 R23, RZ, RZ, R160 ;  /* 0x000000ffff177224 */ /* 0x000fe400078e00a0 */
[----:B------:R-:W-:Y:S02]  /*32de0*/  IMAD.MOV.U32 R224, RZ, RZ, R57 ;  /* 0x000000ffffe07224 */ /* 0x000fe400078e0039 */
[----:B------:R-:W-:-:S02]  /*32df0*/  IMAD.MOV.U32 R225, RZ, RZ, R56 ;  /* 0x000000ffffe17224 */ /* 0x000fc400078e0038 */
[----:B---3--:R-:W-:Y:S02]  /*32e00*/  IMAD.MOV.U32 R211, RZ, RZ, R149 ;  /* 0x000000ffffd37224 */ /* 0x008fe400078e0095 */
[----:B----4-:R-:W-:Y:S01]  /*32e10*/  IMAD.MOV.U32 R210, RZ, RZ, R148 ;  /* 0x000000ffffd27224 */ /* 0x010fe200078e0094 */
[----:B--2---:R-:W-:Y:S04]  /*32e20*/  LDS R172, [R0+UR13+0x22000] ;  /* 0x0220000d00ac7984 */ /* 0x004fe80008000800 */
[----:B------:R-:W2:Y:S04]  /*32e30*/  LDL.LU R148, [R1+0x2794] ;  /* 0x0027940001947983 */ /* 0x000ea80000300800 */
[----:B------:R-:W3:Y:S04]  /*32e40*/  LDL.LU R149, [R1+0x2790] ;  /* 0x0027900001957983 */ /* 0x000ee80000300800 */
[----:B------:R-:W4:Y:S01]  /*32e50*/  LDL.LU R152, [R1+0x278c] ;  /* 0x00278c0001987983 */ /* 0x000f220000300800 */
[C---:B------:R-:W-:Y:S03]  /*32e60*/  HMMA.1688.F32.TF32 R96, R200.reuse, R174, R184 ;  /* 0x000000aec860723c */ /* 0x040fe600000810b8 */
[----:B------:R-:W2:Y:S04]  /*32e70*/  LDL.LU R153, [R1+0x2788] ;  /* 0x0027880001997983 */ /* 0x000ea80000300800 */
[----:B------:R-:W3:Y:S04]  /*32e80*/  LDL.LU R156, [R1+0x2784] ;  /* 0x00278400019c7983 */ /* 0x000ee80000300800 */
[----:B------:R-:W3:Y:S04]  /*32e90*/  LDL.LU R157, [R1+0x2780] ;  /* 0x00278000019d7983 */ /* 0x000ee80000300800 */
[----:B------:R-:W3:Y:S01]  /*32ea0*/  LDL.LU R8, [R1+0x11c0] ;  /* 0x0011c00001087983 */ /* 0x000ee20000300800 */
[C---:B------:R-:W-:Y:S03]  /*32eb0*/  HMMA.1688.F32.TF32 R92, R200.reuse, R170, R92 ;  /* 0x000000aac85c723c */ /* 0x040fe6000008105c */
[----:B------:R-:W3:Y:S03]  /*32ec0*/  LDL.LU R9, [R1+0x11c4] ;  /* 0x0011c40001097983 */ /* 0x000ee60000300800 */
[----:B------:R-:W-:Y:S01]  /*32ed0*/  HMMA.1688.F32.TF32 R212, R200, R30, R212 ;  /* 0x0000001ec8d4723c */ /* 0x000fe200000810d4 */
[----:B------:R-:W-:Y:S04]  /*32ee0*/  STL.64 [R1+0x26b8], R146 ;  /* 0x0026b89201007387 */ /* 0x000fe80000100a00 */
[----:B------:R-:W-:-:S12]  /*32ef0*/  STL.64 [R1+0x26b0], R144 ;  /* 0x0026b09001007387 */ /* 0x000fd80000100a00 */
[----:B------:R-:W-:Y:S04]  /*32f00*/  STL.64 [R1+0x26c8], R94 ;  /* 0x0026c85e01007387 */ /* 0x000fe80000100a00 */
[----:B------:R-:W-:Y:S04]  /*32f10*/  STL.64 [R1+0x26c0], R92 ;  /* 0x0026c05c01007387 */ /* 0x000fe80000100a00 */
[----:B------:R-:W-:Y:S04]  /*32f20*/  STL.64 [R1+0x26d8], R98 ;  /* 0x0026d86201007387 */ /* 0x000fe80000100a00 */
[----:B------:R-:W-:Y:S04]  /*32f30*/  STL.64 [R1+0x26d0], R96 ;  /* 0x0026d06001007387 */ /* 0x000fe80000100a00 */
[----:B------:R-:W-:Y:S04]  /*32f40*/  STL.64 [R1+0x26e8], R214 ;  /* 0x0026e8d601007387 */ /* 0x000fe80000100a00 */
[----:B------:R-:W-:Y:S04]  /*32f50*/  STL.64 [R1+0x26e0], R212 ;  /* 0x0026e0d401007387 */ /* 0x000fe80000100a00 */
[----:B------:R-:W-:Y:S04]  /*32f60*/  STL.64 [R1+0x310], R12 ;  /* 0x0003100c01007387 */ /* 0x000fe80000100a00 */
[----:B------:R1:W-:Y:S04]  /*32f70*/  STL.64 [R1+0x318], R14 ;  /* 0x0003180e01007387 */ /* 0x0003e80000100a00 */
[----:B------:R-:W-:Y:S04]  /*32f80*/  STL.64 [R1+0x510], R4 ;  /* 0x0005100401007387 */ /* 0x000fe80000100a00 */
[----:B------:R1:W-:Y:S02]  /*32f90*/  STL.64 [R1+0x518], R6 ;  /* 0x0005180601007387 */ /* 0x0003e40000100a00 */
[C---:B-1----:R-:W-:Y:S06]  /*32fa0*/  HMMA.1688.F32.TF32 R12, R200.reuse, R70, R124 ;  /* 0x00000046c80c723c */ /* 0x042fec000008107c */
[C---:B------:R-:W-:Y:S01]  /*32fb0*/  HMMA.1688.F32.TF32 R4, R200.reuse, R74, R24 ;  /* 0x0000004ac804723c */ /* 0x040fe20000081018 */
[----:B------:R-:W-:Y:S04]  /*32fc0*/  STL.64 [R1+0x760], R88 ;  /* 0x0007605801007387 */ /* 0x000fe80000100a00 */
[----:B------:R-:W-:Y:S01]  /*32fd0*/  STL.64 [R1+0x768], R90 ;  /* 0x0007685a01007387 */ /* 0x000fe20000100a00 */
[C---:B------:R-:W-:Y:S11]  /*32fe0*/  HMMA.1688.F32.TF32 R24, R200.reuse, R78, R128 ;  /* 0x0000004ec818723c */ /* 0x040ff60000081080 */
[----:B------:R-:W-:Y:S04]  /*32ff0*/  STL.64 [R1+0x8a0], R12 ;  /* 0x0008a00c01007387 */ /* 0x000fe80000100a00 */
[----:B------:R1:W-:Y:S04]  /*33000*/  STL.64 [R1+0x8a8], R14 ;  /* 0x0008a80e01007387 */ /* 0x0003e80000100a00 */
[----:B------:R-:W-:Y:S04]  /*33010*/  STL.64 [R1+0x9a0], R4 ;  /* 0x0009a00401007387 */ /* 0x000fe80000100a00 */
[----:B------:R1:W-:Y:S02]  /*33020*/  STL.64 [R1+0x9a8], R6 ;  /* 0x0009a80601007387 */ /* 0x0003e40000100a00 */
[C---:B-1----:R-:W-:Y:S06]  /*33030*/  HMMA.1688.F32.TF32 R12, R200.reuse, R82, R20 ;  /* 0x00000052c80c723c */ /* 0x042fec0000081014 */
[----:B------:R-:W-:Y:S01]  /*33040*/  HMMA.1688.F32.TF32 R4, R200, R86, R232 ;  /* 0x00000056c804723c */ /* 0x000fe200000810e8 */
[----:B------:R-:W-:Y:S04]  /*33050*/  STL.64 [R1+0x990], R24 ;  /* 0x0009901801007387 */ /* 0x000fe80000100a00 */
[----:B------:R-:W-:-:S12]  /*33060*/  STL.64 [R1+0x998], R26 ;  /* 0x0009981a01007387 */ /* 0x000fd80000100a00 */
[----:B------:R-:W-:Y:S04]  /*33070*/  STL.64 [R1+0x980], R12 ;  /* 0x0009800c01007387 */ /* 0x000fe80000100a00 */
[----:B------:R-:W-:Y:S04]  /*33080*/  STL.64 [R1+0x988], R14 ;  /* 0x0009880e01007387 */ /* 0x000fe80000100a00 */
[----:B------:R-:W-:Y:S04]  /*33090*/  STL.64 [R1+0x970], R4 ;  /* 0x0009700401007387 */ /* 0x000fe80000100a00 */
[----:B------:R-:W-:Y:S04]  /*330a0*/  STL.64 [R1+0x978], R6 ;  /* 0x0009780601007387 */ /* 0x000fe80000100a00 */
        /* <DEDUP_REMOVED lines=20> */
[----:B------:R-:W-:Y:S01]  /*331f0*/  IMAD.MOV.U32 R227, RZ, RZ, R44 ;  /* 0x000000ffffe37224 */ /* 0x000fe200078e002c */
[----:B------:R-:W3:Y:S01]  /*33200*/  LDL.LU R45, [R1+0x2774] ;  /* 0x00277400012d7983 */ /* 0x000ee20000300800 */
[----:B------:R-:W-:Y:S02]  /*33210*/  IMAD.MOV.U32 R88, RZ, RZ, R48 ;  /* 0x000000ffff587224 */ /* 0x000fe400078e0030 */
[----:B------:R-:W-:Y:S01]  /*33220*/  IMAD.MOV.U32 R89, RZ, RZ, R49 ;  /* 0x000000ffff597224 */ /* 0x000fe200078e0031 */
        /* <DEDUP_REMOVED lines=9> */
[----:B------:R-:W3:Y:S04]  /*332c0*/  LDL.LU R178, [R1+0x848] ;  /* 0x0008480001b27983 */ /* 0x000ee80000300800 */
[----:B------:R-:W3:Y:S01]  /*332d0*/  LDL.LU R179, [R1+0x84c] ;  /* 0x00084c0001b37983 */ /* 0x000ee20000300800 */
[----:B------:R-:W-:Y:S03]  /*332e0*/  HMMA.1688.F32.TF32 R164, R40, R166, R132 ;  /* 0x000000a628a4723c */ /* 0x000fe60000081084 */
        /* <DEDUP_REMOVED lines=8> */
[----:B--2---:R-:W-:-:S03]  /*33370*/  IMAD.MOV.U32 R16, RZ, RZ, R153 ;  /* 0x000000ffff107224 */ /* 0x004fc600078e0099 */
[----:B------:R-:W2:Y:S01]  /*33380*/  LDL.LU R128, [R1+0x940] ;  /* 0x0009400001807983 */ /* 0x000ea20000300800 */
[----:B----4-:R-:W-:-:S03]  /*33390*/  IMAD.MOV.U32 R17, RZ, RZ, R152 ;  /* 0x000000ffff117224 */ /* 0x010fc600078e0098 */
[----:B------:R-:W2:Y:S01]  /*333a0*/  LDL.LU R129, [R1+0x944] ;  /* 0x0009440001817983 */ /* 0x000ea20000300800 */
[----:B---3--:R-:W-:Y:S02]  /*333b0*/  IMAD.MOV.U32 R18, RZ, RZ, R149 ;  /* 0x000000ffff127224 */ /* 0x008fe400078e0095 */
[----:B------:R-:W-:Y:S01]  /*333c0*/  IMAD.MOV.U32 R19, RZ, RZ, R148 ;  /* 0x000000ffff137224 */ /* 0x000fe200078e0094 */
[----:B------:R-:W2:Y:S04]  /*333d0*/  LDL.LU R130, [R1+0x948] ;  /* 0x0009480001827983 */ /* 0x000ea80000300800 */
[----:B------:R-:W2:Y:S01]  /*333e0*/  LDL.LU R131, [R1+0x94c] ;  /* 0x00094c0001837983 */ /* 0x000ea20000300800 */
[C---:B------:R-:W-:Y:S03]  /*333f0*/  HMMA.1688.F32.TF32 R148, R40.reuse, R150, R140 ;  /* 0x000000962894723c */ /* 0x040fe6000008108c */
[----:B------:R-:W3:Y:S04]  /*33400*/  LDL.LU R124, [R1+0xce0] ;  /* 0x000ce000017c7983 */ /* 0x000ee80000300800 */
[----:B------:R-:W3:Y:S04]  /*33410*/  LDL.LU R125, [R1+0xce4] ;  /* 0x000ce400017d7983 */ /* 0x000ee80000300800 */
[----:B------:R-:W3:Y:S01]  /*33420*/  LDL.LU R126, [R1+0xce8] ;  /* 0x000ce800017e7983 */ /* 0x000ee20000300800 */
[----:B------:R-:W-:Y:S03]  /*33430*/  HMMA.1688.F32.TF32 R160, R40, R162, R220 ;  /* 0x000000a228a0723c */ /* 0x000fe600000810dc */
[----:B------:R-:W3:Y:S01]  /*33440*/  LDL.LU R127, [R1+0xcec] ;  /* 0x000cec00017f7983 */ /* 0x000ee20000300800 */
[----:B------:R-:W-:-:S03]  /*33450*/  LOP3.LUT R23, R0, 0x60, RZ, 0x3c, !PT ;  /* 0x0000006000177812 */ /* 0x000fc600078e3cff */
[----:B------:R-:W4:Y:S01]  /*33460*/  LDL.LU R140, [R1+0xdf0] ;  /* 0x000df000018c7983 */ /* 0x000f220000300800 */
[C---:B------:R-:W-:Y:S03]  /*33470*/  HMMA.1688.F32.TF32 R120, R40.reuse, R174, R16 ;  /* 0x000000ae2878723c */ /* 0x040fe60000081010 */
[----:B------:R-:W4:Y:S04]  /*33480*/  LDL.LU R141, [R1+0xdf4] ;  /* 0x000df400018d7983 */ /* 0x000f280000300800 */
[----:B------:R-:W4:Y:S01]  /*33490*/  LDL.LU R142, [R1+0xdf8] ;  /* 0x000df800018e7983 */ /* 0x000f220000300800 */
[C---:B------:R-:W-:Y:S02]  /*334a0*/  LOP3.LUT R18, R0.reuse, 0x20, RZ, 0x3c, !PT ;  /* 0x0000002000127812 */ /* 0x040fe400078e3cff */
[----:B------:R-:W-:Y:S01]  /*334b0*/  LOP3.LUT R19, R0, 0x40, RZ, 0x3c, !PT ;  /* 0x0000004000137812 */ /* 0x000fe200078e3cff */
[----:B------:R-:W-:Y:S04]  /*334c0*/  LDS R174, [R0+UR13+0x22800] ;  /* 0x0228000d00ae7984 */ /* 0x000fe80008000800 */
[----:B------:R-:W-:Y:S04]  /*334d0*/  LDS R220, [R0+UR13+0x22080] ;  /* 0x0220800d00dc7984 */ /* 0x000fe80008000800 */
[----:B------:R-:W-:Y:S04]  /*334e0*/  LDS R222, [R0+UR13+0x22880] ;  /* 0x0228800d00de7984 */ /* 0x000fe80008000800 */
[----:B------:R-:W-:Y:S04]  /*334f0*/  LDS R4, [R0+UR13+0x22100] ;  /* 0x0221000d00047984 */ /* 0x000fe80008000800 */
[----:B------:R-:W-:Y:S04]  /*33500*/  LDS R6, [R0+UR13+0x22900] ;  /* 0x0229000d00067984 */ /* 0x000fe80008000800 */
[----:B------:R-:W-:Y:S04]  /*33510*/  LDS R12, [R0+UR13+0x22180] ;  /* 0x0221800d000c7984 */ /* 0x000fe80008000800 */
[----:B------:R1:W-:Y:S04]  /*33520*/  LDS R14, [R0+UR13+0x22980] ;  /* 0x0229800d000e7984 */ /* 0x0003e80008000800 */
[----:B------:R-:W4:Y:S04]  /*33530*/  LDL.LU R143, [R1+0xdfc] ;  /* 0x000dfc00018f7983 */ /* 0x000f280000300800 */
[----:B-1----:R-:W4:Y:S01]  /*33540*/  LDL R0, [R1+0xaa8] ;  /* 0x000aa80001007983 */ /* 0x002f220000100800 */
[C---:B------:R-:W-:Y:S03]  /*33550*/  HMMA.1688.F32.TF32 R168, R40.reuse, R170, R108 ;  /* 0x000000aa28a8723c */ /* 0x040fe6000008106c */
        /* <DEDUP_REMOVED lines=19> */
[----:B------:R-:W-:Y:S02]  /*33690*/  IMAD.MOV.U32 R107, RZ, RZ, R37 ;  /* 0x000000ffff6b7224 */ /* 0x000fe400078e0025 */
[----:B------:R-:W-:Y:S02]  /*336a0*/  IMAD.MOV.U32 R100, RZ, RZ, R32 ;  /* 0x000000ffff647224 */ /* 0x000fe400078e0020 */
[----:B------:R-:W-:Y:S02]  /*336b0*/  IMAD.MOV.U32 R101, RZ, RZ, R33 ;  /* 0x000000ffff657224 */ /* 0x000fe400078e0021 */
[----:B------:R-:W-:Y:S02]  /*336c0*/  IMAD.MOV.U32 R102, RZ, RZ, R28 ;  /* 0x000000ffff667224 */ /* 0x000fe400078e001c */
[----:B------:R-:W-:Y:S01]  /*336d0*/  IMAD.MOV.U32 R103, RZ, RZ, R29 ;  /* 0x000000ffff677224 */ /* 0x000fe200078e001d */
[----:B------:R-:W-:Y:S01]  /*336e0*/  HMMA.1688.F32.TF32 R216, R200, R50, R188 ;  /* 0x00000032c8d8723c */ /* 0x000fe200000810bc */
[----:B------:R-:W-:Y:S01]  /*336f0*/  IMAD.MOV.U32 R10, RZ, RZ, R157 ;  /* 0x000000ffff0a7224 */ /* 0x000fe200078e009d */
[----:B------:R-:W-:Y:S01]  /*33700*/  LDS R173, [R18+UR13+0x22000] ;  /* 0x0220000d12ad7984 */ /* 0x000fe20008000800 */
[----:B------:R-:W-:-:S03]  /*33710*/  IMAD.MOV.U32 R11, RZ, RZ, R156 ;  /* 0x000000ffff0b7224 */ /* 0x000fc600078e009c */
[----:B------:R-:W-:Y:S01]  /*33720*/  LDS R175, [R18+UR13+0x22800] ;  /* 0x0228000d12af7984 */ /* 0x000fe20008000800 */
[----:B------:R-:W-:Y:S02]  /*33730*/  IMAD.MOV.U32 R105, RZ, RZ, R57 ;  /* 0x000000ffff697224 */ /* 0x000fe400078e0039 */
[----:B------:R-:W-:Y:S01]  /*33740*/  IMAD.MOV.U32 R104, RZ, RZ, R56 ;  /* 0x000000ffff687224 */ /* 0x000fe200078e0038 */
[----:B------:R-:W-:Y:S04]  /*33750*/  LDS R196, [R19+UR13+0x22000] ;  /* 0x0220000d13c47984 */ /* 0x000fe80008000800 */
        /* <DEDUP_REMOVED lines=16> */
[C---:B------:R-:W-:Y:S03]  /*33860*/  HMMA.1688.F32.TF32 R156, R40.reuse, R158, R8 ;  /* 0x0000009e289c723c */ /* 0x040fe60000081008 */
        /* <DEDUP_REMOVED lines=12> */
[----:B------:R-:W-:Y:S01]  /*33930*/  LDS R22, [R19+UR13+0x22980] ;  /* 0x0229800d13167984 */ /* 0x000fe20008000800 */
[C---:B------:R-:W-:Y:S03]  /*33940*/  HMMA.1688.F32.TF32 R92, R40.reuse, R70, R176 ;  /* 0x00000046285c723c */ /* 0x040fe600000810b0 */
[----:B------:R-:W-:Y:S03]  /*33950*/  LDS R197, [R23+UR13+0x22000] ;  /* 0x0220000d17c57984 */ /* 0x000fe60008000800 */
[C---:B------:R-:W-:Y:S01]  /*33960*/  HMMA.1688.F32.TF32 R96, R40.reuse, R66, R144 ;  /* 0x000000422860723c */ /* 0x040fe20000081090 */
[----:B------:R-:W-:Y:S04]  /*33970*/  LDS R199, [R23+UR13+0x22800] ;  /* 0x0228000d17c77984 */ /* 0x000fe80008000800 */
[----:B------:R-:W-:Y:S01]  /*33980*/  LDS R245, [R23+UR13+0x22080] ;  /* 0x0220800d17f57984 */ /* 0x000fe20008000800 */
[C---:B------:R-:W-:Y:S03]  /*33990*/  HMMA.1688.F32.TF32 R88, R40.reuse, R82, R88 ;  /* 0x000000522858723c */ /* 0x040fe60000081058 */
[----:B------:R-:W-:Y:S03]  /*339a0*/  LDS R247, [R23+UR13+0x22880] ;  /* 0x0228800d17f77984 */ /* 0x000fe60008000800 */
[C---:B---3--:R-:W-:Y:S01]  /*339b0*/  HMMA.1688.F32.TF32 R124, R40.reuse, R50, R124 ;  /* 0x00000032287c723c */ /* 0x048fe2000008107c */
[----:B------:R-:W-:Y:S04]  /*339c0*/  LDS R9, [R23+UR13+0x22100] ;  /* 0x0221000d17097984 */ /* 0x000fe80008000800 */
[----:B------:R-:W-:Y:S01]  /*339d0*/  LDS R11, [R23+UR13+0x22900] ;  /* 0x0229000d170b7984 */ /* 0x000fe20008000800 */
[C---:B--2---:R-:W-:Y:S03]  /*339e0*/  HMMA.1688.F32.TF32 R128, R40.reuse, R54, R128 ;  /* 0x000000362880723c */ /* 0x044fe60000081080 */
[----:B------:R-:W-:Y:S03]  /*339f0*/  LDS R21, [R23+UR13+0x22180] ;  /* 0x0221800d17157984 */ /* 0x000fe60008000800 */
[C---:B----4-:R-:W-:Y:S01]  /*33a00*/  HMMA.1688.F32.TF32 R140, R40.reuse, R46, R140 ;  /* 0x0000002e288c723c */ /* 0x050fe2000008108c */
[----:B------:R-:W-:Y:S04]  /*33a10*/  LDS R23, [R23+UR13+0x22980] ;  /* 0x0229800d17177984 */ /* 0x000fe80008000800 */
[----:B------:R-:W1:Y:S04]  /*33a20*/  LDSM.16.M88.4 R16, [R0+UR17] ;  /* 0x000000110010783b */ /* 0x000e680008000200 */
[----:B------:R2:W3:Y:S01]  /*33a30*/  LDSM.16.M88.4 R24, [R0+UR17+0x800] ;  /* 0x000800110018783b */ /* 0x0004e20008000200 */
[----:B------:R-:W-:Y:S01]  /*33a40*/  HMMA.1688.F32.TF32 R132, R40, R62, R132 ;  /* 0x0000003e2884723c */ /* 0x000fe20000081084 */
[----:B--2---:R-:W-:-:S05]  /*33a50*/  IMAD.MOV.U32 R0, RZ, RZ, R95 ;  /* 0x000000ffff007224 */ /* 0x004fca00078e005f */
[C---:B------:R-:W-:Y:S01]  /*33a60*/  HMMA.1688.F32.TF32 R112, R40.reuse, R34, R112 ;  /* 0x000000222870723c */ /* 0x040fe20000081070 */
[----:B-1----:R-:W-:Y:S04]  /*33a70*/  STL [R1+0x245c], R18 ;  /* 0x00245c1201007387 */ /* 0x002fe80000100800 */
[----:B------:R-:W-:Y:S04]  /*33a80*/  STL [R1+0x2458], R19 ;  /* 0x0024581301007387 */ /* 0x000fe80000100800 */
[----:B---3--:R-:W-:Y:S04]  /*33a90*/  STL [R1+0x2454], R26 ;  /* 0x0024541a01007387 */ /* 0x008fe80000100800 */
[----:B------:R-:W-:Y:S04]  /*33aa0*/  STL [R1+0x2450], R27 ;  /* 0x0024501b01007387 */ /* 0x000fe80000100800 */
[----:B------:R-:W-:Y:S04]  /*33ab0*/  STL.64 [R1+0x560], R92 ;  /* 0x0005605c01007387 */ /* 0x000fe80000100a00 */
[----:B------:R-:W-:Y:S04]  /*33ac0*/  STL.64 [R1+0xa0], R96 ;  /* 0x0000a06001007387 */ /* 0x000fe80000100a00 */
[----:B------:R1:W-:Y:S04]  /*33ad0*/  STL.64 [R1+0xa8], R98 ;  /* 0x0000a86201007387 */ /* 0x0003e80000100a00 */
[----:B------:R2:W-:Y:S01]  /*33ae0*/  STL [R1+0x568], R94 ;  /* 0x0005685e01007387 */ /* 0x0005e20000100800 */
[C---:B------:R-:W-:Y:S06]  /*33af0*/  HMMA.1688.F32.TF32 R108, R40.reuse, R30, R108 ;  /* 0x0000001e286c723c */ /* 0x040fec000008106c */
[C---:B-1----:R-:W-:Y:S06]  /*33b00*/  HMMA.1688.F32.TF32 R96, R40.reuse, R74, R104 ;  /* 0x0000004a2860723c */ /* 0x042fec0000081068 */
[C---:B--2---:R-:W-:Y:S06]  /*33b10*/  HMMA.1688.F32.TF32 R92, R40.reuse, R78, R100 ;  /* 0x0000004e285c723c */ /* 0x044fec0000081064 */
[C---:B------:R-:W-:Y:S06]  /*33b20*/  HMMA.1688.F32.TF32 R116, R40.reuse, R38, R116 ;  /* 0x000000262874723c */ /* 0x040fec0000081074 */
[C---:B------:R-:W-:Y:S06]  /*33b30*/  HMMA.1688.F32.TF32 R136, R40.reuse, R58, R136 ;  /* 0x0000003a2888723c */ /* 0x040fec0000081088 */
[----:B------:R-:W-:Y:S01]  /*33b40*/  HMMA.1688.F32.TF32 R40, R40, R86, R224 ;  /* 0x000000562828723c */ /* 0x000fe200000810e0 */
[----:B------:R1:W-:Y:S04]  /*33b50*/  STL [R1+0x2574], R0 ;  /* 0x0025740001007387 */ /* 0x0003e80000100800 */
[----:B-1----:R-:W2:Y:S04]  /*33b60*/  LDL R0, [R1+0xaa8] ;  /* 0x000aa80001007983 */ /* 0x002ea80000100800 */
[----:B------:R-:W-:Y:S04]  /*33b70*/  STL.64 [R1+0x690], R96 ;  /* 0x0006906001007387 */ /* 0x000fe80000100a00 */
[----:B------:R-:W-:Y:S04]  /*33b80*/  STL.64 [R1+0x698], R98 ;  /* 0x0006986201007387 */ /* 0x000fe80000100a00 */
[----:B------:R-:W-:Y:S04]  /*33b90*/  STL.64 [R1+0x660], R92 ;  /* 0x0006605c01007387 */ /* 0x000fe80000100a00 */
[----:B------:R1:W-:Y:S04]  /*33ba0*/  STL.64 [R1+0x668], R94 ;  /* 0x0006685e01007387 */ /* 0x0003e80000100a00 */
[----:B------:R-:W-:Y:S04]  /*33bb0*/  STL.64 [R1+0x640], R88 ;  /* 0x0006405801007387 */ /* 0x000fe80000100a00 */
[----:B------:R-:W-:Y:S01]  /*33bc0*/  STL.64 [R1+0x648], R90 ;  /* 0x0006485a01007387 */ /* 0x000fe20000100a00 */
[-C--:B-1----:R-:W-:Y:S03]  /*33bd0*/  HMMA.1688.F32.TF32 R92, R172, R16.reuse, R228 ;  /* 0x00000010ac5c723c */ /* 0x082fe600000810e4 */
[----:B------:R-:W-:Y:S04]  /*33be0*/  STL.64 [R1+0x5f0], R40 ;  /* 0x0005f02801007387 */ /* 0x000fe80000100a00 */
[----:B------:R1:W-:Y:S02]  /*33bf0*/  STL.64 [R1+0x5f8], R42 ;  /* 0x0005f82a01007387 */ /* 0x0003e40000100a00 */
[----:B-1----:R-:W-:-:S14]  /*33c00*/  HMMA.1688.F32.TF32 R40, R4, R16, R248 ;  /* 0x000000100428723c */ /* 0x002fdc00000810f8 */
[----:B------:R-:W-:Y:S04]  /*33c10*/  STL.64 [R1+0x630], R92 ;  /* 0x0006305c01007387 */ /* 0x000fe80000100a00 */
[----:B------:R1:W-:Y:S01]  /*33c20*/  STL.64 [R1+0x638], R94 ;  /* 0x0006385e01007387 */ /* 0x0003e20000100a00 */
[-C--:B------:R-:W-:Y:S06]  /*33c30*/  HMMA.1688.F32.TF32 R88, R220, R16.reuse, R240 ;  /* 0x00000010dc58723c */ /* 0x080fec00000810f0 */
[----:B-1----:R-:W-:-:S15]  /*33c40*/  HMMA.1688.F32.TF32 R92, R12, R16, R180 ;  /* 0x000000100c5c723c */ /* 0x002fde00000810b4 */
[----:B------:R-:W-:-:S02]  /*33c50*/  NOP ;  /* 0x0000000000007918 */ /* 0x000fc40000000000 */
[----:B------:R-:W-:Y:S04]  /*33c60*/  STL.64 [R1+0x8d0], R88 ;  /* 0x0008d05801007387 */ /* 0x000fe80000100a00 */
[----:B------:R1:W-:Y:S04]  /*33c70*/  STL.64 [R1+0x8d8], R90 ;  /* 0x0008d85a01007387 */ /* 0x0003e80000100a00 */
[----:B------:R-:W-:Y:S04]  /*33c80*/  STL.64 [R1+0x1080], R40 ;  /* 0x0010802801007387 */ /* 0x000fe80000100a00 */
[----:B------:R3:W-:Y:S01]  /*33c90*/  STL.64 [R1+0x1088], R42 ;  /* 0x0010882a01007387 */ /* 0x0007e20000100a00 */
[-C--:B-1----:R-:W-:Y:S06]  /*33ca0*/  HMMA.1688.F32.TF32 R88, R196, R16.reuse, R184 ;  /* 0x00000010c458723c */ /* 0x082fec00000810b8 */
[----:B---3--:R-:W-:Y:S01]  /*33cb0*/  HMMA.1688.F32.TF32 R40, R244, R16, R188 ;  /* 0x00000010f428723c */ /* 0x008fe200000810bc */
[----:B------:R1:W-:Y:S04]  /*33cc0*/  STL.64 [R1+0x1400], R92 ;  /* 0x0014005c01007387 */ /* 0x0003e80000100a00 */
[----:B------:R3:W-:Y:S04]  /*33cd0*/  STL.64 [R1+0x1408], R94 ;  /* 0x0014085e01007387 */ /* 0x0007e80000100a00 */
[----:B------:R-:W4:Y:S01]  /*33ce0*/  LDL.LU R184, [R1+0xe30] ;  /* 0x000e300001b87983 */ /* 0x000f220000300800 */
[----:B------:R-:W-:-:S07]  /*33cf0*/  IMAD.MOV.U32 R186, RZ, RZ, R33 ;  /* 0x000000ffffba7224 */ /* 0x000fce00078e0021 */
[----:B------:R3:W-:Y:S04]  /*33d00*/  STL.64 [R1+0x6b0], R88 ;  /* 0x0006b05801007387 */ /* 0x0007e80000100a00 */
[----:B------:R3:W-:Y:S01]  /*33d10*/  STL.64 [R1+0x6b8], R90 ;  /* 0x0006b85a01007387 */ /* 0x0007e20000100a00 */
[----:B------:R-:W-:-:S03]  /*33d20*/  IMAD.MOV.U32 R187, RZ, RZ, R32 ;  /* 0x000000ffffbb7224 */ /* 0x000fc600078e0020 */
[----:B------:R-:W-:Y:S04]  /*33d30*/  STL.64 [R1+0xde0], R40 ;  /* 0x000de02801007387 */ /* 0x000fe80000100a00 */
[----:B------:R-:W-:Y:S04]  /*33d40*/  STL.64 [R1+0xde8], R42 ;  /* 0x000de82a01007387 */ /* 0x000fe80000100a00 */
[----:B------:R-:W4:Y:S04]  /*33d50*/  LDL.LU R185, [R1+0xe34] ;  /* 0x000e340001b97983 */ /* 0x000f280000300800 */
[----:B------:R-:W3:Y:S04]  /*33d60*/  LDL.LU R33, [R1+0x273c] ;  /* 0x00273c0001217983 */ /* 0x000ee80000300800 */
[----:B------:R-:W4:Y:S01]  /*33d70*/  LDL.LU R32, [R1+0x2738] ;  /* 0x0027380001207983 */ /* 0x000f220000300800 */
[----:B------:R-:W-:-:S03]  /*33d80*/  IMAD.MOV.U32 R182, RZ, RZ, R29 ;  /* 0x000000ffffb67224 */ /* 0x000fc600078e001d */
[----:B------:R-:W4:Y:S01]  /*33d90*/  LDL.LU R180, [R1+0xe50] ;  /* 0x000e500001b47983 */ /* 0x000f220000300800 */
[----:B------:R-:W-:-:S03]  /*33da0*/  IMAD.MOV.U32 R183, RZ, RZ, R28 ;  /* 0x000000ffffb77224 */ /* 0x000fc600078e001c */
[----:B------:R-:W4:Y:S04]  /*33db0*/  LDL.LU R181, [R1+0xe54] ;  /* 0x000e540001b57983 */ /* 0x000f280000300800 */
[----:B------:R-:W4:Y:S04]  /*33dc0*/  LDL.LU R29, [R1+0x2734] ;  /* 0x00273400011d7983 */ /* 0x000f280000300800 */
[----:B------:R-:W4:Y:S01]  /*33dd0*/  LDL.LU R28, [R1+0x2730] ;  /* 0x00273000011c7983 */ /* 0x000f220000300800 */
[C---:B------:R-:W-:Y:S06]  /*33de0*/  HMMA.1688.F32.TF32 R208, R200.reuse, R34, R208 ;  /* 0x00000022c8d0723c */ /* 0x040fec00000810d0 */
[C---:B------:R-:W-:Y:S06]  /*33df0*/  HMMA.1688.F32.TF32 R204, R200.reuse, R38, R204 ;  /* 0x00000026c8cc723c */ /* 0x040fec00000810cc */
[----:B------:R-:W-:Y:S01]  /*33e00*/  HMMA.1688.F32.TF32 R192, R200, R46, R192 ;  /* 0x0000002ec8c0723c */ /* 0x000fe200000810c0 */
[----:B------:R-:W-:-:S02]  /*33e10*/  IMAD.MOV.U32 R190, RZ, RZ, R37 ;  /* 0x000000ffffbe7224 */ /* 0x000fc400078e0025 */
[----:B------:R-:W-:Y:S01]  /*33e20*/  IMAD.MOV.U32 R191, RZ, RZ, R36 ;  /* 0x000000ffffbf7224 */ /* 0x000fe200078e0024 */
[----:B--2---:R-:W-:Y:S01]  /*33e30*/  LDSM.16.M88.4 R40, [R0+UR17+0x2800] ;  /* 0x002800110028783b */ /* 0x004fe20008000200 */
[----:B---3--:R-:W-:-:S03]  /*33e40*/  IMAD.MOV.U32 R248, RZ, RZ, R33 ;  /* 0x000000fffff87224 */ /* 0x008fc600078e0021 */
[----:B------:R-:W2:Y:S01]  /*33e50*/  LDL.LU R33, [R1+0x272c] ;  /* 0x00272c0001217983 */ /* 0x000ea20000300800 */
[----:B----4-:R-:W-:-:S03]  /*33e60*/  IMAD.MOV.U32 R249, RZ, RZ, R32 ;  /* 0x000000fffff97224 */ /* 0x010fc600078e0020 */
[----:B------:R-:W3:Y:S04]  /*33e70*/  LDL.LU R32, [R1+0x2728] ;  /* 0x0027280001207983 */ /* 0x000ee80000300800 */
[----:B------:R-:W4:Y:S04]  /*33e80*/  LDL.LU R250, [R1+0xe68] ;  /* 0x000e680001fa7983 */ /* 0x000f280000300800 */
[----:B------:R-:W4:Y:S01]  /*33e90*/  LDL.LU R251, [R1+0xe6c] ;  /* 0x000e6c0001fb7983 */ /* 0x000f220000300800 */
[----:B------:R-:W-:-:S03]  /*33ea0*/  IMAD.MOV.U32 R104, RZ, RZ, R29 ;  /* 0x000000ffff687224 */ /* 0x000fc600078e001d */
[----:B------:R-:W4:Y:S01]  /*33eb0*/  LDL.LU R29, [R1+0x2724] ;  /* 0x00272400011d7983 */ /* 0x000f220000300800 */
[----:B------:R-:W-:-:S03]  /*33ec0*/  IMAD.MOV.U32 R105, RZ, RZ, R28 ;  /* 0x000000ffff697224 */ /* 0x000fc600078e001c */
        /* <DEDUP_REMOVED lines=13> */
[----:B----4-:R-:W-:Y:S02]  /*33fa0*/  IMAD.MOV.U32 R146, RZ, RZ, R28 ;  /* 0x000000ffff927224 */ /* 0x010fe400078e001c */
[----:B------:R-:W-:Y:S01]  /*33fb0*/  IMAD.MOV.U32 R147, RZ, RZ, R29 ;  /* 0x000000ffff937224 */ /* 0x000fe200078e001d */
        /* <DEDUP_REMOVED lines=9> */
[----:B------:R-:W4:Y:S01]  /*34050*/  LDL.LU R212, [R1+0xf40] ;  /* 0x000f400001d47983 */ /* 0x000f220000300800 */
[----:B------:R-:W-:-:S03]  /*34060*/  IMAD.MOV.U32 R213, RZ, RZ, R29 ;  /* 0x000000ffffd57224 */ /* 0x000fc600078e001d */
[----:B------:R-:W4:Y:S04]  /*34070*/  LDL.LU R29, [R1+0x26fc] ;  /* 0x0026fc00011d7983 */ /* 0x000f280000300800 */
[----:B------:R-:W4:Y:S04]  /*34080*/  LDL.LU R28, [R1+0x26f8] ;  /* 0x0026f800011c7983 */ /* 0x000f280000300800 */
[----:B------:R-:W4:Y:S01]  /*34090*/  LDL.LU R215, [R1+0xf4c] ;  /* 0x000f4c0001d77983 */ /* 0x000f220000300800 */
[----:B--2---:R-:W-:-:S03]  /*340a0*/  IMAD.MOV.U32 R232, RZ, RZ, R33 ;  /* 0x000000ffffe87224 */ /* 0x004fc600078e0021 */
[----:B------:R-:W2:Y:S01]  /*340b0*/  LDL.LU R33, [R1+0x26f4] ;  /* 0x0026f40001217983 */ /* 0x000ea20000300800 */
[----:B---3--:R-:W-:-:S03]  /*340c0*/  IMAD.MOV.U32 R233, RZ, RZ, R32 ;  /* 0x000000ffffe97224 */ /* 0x008fc600078e0020 */
[----:B------:R-:W2:Y:S04]  /*340d0*/  LDL.LU R32, [R1+0x26f0] ;  /* 0x0026f00001207983 */ /* 0x000ea80000300800 */
[----:B------:R-:W3:Y:S04]  /*340e0*/  LDL.LU R234, [R1+0xf58] ;  /* 0x000f580001ea7983 */ /* 0x000ee80000300800 */
[----:B------:R-:W3:Y:S04]  /*340f0*/  LDL.LU R235, [R1+0xf5c] ;  /* 0x000f5c0001eb7983 */ /* 0x000ee80000300800 */
[----:B------:R-:W4:Y:S04]  /*34100*/  LDL.LU R30, [R1+0xfd8] ;  /* 0x000fd800011e7983 */ /* 0x000f280000300800 */
[----:B------:R-:W4:Y:S04]  /*34110*/  LDL.LU R31, [R1+0xfdc] ;  /* 0x000fdc00011f7983 */ /* 0x000f280000300800 */
[----:B------:R-:W2:Y:S04]  /*34120*/  LDL.LU R34, [R1+0x1028] ;  /* 0x0010280001227983 */ /* 0x000ea80000300800 */
[----:B------:R-:W2:Y:S04]  /*34130*/  LDL.LU R35, [R1+0x102c] ;  /* 0x00102c0001237983 */ /* 0x000ea80000300800 */
[----:B------:R-:W3:Y:S04]  /*34140*/  LDL.LU R200, [R1+0xf60] ;  /* 0x000f600001c87983 */ /* 0x000ee80000300800 */
[----:B------:R-:W3:Y:S04]  /*34150*/  LDL.LU R201, [R1+0xf64] ;  /* 0x000f640001c97983 */ /* 0x000ee80000300800 */
[----:B------:R-:W3:Y:S04]  /*34160*/  LDL.LU R202, [R1+0xf68] ;  /* 0x000f680001ca7983 */ /* 0x000ee80000300800 */
[----:B------:R-:W3:Y:S04]  /*34170*/  LDL.LU R203, [R1+0xf6c] ;  /* 0x000f6c0001cb7983 */ /* 0x000ee80000300800 */
[----:B-1----:R-:W3:Y:S04]  /*34180*/  LDL.LU R92, [R1+0xf20] ;  /* 0x000f2000015c7983 */ /* 0x002ee80000300800 */
        /* <DEDUP_REMOVED lines=25> */
[-C--:B----4-:R-:W-:Y:S06]  /*34320*/  HMMA.1688.F32.TF32 R28, R20, R16.reuse, R28 ;  /* 0x00000010141c723c */ /* 0x090fec000008101c */
[----:B--2---:R-:W-:Y:S06]  /*34330*/  HMMA.1688.F32.TF32 R36, R8, R16, R32 ;  /* 0x000000100824723c */ /* 0x004fec0000081020 */
[-C--:B---3--:R-:W-:Y:S06]  /*34340*/  HMMA.1688.F32.TF32 R16, R196, R24.reuse, R232 ;  /* 0x00000018c410723c */ /* 0x088fec00000810e8 */
[-C--:B------:R-:W-:Y:S11]  /*34350*/  HMMA.1688.F32.TF32 R32, R172, R24.reuse, R200 ;  /* 0x00000018ac20723c */ /* 0x080ff600000810c8 */
[----:B------:R-:W-:Y:S04]  /*34360*/  STL.64 [R1+0x12b0], R36 ;  /* 0x0012b02401007387 */ /* 0x000fe80000100a00 */
[----:B------:R-:W-:Y:S04]  /*34370*/  STL.64 [R1+0x12b8], R38 ;  /* 0x0012b82601007387 */ /* 0x000fe80000100a00 */
[----:B------:R-:W-:Y:S04]  /*34380*/  STL.64 [R1+0x14c0], R28 ;  /* 0x0014c01c01007387 */ /* 0x000fe80000100a00 */
[----:B------:R1:W-:Y:S04]  /*34390*/  STL.64 [R1+0x14c8], R30 ;  /* 0x0014c81e01007387 */ /* 0x0003e80000100a00 */
[----:B------:R-:W-:Y:S01]  /*343a0*/  LDSM.16.M88.4 R36, [R0+UR17+0x2000] ;  /* 0x002000110024783b */ /* 0x000fe20008000200 */
[-C--:B-1----:R-:W-:Y:S03]  /*343b0*/  HMMA.1688.F32.TF32 R28, R220, R24.reuse, R212 ;  /* 0x00000018dc1c723c */ /* 0x082fe600000810d4 */
[----:B------:R-:W-:Y:S04]  /*343c0*/  STL.64 [R1+0x650], R32 ;  /* 0x0006502001007387 */ /* 0x000fe80000100a00 */
[----:B------:R1:W-:Y:S04]  /*343d0*/  STL.64 [R1+0x658], R34 ;  /* 0x0006582201007387 */ /* 0x0003e80000100a00 */
[----:B------:R-:W-:Y:S01]  /*343e0*/  STL.64 [R1+0x730], R16 ;  /* 0x0007301001007387 */ /* 0x000fe20000100a00 */
[-C--:B-1----:R-:W-:Y:S03]  /*343f0*/  HMMA.1688.F32.TF32 R32, R244, R24.reuse, R96 ;  /* 0x00000018f420723c */ /* 0x082fe60000081060 */
[----:B------:R1:W-:Y:S08]  /*34400*/  STL.64 [R1+0x738], R18 ;  /* 0x0007381201007387 */ /* 0x0003f00000100a00 */
[----:B------:R-:W-:Y:S04]  /*34410*/  STL.64 [R1+0x8e0], R28 ;  /* 0x0008e01c01007387 */ /* 0x000fe80000100a00 */
[----:B------:R2:W-:Y:S01]  /*34420*/  STL.64 [R1+0x8e8], R30 ;  /* 0x0008e81e01007387 */ /* 0x0005e20000100a00 */
[-C--:B-1----:R-:W-:Y:S06]  /*34430*/  HMMA.1688.F32.TF32 R16, R4, R24.reuse, R92 ;  /* 0x000000180410723c */ /* 0x082fec000008105c */
[-C--:B--2---:R-:W-:Y:S01]  /*34440*/  HMMA.1688.F32.TF32 R28, R8, R24.reuse, R144 ;  /* 0x00000018081c723c */ /* 0x084fe20000081090 */
[----:B------:R-:W-:Y:S04]  /*34450*/  STL.64 [R1+0xdf0], R32 ;  /* 0x000df02001007387 */ /* 0x000fe80000100a00 */
[----:B------:R1:W-:Y:S02]  /*34460*/  STL.64 [R1+0xdf8], R34 ;  /* 0x000df82201007387 */ /* 0x0003e40000100a00 */
[-C--:B-1----:R-:W-:Y:S10]  /*34470*/  HMMA.1688.F32.TF32 R32, R12, R24.reuse, R176 ;  /* 0x000000180c20723c */ /* 0x082ff400000810b0 */
[----:B------:R-:W-:Y:S04]  /*34480*/  STL.64 [R1+0x1030], R16 ;  /* 0x0010301001007387 */ /* 0x000fe80000100a00 */
[----:B------:R1:W-:Y:S04]  /*34490*/  STL.64 [R1+0x1038], R18 ;  /* 0x0010381201007387 */ /* 0x0003e80000100a00 */
[----:B------:R-:W-:Y:S04]  /*344a0*/  STL.64 [R1+0x11d0], R28 ;  /* 0x0011d01c01007387 */ /* 0x000fe80000100a00 */
[----:B------:R-:W-:Y:S04]  /*344b0*/  STL.64 [R1+0x11d8], R30 ;  /* 0x0011d81e01007387 */ /* 0x000fe80000100a00 */
[----:B------:R-:W2:Y:S01]  /*344c0*/  LDSM.16.M88.4 R28, [R0+UR17+0x1000] ;  /* 0x00100011001c783b */ /* 0x000ea20008000200 */
[----:B-1----:R-:W-:Y:S03]  /*344d0*/  HMMA.1688.F32.TF32 R16, R20, R24, R104 ;  /* 0x000000181410723c */ /* 0x002fe60000081068 */
[----:B------:R-:W-:Y:S04]  /*344e0*/  STL.64 [R1+0x1390], R32 ;  /* 0x0013902001007387 */ /* 0x000fe80000100a00 */
[----:B------:R-:W-:Y:S04]  /*344f0*/  STL.64 [R1+0x1398], R34 ;  /* 0x0013982201007387 */ /* 0x000fe80000100a00 */
[----:B------:R-:W1:Y:S01]  /*34500*/  LDSM.16.M88.4 R32, [R0+UR17+0x1800] ;  /* 0x001800110020783b */ /* 0x000e620008000200 */
[-C--:B--2---:R-:W-:Y:S03]  /*34510*/  HMMA.1688.F32.TF32 R92, R172, R28.reuse, R100 ;  /* 0x0000001cac5c723c */ /* 0x084fe60000081064 */
[----:B------:R-:W-:Y:S08]  /*34520*/  STL [R1+0x2464], R30 ;  /* 0x0024641e01007387 */ /* 0x000ff00000100800 */
[----:B------:R-:W-:Y:S01]  /*34530*/  STL.64 [R1+0x14b0], R16 ;  /* 0x0014b01001007387 */ /* 0x000fe20000100a00 */
[-C--:B------:R-:W-:Y:S03]  /*34540*/  HMMA.1688.F32.TF32 R24, R196, R28.reuse, R88 ;  /* 0x0000001cc418723c */ /* 0x080fe60000081058 */
[----:B------:R2:W-:Y:S03]  /*34550*/  STL.64 [R1+0x14b8], R18 ;  /* 0x0014b81201007387 */ /* 0x0005e60000100a00 */
[-C--:B--2---:R-:W-:Y:S01]  /*34560*/  HMMA.1688.F32.TF32 R16, R220, R28.reuse, R224 ;  /* 0x0000001cdc10723c */ /* 0x084fe200000810e0 */
[----:B------:R-:W-:Y:S04]  /*34570*/  STL [R1+0x2460], R31 ;  /* 0x0024601f01007387 */ /* 0x000fe80000100800 */
[----:B-1----:R-:W-:Y:S04]  /*34580*/  STL [R1+0x246c], R34 ;  /* 0x00246c2201007387 */ /* 0x002fe80000100800 */
[----:B------:R-:W-:Y:S04]  /*34590*/  STL [R1+0x2468], R35 ;  /* 0x0024682301007387 */ /* 0x000fe80000100800 */
[----:B------:R-:W-:Y:S04]  /*345a0*/  STL [R1+0x2474], R38 ;  /* 0x0024742601007387 */ /* 0x000fe80000100800 */
[----:B------:R-:W-:Y:S01]  /*345b0*/  STL [R1+0x2470], R39 ;  /* 0x0024702701007387 */ /* 0x000fe20000100800 */
[-C--:B------:R-:W-:Y:S03]  /*345c0*/  HMMA.1688.F32.TF32 R88, R244, R28.reuse, R228 ;  /* 0x0000001cf458723c */ /* 0x080fe600000810e4 */
[----:B------:R-:W-:Y:S04]  /*345d0*/  STL [R1+0x247c], R42 ;  /* 0x00247c2a01007387 */ /* 0x000fe80000100800 */
[----:B------:R-:W-:Y:S04]  /*345e0*/  STL [R1+0x2478], R43 ;  /* 0x0024782b01007387 */ /* 0x000fe80000100800 */
        /* <DEDUP_REMOVED lines=15> */
[----:B-1----:R-:W-:Y:S06]  /*346e0*/  HMMA.1688.F32.TF32 R24, R20, R28, R184 ;  /* 0x0000001c1418723c */ /* 0x002fec00000810b8 */
[-C--:B--2---:R-:W-:Y:S05]  /*346f0*/  HMMA.1688.F32.TF32 R16, R172, R32.reuse, R188 ;  /* 0x00000020ac10723c */ /* 0x084fea00000810bc */
[----:B------:R1:W-:Y:S04]  /*34700*/  STL.64 [R1+0x1370], R88 ;  /* 0x0013705801007387 */ /* 0x0003e80000100a00 */
[----:B------:R2:W-:Y:S04]  /*34710*/  STL.64 [R1+0x1378], R90 ;  /* 0x0013785a01007387 */ /* 0x0005e80000100a00 */
[----:B------:R-:W3:Y:S04]  /*34720*/  LDL.LU R184, [R1+0xba0] ;  /* 0x000ba00001b87983 */ /* 0x000ee80000300800 */
        /* <DEDUP_REMOVED lines=23> */
[----:B-1----:R-:W3:Y:S04]  /*348a0*/  LDL.LU R88, [R1+0xc10] ;  /* 0x000c100001587983 */ /* 0x002ee80000300800 */
[----:B------:R-:W3:Y:S04]  /*348b0*/  LDL.LU R89, [R1+0xc14] ;  /* 0x000c140001597983 */ /* 0x000ee80000300800 */
[----:B--2---:R-:W3:Y:S04]  /*348c0*/  LDL.LU R90, [R1+0xc18] ;  /* 0x000c1800015a7983 */ /* 0x004ee80000300800 */
[----:B------:R-:W3:Y:S04]  /*348d0*/  LDL.LU R91, [R1+0xc1c] ;  /* 0x000c1c00015b7983 */ /* 0x000ee80000300800 */
[----:B------:R-:W2:Y:S04]  /*348e0*/  LDL.LU R200, [R1+0xc60] ;  /* 0x000c600001c87983 */ /* 0x000ea80000300800 */
[----:B------:R-:W2:Y:S04]  /*348f0*/  LDL.LU R201, [R1+0xc64] ;  /* 0x000c640001c97983 */ /* 0x000ea80000300800 */
[----:B------:R-:W2:Y:S04]  /*34900*/  LDL.LU R202, [R1+0xc68] ;  /* 0x000c680001ca7983 */ /* 0x000ea80000300800 */
[----:B------:R-:W2:Y:S04]  /*34910*/  LDL.LU R203, [R1+0xc6c] ;  /* 0x000c6c0001cb7983 */ /* 0x000ea80000300800 */
[----:B----4-:R-:W4:Y:S04]  /*34920*/  LDL.LU R24, [R1+0xd50] ;  /* 0x000d500001187983 */ /* 0x010f280000300800 */
[----:B------:R-:W4:Y:S04]  /*34930*/  LDL.LU R25, [R1+0xd54] ;  /* 0x000d540001197983 */ /* 0x000f280000300800 */
[----:B------:R-:W4:Y:S04]  /*34940*/  LDL.LU R26, [R1+0xd58] ;  /* 0x000d5800011a7983 */ /* 0x000f280000300800 */
[----:B------:R-:W4:Y:S04]  /*34950*/  LDL.LU R27, [R1+0xd5c] ;  /* 0x000d5c00011b7983 */ /* 0x000f280000300800 */
[----:B------:R-:W3:Y:S04]  /*34960*/  LDL.LU R176, [R1+0xd70] ;  /* 0x000d700001b07983 */ /* 0x000ee80000300800 */
[----:B------:R-:W3:Y:S04]  /*34970*/  LDL.LU R177, [R1+0xd74] ;  /* 0x000d740001b17983 */ /* 0x000ee80000300800 */
[----:B------:R-:W3:Y:S04]  /*34980*/  LDL.LU R178, [R1+0xd78] ;  /* 0x000d780001b27983 */ /* 0x000ee80000300800 */
        /* <DEDUP_REMOVED lines=45> */
[-C--:B----4-:R-:W-:Y:S06]  /*34c60*/  HMMA.1688.F32.TF32 R24, R12, R32.reuse, R24 ;  /* 0x000000200c18723c */ /* 0x090fec0000081018 */
[-C--:B---3--:R-:W-:Y:S06]  /*34c70*/  HMMA.1688.F32.TF32 R176, R8, R32.reuse, R176 ;  /* 0x0000002008b0723c */ /* 0x088fec00000810b0 */
[-C--:B--2---:R-:W-:Y:S06]  /*34c80*/  HMMA.1688.F32.TF32 R144, R4, R32.reuse, R144 ;  /* 0x000000200490723c */ /* 0x084fec0000081090 */
[-C--:B------:R-:W-:Y:S06]  /*34c90*/  HMMA.1688.F32.TF32 R96, R220, R32.reuse, R96 ;  /* 0x00000020dc60723c */ /* 0x080fec0000081060 */
[-C--:B------:R-:W-:Y:S06]  /*34ca0*/  HMMA.1688.F32.TF32 R212, R196, R32.reuse, R212 ;  /* 0x00000020c4d4723c */ /* 0x080fec00000810d4 */
[----:B------:R-:W-:-:S15]  /*34cb0*/  HMMA.1688.F32.TF32 R92, R244, R32, R92 ;  /* 0x00000020f45c723c */ /* 0x000fde000008105c */
[----:B------:R-:W-:-:S02]  /*34cc0*/  NOP ;  /* 0x0000000000007918 */ /* 0x000fc40000000000 */
[----:B------:R-:W-:Y:S04]  /*34cd0*/  STL.64 [R1+0x750], R212 ;  /* 0x000750d401007387 */ /* 0x000fe80000100a00 */
[----:B------:R1:W-:Y:S01]  /*34ce0*/  STL.64 [R1+0x758], R214 ;  /* 0x000758d601007387 */ /* 0x0003e20000100a00 */
[----:B------:R-:W-:Y:S03]  /*34cf0*/  HMMA.1688.F32.TF32 R32, R20, R32, R16 ;  /* 0x000000201420723c */ /* 0x000fe60000081010 */
[----:B-1----:R-:W2:Y:S04]  /*34d00*/  LDL.LU.64 R214, [R1+0x26e8] ;  /* 0x0026e80001d67983 */ /* 0x002ea80000300a00 */
[----:B------:R-:W2:Y:S04]  /*34d10*/  LDL.LU.64 R212, [R1+0x26e0] ;  /* 0x0026e00001d47983 */ /* 0x000ea80000300a00 */
[----:B------:R-:W-:Y:S04]  /*34d20*/  STL.64 [R1+0x920], R96 ;  /* 0x0009206001007387 */ /* 0x000fe80000100a00 */
[----:B------:R1:W-:Y:S04]  /*34d30*/  STL.64 [R1+0x928], R98 ;  /* 0x0009286201007387 */ /* 0x0003e80000100a00 */
[----:B-1----:R-:W3:Y:S04]  /*34d40*/  LDL.LU.64 R98, [R1+0x26d8] ;  /* 0x0026d80001627983 */ /* 0x002ee80000300a00 */
[----:B------:R-:W3:Y:S04]  /*34d50*/  LDL.LU.64 R96, [R1+0x26d0] ;  /* 0x0026d00001607983 */ /* 0x000ee80000300a00 */
[----:B------:R-:W-:Y:S04]  /*34d60*/  STL.64 [R1+0xda0], R92 ;  /* 0x000da05c01007387 */ /* 0x000fe80000100a00 */
[----:B------:R1:W-:Y:S01]  /*34d70*/  STL.64 [R1+0xda8], R94 ;  /* 0x000da85e01007387 */ /* 0x0003e20000100a00 */
[----:B------:R-:W-:-:S03]  /*34d80*/  IMAD.MOV.U32 R16, RZ, RZ, R35 ;  /* 0x000000ffff107224 */ /* 0x000fc600078e0023 */
[----:B-1----:R-:W4:Y:S04]  /*34d90*/  LDL.LU.64 R94, [R1+0x26c8] ;  /* 0x0026c800015e7983 */ /* 0x002f280000300a00 */
[----:B------:R-:W4:Y:S04]  /*34da0*/  LDL.LU.64 R92, [R1+0x26c0] ;  /* 0x0026c000015c7983 */ /* 0x000f280000300a00 */
[----:B------:R-:W-:Y:S04]  /*34db0*/  STL.64 [R1+0xf50], R144 ;  /* 0x000f509001007387 */ /* 0x000fe80000100a00 */
[----:B------:R1:W-:Y:S01]  /*34dc0*/  STL.64 [R1+0xf58], R146 ;  /* 0x000f589201007387 */ /* 0x0003e20000100a00 */
[----:B------:R-:W-:-:S03]  /*34dd0*/  IMAD.MOV.U32 R17, RZ, RZ, R34 ;  /* 0x000000ffff117224 */ /* 0x000fc600078e0022 */
[----:B-1----:R-:W2:Y:S04]  /*34de0*/  LDL.LU.64 R146, [R1+0x26b8] ;  /* 0x0026b80001927983 */ /* 0x002ea80000300a00 */
[----:B------:R-:W2:Y:S04]  /*34df0*/  LDL.LU.64 R144, [R1+0x26b0] ;  /* 0x0026b00001907983 */ /* 0x000ea80000300a00 */
[----:B------:R-:W-:Y:S04]  /*34e00*/  STL.64 [R1+0x1090], R176 ;  /* 0x001090b001007387 */ /* 0x000fe80000100a00 */
[----:B------:R1:W-:Y:S04]  /*34e10*/  STL.64 [R1+0x1098], R178 ;  /* 0x001098b201007387 */ /* 0x0003e80000100a00 */
[----:B-1----:R-:W3:Y:S04]  /*34e20*/  LDL.LU.64 R178, [R1+0x26a8] ;  /* 0x0026a80001b27983 */ /* 0x002ee80000300a00 */
[----:B------:R-:W3:Y:S04]  /*34e30*/  LDL.LU.64 R176, [R1+0x26a0] ;  /* 0x0026a00001b07983 */ /* 0x000ee80000300a00 */
[----:B------:R1:W-:Y:S04]  /*34e40*/  STL.64 [R1+0x1350], R24 ;  /* 0x0013501801007387 */ /* 0x0003e80000100a00 */
[----:B------:R-:W-:Y:S01]  /*34e50*/  STL.64 [R1+0x1358], R26 ;  /* 0x0013581a01007387 */ /* 0x000fe20000100a00 */
[----:B-1----:R-:W-:-:S02]  /*34e60*/  IMAD.MOV.U32 R25, RZ, RZ, R32 ;  /* 0x000000ffff197224 */ /* 0x002fc400078e0020 */
[----:B------:R-:W-:Y:S01]  /*34e70*/  IMAD.MOV.U32 R24, RZ, RZ, R33 ;  /* 0x000000ffff187224 */ /* 0x000fe200078e0021 */
[----:B------:R-:W4:Y:S04]  /*34e80*/  LDL.LU R32, [R1+0xc90] ;  /* 0x000c900001207983 */ /* 0x000f280000300800 */
[----:B------:R-:W4:Y:S04]  /*34e90*/  LDL.LU R33, [R1+0xc94] ;  /* 0x000c940001217983 */ /* 0x000f280000300800 */
[----:B------:R-:W4:Y:S04]  /*34ea0*/  LDL.LU R34, [R1+0xc98] ;  /* 0x000c980001227983 */ /* 0x000f280000300800 */
[----:B------:R-:W4:Y:S04]  /*34eb0*/  LDL.LU R35, [R1+0xc9c] ;  /* 0x000c9c0001237983 */ /* 0x000f280000300800 */
[----:B------:R-:W-:Y:S04]  /*34ec0*/  STL [R1+0x2178], R16 ;  /* 0x0021781001007387 */ /* 0x000fe80000100800 */
[----:B------:R1:W-:Y:S04]  /*34ed0*/  STL [R1+0x2174], R24 ;  /* 0x0021741801007387 */ /* 0x0003e80000100800 */
[----:B------:R1:W-:Y:S04]  /*34ee0*/  STL [R1+0x2170], R25 ;  /* 0x0021701901007387 */ /* 0x0003e80000100800 */
[----:B-1----:R-:W2:Y:S04]  /*34ef0*/  LDL.LU R24, [R1+0xca0] ;  /* 0x000ca00001187983 */ /* 0x002ea80000300800 */
[----:B------:R-:W2:Y:S04]  /*34f00*/  LDL.LU R25, [R1+0xca4] ;  /* 0x000ca40001197983 */ /* 0x000ea80000300800 */
[----:B------:R-:W2:Y:S04]  /*34f10*/  LDL.LU R26, [R1+0xca8] ;  /* 0x000ca800011a7983 */ /* 0x000ea80000300800 */
[----:B------:R-:W2:Y:S04]  /*34f20*/  LDL.LU R27, [R1+0xcac] ;  /* 0x000cac00011b7983 */ /* 0x000ea80000300800 */
[----:B------:R1:W-:Y:S04]  /*34f30*/  STL [R1+0x216c], R17 ;  /* 0x00216c1101007387 */ /* 0x0003e80000100800 */
[----:B------:R-:W3:Y:S04]  /*34f40*/  LDL.LU R16, [R1+0xcb0] ;  /* 0x000cb00001107983 */ /* 0x000ee80000300800 */
[----:B-1----:R-:W3:Y:S04]  /*34f50*/  LDL.LU R17, [R1+0xcb4] ;  /* 0x000cb40001117983 */ /* 0x002ee80000300800 */
[----:B------:R-:W3:Y:S04]  /*34f60*/  LDL.LU R18, [R1+0xcb8] ;  /* 0x000cb80001127983 */ /* 0x000ee80000300800 */
[----:B------:R-:W3:Y:S01]  /*34f70*/  LDL.LU R19, [R1+0xcbc] ;  /* 0x000cbc0001137983 */ /* 0x000ee20000300800 */
[-C--:B------:R-:W-:Y:S06]  /*34f80*/  HMMA.1688.F32.TF32 R104, R172, R36.reuse, R104 ;  /* 0x00000024ac68723c */ /* 0x080fec0000081068 */
[----:B------:R-:W-:-:S15]  /*34f90*/  HMMA.1688.F32.TF32 R100, R196, R36, R100 ;  /* 0x00000024c464723c */ /* 0x000fde0000081064 */
[----:B------:R-:W-:-:S02]  /*34fa0*/  NOP ;  /* 0x0000000000007918 */ /* 0x000fc40000000000 */
[----:B------:R-:W-:Y:S04]  /*34fb0*/  STL.64 [R1+0x720], R104 ;  /* 0x0007206801007387 */ /* 0x000fe80000100a00 */
[----:B------:R1:W-:Y:S04]  /*34fc0*/  STL.64 [R1+0x728], R106 ;  /* 0x0007286a01007387 */ /* 0x0003e80000100a00 */
[----:B-1----:R-:W2:Y:S04]  /*34fd0*/  LDL.LU.64 R106, [R1+0x2698] ;  /* 0x00269800016a7983 */ /* 0x002ea80000300a00 */
[----:B------:R-:W2:Y:S04]  /*34fe0*/  LDL.LU.64 R104, [R1+0x2690] ;  /* 0x0026900001687983 */ /* 0x000ea80000300a00 */
[----:B------:R-:W-:Y:S04]  /*34ff0*/  STL.64 [R1+0x7d0], R100 ;  /* 0x0007d06401007387 */ /* 0x000fe80000100a00 */
[----:B------:R1:W-:Y:S04]  /*35000*/  STL.64 [R1+0x7d8], R102 ;  /* 0x0007d86601007387 */ /* 0x0003e80000100a00 */
[----:B-1----:R-:W2:Y:S04]  /*35010*/  LDL.LU.64 R102, [R1+0x2688] ;  /* 0x0026880001667983 */ /* 0x002ea80000300a00 */
[----:B------:R-:W2:Y:S01]  /*35020*/  LDL.LU.64 R100, [R1+0x2680] ;  /* 0x0026800001647983 */ /* 0x000ea20000300a00 */
[-C--:B----4-:R-:W-:Y:S06]  /*35030*/  HMMA.1688.F32.TF32 R32, R4, R36.reuse, R32 ;  /* 0x000000240420723c */ /* 0x090fec0000081020 */
[----:B---3--:R-:W-:-:S15]  /*35040*/  HMMA.1688.F32.TF32 R16, R220, R36, R16 ;  /* 0x00000024dc10723c */ /* 0x008fde0000081010 */
[----:B------:R-:W-:-:S08]  /*35050*/  NOP ;  /* 0x0000000000007918 */ /* 0x000fd00000000000 */
[----:B------:R-:W-:Y:S04]  /*35060*/  STL.64 [R1+0x930], R16 ;  /* 0x0009301001007387 */ /* 0x000fe80000100a00 */
[----:B------:R2:W-:Y:S02]  /*35070*/  STL.64 [R1+0x938], R18 ;  /* 0x0009381201007387 */ /* 0x0005e40000100a00 */
[-C--:B--2---:R-:W-:Y:S06]  /*35080*/  HMMA.1688.F32.TF32 R16, R244, R36.reuse, R24 ;  /* 0x00000024f410723c */ /* 0x084fec0000081018 */
[----:B------:R-:W-:-:S15]  /*35090*/  HMMA.1688.F32.TF32 R24, R8, R36, R28 ;  /* 0x000000240818723c */ /* 0x000fde000008101c */
[----:B------:R-:W-:-:S02]  /*350a0*/  NOP ;  /* 0x0000000000007918 */ /* 0x000fc40000000000 */
[----:B------:R-:W-:Y:S04]  /*350b0*/  STL.64 [R1+0xd10], R16 ;  /* 0x000d101001007387 */ /* 0x000fe80000100a00 */
[----:B------:R1:W-:Y:S02]  /*350c0*/  STL.64 [R1+0xd18], R18 ;  /* 0x000d181201007387 */ /* 0x0003e40000100a00 */
[-C--:B-1----:R-:W-:Y:S02]  /*350d0*/  HMMA.1688.F32.TF32 R16, R12, R36.reuse, R200 ;  /* 0x000000240c10723c */ /* 0x082fe400000810c8 */
[----:B------:R-:W-:Y:S04]  /*350e0*/  STL.64 [R1+0xec0], R32 ;  /* 0x000ec02001007387 */ /* 0x000fe80000100a00 */
[----:B------:R-:W-:Y:S01]  /*350f0*/  STL.64 [R1+0xec8], R34 ;  /* 0x000ec82201007387 */ /* 0x000fe20000100a00 */
[----:B------:R-:W-:Y:S03]  /*35100*/  HMMA.1688.F32.TF32 R28, R20, R36, R232 ;  /* 0x00000024141c723c */ /* 0x000fe600000810e8 */
[----:B------:R-:W-:Y:S04]  /*35110*/  STL.64 [R1+0x1050], R24 ;  /* 0x0010501801007387 */ /* 0x000fe80000100a00 */
[----:B------:R1:W-:Y:S09]  /*35120*/  STL.64 [R1+0x1058], R26 ;  /* 0x0010581a01007387 */ /* 0x0003f20000100a00 */
[----:B------:R-:W-:Y:S01]  /*35130*/  STL.64 [R1+0x1330], R16 ;  /* 0x0013301001007387 */ /* 0x000fe20000100a00 */
[-C--:B-1----:R-:W-:Y:S03]  /*35140*/  HMMA.1688.F32.TF32 R24, R172, R40.reuse, R88 ;  /* 0x00000028ac18723c */ /* 0x082fe60000081058 */
[----:B------:R1:W-:Y:S03]  /*35150*/  STL.64 [R1+0x1338], R18 ;  /* 0x0013381201007387 */ /* 0x0003e60000100a00 */
[----:B-1----:R-:W-:Y:S01]  /*35160*/  HMMA.1688.F32.TF32 R16, R196, R40, R224 ;  /* 0x00000028c410723c */ /* 0x002fe200000810e0 */
[----:B------:R-:W-:Y:S04]  /*35170*/  STL.64 [R1+0x13f0], R28 ;  /* 0x0013f01c01007387 */ /* 0x000fe80000100a00 */
[----:B------:R1:W-:-:S12]  /*35180*/  STL.64 [R1+0x13f8], R30 ;  /* 0x0013f81e01007387 */ /* 0x0003d80000100a00 */
[----:B------:R-:W-:Y:S04]  /*35190*/  STL.64 [R1+0x710], R24 ;  /* 0x0007101801007387 */ /* 0x000fe80000100a00 */
[----:B------:R2:W-:Y:S01]  /*351a0*/  STL.64 [R1+0x718], R26 ;  /* 0x0007181a01007387 */ /* 0x0005e20000100a00 */
[-C--:B-1----:R-:W-:Y:S03]  /*351b0*/  HMMA.1688.F32.TF32 R28, R220, R40.reuse, R228 ;  /* 0x00000028dc1c723c */ /* 0x082fe600000810e4 */
[----:B------:R-:W-:Y:S03]  /*351c0*/  STL.64 [R1+0x850], R16 ;  /* 0x0008501001007387 */ /* 0x000fe60000100a00 */
[-C--:B--2---:R-:W-:Y:S01]  /*351d0*/  HMMA.1688.F32.TF32 R24, R244, R40.reuse, R240 ;  /* 0x00000028f418723c */ /* 0x084fe200000810f0 */
[----:B------:R1:W-:Y:S05]  /*351e0*/  STL.64 [R1+0x858], R18 ;  /* 0x0008581201007387 */ /* 0x0003ea0000100a00 */
[-C--:B-1----:R-:W-:Y:S11]  /*351f0*/  HMMA.1688.F32.TF32 R16, R4, R40.reuse, R248 ;  /* 0x000000280410723c */ /* 0x082ff600000810f8 */
[----:B------:R-:W-:Y:S04]  /*35200*/  STL.64 [R1+0x940], R28 ;  /* 0x0009401c01007387 */ /* 0x000fe80000100a00 */
[----:B------:R1:W-:Y:S04]  /*35210*/  STL.64 [R1+0x948], R30 ;  /* 0x0009481e01007387 */ /* 0x0003e80000100a00 */
[----:B------:R-:W-:Y:S04]  /*35220*/  STL.64 [R1+0xc90], R24 ;  /* 0x000c901801007387 */ /* 0x000fe80000100a00 */
[----:B------:R2:W-:Y:S01]  /*35230*/  STL.64 [R1+0xc98], R26 ;  /* 0x000c981a01007387 */ /* 0x0005e20000100a00 */
[-C--:B-1----:R-:W-:Y:S03]  /*35240*/  HMMA.1688.F32.TF32 R28, R8, R40.reuse, R180 ;  /* 0x00000028081c723c */ /* 0x082fe600000810b4 */
[----:B------:R-:W-:Y:S03]  /*35250*/  STL.64 [R1+0xe50], R16 ;  /* 0x000e501001007387 */ /* 0x000fe60000100a00 */
[-C--:B--2---:R-:W-:Y:S01]  /*35260*/  HMMA.1688.F32.TF32 R24, R12, R40.reuse, R184 ;  /* 0x000000280c18723c */ /* 0x084fe200000810b8 */
[----:B------:R1:W-:Y:S05]  /*35270*/  STL.64 [R1+0xe58], R18 ;  /* 0x000e581201007387 */ /* 0x0003ea0000100a00 */
[----:B-1----:R-:W-:Y:S11]  /*35280*/  HMMA.1688.F32.TF32 R16, R20, R40, R188 ;  /* 0x000000281410723c */ /* 0x002ff600000810bc */
[----:B------:R1:W-:Y:S04]  /*35290*/  STL.64 [R1+0x1020], R28 ;  /* 0x0010201c01007387 */ /* 0x0003e80000100a00 */
[----:B------:R2:W-:Y:S01]  /*352a0*/  STL.64 [R1+0x1028], R30 ;  /* 0x0010281e01007387 */ /* 0x0005e20000100a00 */
[----:B------:R-:W-:-:S03]  /*352b0*/  IMAD.MOV.U32 R188, RZ, RZ, R49 ;  /* 0x000000ffffbc7224 */ /* 0x000fc600078e0031 */
[----:B------:R3:W-:Y:S01]  /*352c0*/  STL.64 [R1+0x1240], R24 ;  /* 0x0012401801007387 */ /* 0x0007e20000100a00 */
[----:B------:R-:W-:-:S03]  /*352d0*/  IMAD.MOV.U32 R189, RZ, RZ, R48 ;  /* 0x000000ffffbd7224 */ /* 0x000fc600078e0030 */
[----:B------:R4:W-:Y:S01]  /*352e0*/  STL.64 [R1+0x1248], R26 ;  /* 0x0012481a01007387 */ /* 0x0009e20000100a00 */
[----:B------:R-:W-:-:S03]  /*352f0*/  IMAD.MOV.U32 R190, RZ, RZ, R44 ;  /* 0x000000ffffbe7224 */ /* 0x000fc600078e002c */
[----:B------:R-:W2:Y:S01]  /*35300*/  LDL.LU R49, [R1+0x267c] ;  /* 0x00267c0001317983 */ /* 0x000ea20000300800 */
[----:B------:R-:W-:-:S03]  /*35310*/  IMAD.MOV.U32 R191, RZ, RZ, R45 ;  /* 0x000000ffffbf7224 */ /* 0x000fc600078e002d */
[----:B------:R4:W-:Y:S04]  /*35320*/  STL.64 [R1+0x13e0], R16 ;  /* 0x0013e01001007387 */ /* 0x0009e80000100a00 */
[----:B------:R4:W-:Y:S04]  /*35330*/  STL.64 [R1+0x13e8], R18 ;  /* 0x0013e81201007387 */ /* 0x0009e80000100a00 */
[----:B------:R-:W3:Y:S04]  /*35340*/  LDL.LU R48, [R1+0x2678] ;  /* 0x0026780001307983 */ /* 0x000ee80000300800 */
[----:B------:R-:W4:Y:S04]  /*35350*/  LDL.LU R44, [R1+0x2674] ;  /* 0x00267400012c7983 */ /* 0x000f280000300800 */
[----:B------:R-:W3:Y:S01]  /*35360*/  LDL.LU R45, [R1+0x2670] ;  /* 0x00267000012d7983 */ /* 0x000ee20000300800 */
[----:B------:R-:W-:-:S02]  /*35370*/  IMAD.MOV.U32 R184, RZ, RZ, R57 ;  /* 0x000000ffffb87224 */ /* 0x000fc400078e0039 */
[----:B------:R-:W-:Y:S01]  /*35380*/  IMAD.MOV.U32 R185, RZ, RZ, R56 ;  /* 0x000000ffffb97224 */ /* 0x000fe200078e0038 */
[----:B------:R-:W3:Y:S01]  /*35390*/  LDL.LU R57, [R1+0x266c] ;  /* 0x00266c0001397983 */ /* 0x000ee20000300800 */
[----:B------:R-:W-:Y:S02]  /*353a0*/  IMAD.MOV.U32 R186, RZ, RZ, R52 ;  /* 0x000000ffffba7224 */ /* 0x000fe400078e0034 */
[----:B------:R-:W-:Y:S01]  /*353b0*/  IMAD.MOV.U32 R187, RZ, RZ, R53 ;  /* 0x000000ffffbb7224 */ /* 0x000fe200078e0035 */
[----:B------:R-:W3:Y:S04]  /*353c0*/  LDL.LU R56, [R1+0x2668] ;  /* 0x0026680001387983 */ /* 0x000ee80000300800 */
[----:B------:R-:W3:Y:S04]  /*353d0*/  LDL.LU R52, [R1+0x2664] ;  /* 0x0026640001347983 */ /* 0x000ee80000300800 */
[----:B------:R-:W3:Y:S01]  /*353e0*/  LDL.LU R53, [R1+0x2660] ;  /* 0x0026600001357983 */ /* 0x000ee20000300800 */
[----:B--2---:R-:W-:-:S02]  /*353f0*/  IMAD.MOV.U32 R183, RZ, RZ, R49 ;  /* 0x000000ffffb77224 */ /* 0x004fc400078e0031 */
[----:B----4-:R-:W-:Y:S02]  /*35400*/  IMAD.MOV.U32 R180, RZ, RZ, R44 ;  /* 0x000000ffffb47224 */ /* 0x010fe400078e002c */
[----:B------:R-:W2:Y:S01]  /*35410*/  LDL.LU R44, [R1+0x265c] ;  /* 0x00265c00012c7983 */ /* 0x000ea20000300800 */
[----:B---3--:R-:W-:-:S03]  /*35420*/  IMAD.MOV.U32 R181, RZ, RZ, R45 ;  /* 0x000000ffffb57224 */ /* 0x008fc600078e002d */
[----:B------:R-:W3:Y:S01]  /*35430*/  LDL.LU R45, [R1+0x2658] ;  /* 0x00265800012d7983 */ /* 0x000ee20000300800 */
[----:B------:R-:W-:-:S03]  /*35440*/  IMAD.MOV.U32 R182, RZ, RZ, R48 ;  /* 0x000000ffffb67224 */ /* 0x000fc600078e0030 */
[----:B------:R-:W4:Y:S01]  /*35450*/  LDL.LU R48, [R1+0x2654] ;  /* 0x0026540001307983 */ /* 0x000f220000300800 */
[----:B------:R-:W-:-:S03]  /*35460*/  IMAD.MOV.U32 R251, RZ, RZ, R57 ;  /* 0x000000fffffb7224 */ /* 0x000fc600078e0039 */
[----:B------:R-:W4:Y:S01]  /*35470*/  LDL.LU R49, [R1+0x2650] ;  /* 0x0026500001317983 */ /* 0x000f220000300800 */
[----:B------:R-:W-:-:S03]  /*35480*/  IMAD.MOV.U32 R248, RZ, RZ, R52 ;  /* 0x000000fffff87224 */ /* 0x000fc600078e0034 */
[----:B------:R-:W4:Y:S01]  /*35490*/  LDL.LU R52, [R1+0x264c] ;  /* 0x00264c0001347983 */ /* 0x000f220000300800 */
[----:B------:R-:W-:Y:S02]  /*354a0*/  IMAD.MOV.U32 R250, RZ, RZ, R56 ;  /* 0x000000fffffa7224 */ /* 0x000fe400078e0038 */
[----:B------:R-:W-:Y:S02]  /*354b0*/  IMAD.MOV.U32 R249, RZ, RZ, R53 ;  /* 0x000000fffff97224 */ /* 0x000fe400078e0035 */
        /* <DEDUP_REMOVED lines=45> */
[----:B------:R-:W1:Y:S01]  /*35790*/  LDSM.16.M88.4 R44, [R0+UR17+0x3000] ;  /* 0x00300011002c783b */ /* 0x000e620008000200 */
[----:B----4-:R-:W-:Y:S02]  /*357a0*/  IMAD.MOV.U32 R229, RZ, RZ, R48 ;  /* 0x000000ffffe57224 */ /* 0x010fe400078e0030 */
[----:B------:R-:W-:Y:S02]  /*357b0*/  IMAD.MOV.U32 R228, RZ, RZ, R49 ;  /* 0x000000ffffe47224 */ /* 0x000fe400078e0031 */
[----:B------:R-:W2:Y:S01]  /*357c0*/  LDSM.16.M88.4 R48, [R0+UR17+0x3800] ;  /* 0x003800110030783b */ /* 0x000ea20008000200 */
[----:B------:R-:W-:Y:S02]  /*357d0*/  IMAD.MOV.U32 R235, RZ, RZ, R52 ;  /* 0x000000ffffeb7224 */ /* 0x000fe400078e0034 */
[----:B------:R-:W-:-:S02]  /*357e0*/  IMAD.MOV.U32 R234, RZ, RZ, R53 ;  /* 0x000000ffffea7224 */ /* 0x000fc400078e0035 */
[----:B------:R-:W3:Y:S01]  /*357f0*/  LDSM.16.M88.4 R52, [R0+UR17+0x4000] ;  /* 0x004000110034783b */ /* 0x000ee20008000200 */
[----:B------:R-:W-:Y:S02]  /*35800*/  IMAD.MOV.U32 R233, RZ, RZ, R56 ;  /* 0x000000ffffe97224 */ /* 0x000fe400078e0038 */
[----:B------:R-:W-:Y:S02]  /*35810*/  IMAD.MOV.U32 R232, RZ, RZ, R57 ;  /* 0x000000ffffe87224 */ /* 0x000fe400078e0039 */
[----:B------:R-:W4:Y:S04]  /*35820*/  LDSM.16.M88.4 R56, [R0+UR17+0x4800] ;  /* 0x004800110038783b */ /* 0x000f280008000200 */
[----:B-1----:R-:W-:Y:S04]  /*35830*/  STL [R1+0x2484], R46 ;  /* 0x0024842e01007387 */ /* 0x002fe80000100800 */
[----:B------:R-:W-:Y:S04]  /*35840*/  STL [R1+0x2480], R47 ;  /* 0x0024802f01007387 */ /* 0x000fe80000100800 */
[----:B--2---:R-:W-:Y:S04]  /*35850*/  STL [R1+0x248c], R50 ;  /* 0x00248c3201007387 */ /* 0x004fe80000100800 */
[----:B------:R-:W-:Y:S04]  /*35860*/  STL [R1+0x2488], R51 ;  /* 0x0024883301007387 */ /* 0x000fe80000100800 */
[----:B---3--:R-:W-:Y:S04]  /*35870*/  STL [R1+0x2494], R54 ;  /* 0x0024943601007387 */ /* 0x008fe80000100800 */
[----:B------:R-:W-:Y:S04]  /*35880*/  STL [R1+0x2490], R55 ;  /* 0x0024903701007387 */ /* 0x000fe80000100800 */
[----:B----4-:R-:W-:Y:S04]  /*35890*/  STL [R1+0x249c], R58 ;  /* 0x00249c3a01007387 */ /* 0x010fe80000100800 */
[----:B------:R-:W-:Y:S01]  /*358a0*/  STL [R1+0x2498], R59 ;  /* 0x0024983b01007387 */ /* 0x000fe20000100800 */
[-C--:B------:R-:W-:Y:S06]  /*358b0*/  HMMA.1688.F32.TF32 R224, R196, R44.reuse, R224 ;  /* 0x0000002cc4e0723c */ /* 0x080fec00000810e0 */
        /* <DEDUP_REMOVED lines=9> */
[----:B-1----:R-:W3:Y:S04]  /*35950*/  LDL.LU.64 R226, [R1+0x2628] ;  /* 0x0026280001e27983 */ /* 0x002ee80000300a00 */
[----:B------:R-:W3:Y:S04]  /*35960*/  LDL.LU.64 R224, [R1+0x2620] ;  /* 0x0026200001e07983 */ /* 0x000ee80000300a00 */
[----:B------:R-:W-:Y:S04]  /*35970*/  STL.64 [R1+0x960], R40 ;  /* 0x0009602801007387 */ /* 0x000fe80000100a00 */
[----:B------:R1:W-:Y:S02]  /*35980*/  STL.64 [R1+0x968], R42 ;  /* 0x0009682a01007387 */ /* 0x0003e40000100a00 */
[-C--:B-1----:R-:W-:Y:S06]  /*35990*/  HMMA.1688.F32.TF32 R40, R244, R44.reuse, R36 ;  /* 0x0000002cf428723c */ /* 0x082fec0000081024 */
[-C--:B------:R-:W-:Y:S06]  /*359a0*/  HMMA.1688.F32.TF32 R36, R4, R44.reuse, R16 ;  /* 0x0000002c0424723c */ /* 0x080fec0000081010 */
[----:B------:R-:W-:Y:S11]  /*359b0*/  HMMA.1688.F32.TF32 R16, R8, R44, R24 ;  /* 0x0000002c0810723c */ /* 0x000ff60000081018 */
[----:B------:R-:W-:Y:S04]  /*359c0*/  STL.64 [R1+0xc10], R40 ;  /* 0x000c102801007387 */ /* 0x000fe80000100a00 */
[----:B------:R-:W-:Y:S04]  /*359d0*/  STL.64 [R1+0xc18], R42 ;  /* 0x000c182a01007387 */ /* 0x000fe80000100a00 */
[----:B------:R-:W-:Y:S04]  /*359e0*/  STL.64 [R1+0xdb0], R36 ;  /* 0x000db02401007387 */ /* 0x000fe80000100a00 */
[----:B------:R-:W-:Y:S04]  /*359f0*/  STL.64 [R1+0xdb8], R38 ;  /* 0x000db82601007387 */ /* 0x000fe80000100a00 */
[----:B------:R-:W-:Y:S04]  /*35a00*/  STL.64 [R1+0xfb0], R16 ;  /* 0x000fb01001007387 */ /* 0x000fe80000100a00 */
[----:B------:R1:W-:Y:S02]  /*35a10*/  STL.64 [R1+0xfb8], R18 ;  /* 0x000fb81201007387 */ /* 0x0003e40000100a00 */
[----:B-1----:R-:W-:Y:S06]  /*35a20*/  HMMA.1688.F32.TF32 R16, R172, R48, R200 ;  /* 0x00000030ac10723c */ /* 0x002fec00000810c8 */
[-C--:B------:R-:W-:Y:S06]  /*35a30*/  HMMA.1688.F32.TF32 R32, R12, R44.reuse, R32 ;  /* 0x0000002c0c20723c */ /* 0x080fec0000081020 */
[----:B------:R-:W-:-:S12]  /*35a40*/  HMMA.1688.F32.TF32 R24, R20, R44, R28 ;  /* 0x0000002c1418723c */ /* 0x000fd8000008101c */
[----:B------:R-:W-:Y:S02]  /*35a50*/  IMAD.MOV.U32 R58, RZ, RZ, R16 ;  /* 0x000000ffff3a7224 */ /* 0x000fe400078e0010 */
[----:B------:R-:W-:Y:S02]  /*35a60*/  IMAD.MOV.U32 R59, RZ, RZ, R17 ;  /* 0x000000ffff3b7224 */ /* 0x000fe400078e0011 */
[----:B------:R-:W-:Y:S02]  /*35a70*/  IMAD.MOV.U32 R54, RZ, RZ, R18 ;  /* 0x000000ffff367224 */ /* 0x000fe400078e0012 */
[----:B------:R-:W-:Y:S02]  /*35a80*/  IMAD.MOV.U32 R55, RZ, RZ, R19 ;  /* 0x000000ffff377224 */ /* 0x000fe400078e0013 */
[-C--:B------:R-:W-:Y:S01]  /*35a90*/  HMMA.1688.F32.TF32 R16, R196, R48.reuse, R232 ;  /* 0x00000030c410723c */ /* 0x080fe200000810e8 */
[----:B------:R-:W-:Y:S04]  /*35aa0*/  STL.64 [R1+0x1130], R32 ;  /* 0x0011302001007387 */ /* 0x000fe80000100a00 */
[----:B------:R-:W-:Y:S01]  /*35ab0*/  STL.64 [R1+0x1138], R34 ;  /* 0x0011382201007387 */ /* 0x000fe20000100a00 */
[-C--:B------:R-:W-:Y:S03]  /*35ac0*/  HMMA.1688.F32.TF32 R28, R220, R48.reuse, R228 ;  /* 0x00000030dc1c723c */ /* 0x080fe600000810e4 */
[----:B------:R-:W-:Y:S04]  /*35ad0*/  STL.64 [R1+0x1380], R24 ;  /* 0x0013801801007387 */ /* 0x000fe80000100a00 */
[----:B------:R1:W-:Y:S04]  /*35ae0*/  STL.64 [R1+0x1388], R26 ;  /* 0x0013881a01007387 */ /* 0x0003e80000100a00 */
[----:B------:R-:W-:Y:S04]  /*35af0*/  STL [R1+0x24b4], R58 ;  /* 0x0024b43a01007387 */ /* 0x000fe80000100800 */
[----:B------:R-:W-:Y:S04]  /*35b00*/  STL [R1+0x24b0], R59 ;  /* 0x0024b03b01007387 */ /* 0x000fe80000100800 */
[----:B------:R-:W-:Y:S01]  /*35b10*/  STL [R1+0x24ac], R54 ;  /* 0x0024ac3601007387 */ /* 0x000fe20000100800 */
[-C--:B-1----:R-:W-:Y:S03]  /*35b20*/  HMMA.1688.F32.TF32 R24, R244, R48.reuse, R240 ;  /* 0x00000030f418723c */ /* 0x082fe600000810f0 */
[----:B------:R-:W-:Y:S04]  /*35b30*/  STL [R1+0x24a8], R55 ;  /* 0x0024a83701007387 */ /* 0x000fe80000100800 */
[----:B------:R-:W-:Y:S04]  /*35b40*/  STL.64 [R1+0x880], R16 ;  /* 0x0008801001007387 */ /* 0x000fe80000100a00 */
[----:B------:R1:W-:Y:S02]  /*35b50*/  STL.64 [R1+0x888], R18 ;  /* 0x0008881201007387 */ /* 0x0003e40000100a00 */
[-C--:B-1----:R-:W-:Y:S02]  /*35b60*/  HMMA.1688.F32.TF32 R16, R4, R48.reuse, R248 ;  /* 0x000000300410723c */ /* 0x082fe400000810f8 */
[----:B------:R-:W-:Y:S04]  /*35b70*/  STL.64 [R1+0xa60], R28 ;  /* 0x000a601c01007387 */ /* 0x000fe80000100a00 */
[----:B------:R1:W-:Y:S04]  /*35b80*/  STL.64 [R1+0xa68], R30 ;  /* 0x000a681e01007387 */ /* 0x0003e80000100a00 */
[----:B------:R-:W-:Y:S04]  /*35b90*/  STL.64 [R1+0xbb0], R24 ;  /* 0x000bb01801007387 */ /* 0x000fe80000100a00 */
[----:B------:R4:W-:Y:S01]  /*35ba0*/  STL.64 [R1+0xbb8], R26 ;  /* 0x000bb81a01007387 */ /* 0x0009e20000100a00 */
[-C--:B-1----:R-:W-:Y:S08]  /*35bb0*/  HMMA.1688.F32.TF32 R28, R8, R48.reuse, R180 ;  /* 0x00000030081c723c */ /* 0x082ff000000810b4 */
[----:B------:R-:W-:Y:S01]  /*35bc0*/  STL.64 [R1+0xd20], R16 ;  /* 0x000d201001007387 */ /* 0x000fe20000100a00 */
[-C--:B----4-:R-:W-:Y:S03]  /*35bd0*/  HMMA.1688.F32.TF32 R24, R12, R48.reuse, R184 ;  /* 0x000000300c18723c */ /* 0x090fe600000810b8 */
[----:B------:R1:W-:Y:S03]  /*35be0*/  STL.64 [R1+0xd28], R18 ;  /* 0x000d281201007387 */ /* 0x0003e60000100a00 */
[----:B-1----:R-:W-:Y:S08]  /*35bf0*/  HMMA.1688.F32.TF32 R16, R20, R48, R188 ;  /* 0x000000301410723c */ /* 0x002ff000000810bc */
[----:B------:R1:W-:Y:S04]  /*35c00*/  STL.64 [R1+0xf20], R28 ;  /* 0x000f201c01007387 */ /* 0x0003e80000100a00 */
[----:B------:R4:W-:Y:S04]  /*35c10*/  STL.64 [R1+0xf28], R30 ;  /* 0x000f281e01007387 */ /* 0x0009e80000100a00 */
        /* <DEDUP_REMOVED lines=8> */
[----:B------:R-:W2:Y:S04]  /*35ca0*/  LDL.LU R200, [R1+0x8f0] ;  /* 0x0008f00001c87983 */ /* 0x000ea80000300800 */
[----:B------:R-:W2:Y:S04]  /*35cb0*/  LDL.LU R201, [R1+0x8f4] ;  /* 0x0008f40001c97983 */ /* 0x000ea80000300800 */
[----:B------:R-:W2:Y:S04]  /*35cc0*/  LDL.LU R202, [R1+0x8f8] ;  /* 0x0008f80001ca7983 */ /* 0x000ea80000300800 */
[----:B------:R-:W2:Y:S04]  /*35cd0*/  LDL.LU R203, [R1+0x8fc] ;  /* 0x0008fc0001cb7983 */ /* 0x000ea80000300800 */
[----:B-1----:R-:W2:Y:S04]  /*35ce0*/  LDL.LU R28, [R1+0x910] ;  /* 0x00091000011c7983 */ /* 0x002ea80000300800 */
[----:B------:R-:W2:Y:S04]  /*35cf0*/  LDL.LU R29, [R1+0x914] ;  /* 0x00091400011d7983 */ /* 0x000ea80000300800 */
[----:B----4-:R-:W2:Y:S04]  /*35d00*/  LDL.LU R30, [R1+0x918] ;  /* 0x00091800011e7983 */ /* 0x010ea80000300800 */
[----:B------:R-:W2:Y:S04]  /*35d10*/  LDL.LU R31, [R1+0x91c] ;  /* 0x00091c00011f7983 */ /* 0x000ea80000300800 */
        /* <DEDUP_REMOVED lines=32> */
[----:B---3--:R-:W3:Y:S04]  /*35f20*/  LDL.LU R16, [R1+0x9c0] ;  /* 0x0009c00001107983 */ /* 0x008ee80000300800 */
        /* <DEDUP_REMOVED lines=11> */
[----:B----4-:R-:W-:-:S15]  /*35fe0*/  HMMA.1688.F32.TF32 R228, R172, R52, R228 ;  /* 0x00000034ace4723c */ /* 0x010fde00000810e4 */
[----:B------:R-:W-:-:S09]  /*35ff0*/  NOP ;  /* 0x0000000000007918 */ /* 0x000fd20000000000 */
[----:B------:R-:W-:Y:S02]  /*36000*/  IMAD.MOV.U32 R47, RZ, RZ, R231 ;  /* 0x000000ffff2f7224 */ /* 0x000fe400078e00e7 */
[----:B------:R-:W-:Y:S02]  /*36010*/  IMAD.MOV.U32 R46, RZ, RZ, R230 ;  /* 0x000000ffff2e7224 */ /* 0x000fe400078e00e6 */
[----:B------:R-:W-:Y:S01]  /*36020*/  IMAD.MOV.U32 R50, RZ, RZ, R228 ;  /* 0x000000ffff327224 */ /* 0x000fe200078e00e4 */
[----:B------:R-:W4:Y:S01]  /*36030*/  LDL.LU.64 R230, [R1+0x2618] ;  /* 0x0026180001e67983 */ /* 0x000f220000300a00 */
[----:B------:R-:W-:-:S03]  /*36040*/  IMAD.MOV.U32 R51, RZ, RZ, R229 ;  /* 0x000000ffff337224 */ /* 0x000fc600078e00e5 */
[----:B------:R-:W4:Y:S04]  /*36050*/  LDL.LU.64 R228, [R1+0x2610] ;  /* 0x0026100001e47983 */ /* 0x000f280000300a00 */
[----:B------:R-:W-:Y:S04]  /*36060*/  STL [R1+0x24bc], R47 ;  /* 0x0024bc2f01007387 */ /* 0x000fe80000100800 */
[----:B------:R1:W-:Y:S04]  /*36070*/  STL [R1+0x24b8], R46 ;  /* 0x0024b82e01007387 */ /* 0x0003e80000100800 */
[----:B------:R-:W4:Y:S04]  /*36080*/  LDL.LU R44, [R1+0x9f0] ;  /* 0x0009f000012c7983 */ /* 0x000f280000300800 */
[----:B------:R-:W4:Y:S04]  /*36090*/  LDL.LU R45, [R1+0x9f4] ;  /* 0x0009f400012d7983 */ /* 0x000f280000300800 */
[----:B-1----:R-:W4:Y:S04]  /*360a0*/  LDL.LU R46, [R1+0x9f8] ;  /* 0x0009f800012e7983 */ /* 0x002f280000300800 */
[----:B------:R-:W4:Y:S04]  /*360b0*/  LDL.LU R47, [R1+0x9fc] ;  /* 0x0009fc00012f7983 */ /* 0x000f280000300800 */
[----:B------:R-:W-:Y:S04]  /*360c0*/  STL [R1+0x24a4], R51 ;  /* 0x0024a43301007387 */ /* 0x000fe80000100800 */
[----:B------:R1:W-:Y:S04]  /*360d0*/  STL [R1+0x24a0], R50 ;  /* 0x0024a03201007387 */ /* 0x0003e80000100800 */
[----:B------:R-:W4:Y:S04]  /*360e0*/  LDL.LU R48, [R1+0xa00] ;  /* 0x000a000001307983 */ /* 0x000f280000300800 */
[----:B------:R-:W4:Y:S04]  /*360f0*/  LDL.LU R49, [R1+0xa04] ;  /* 0x000a040001317983 */ /* 0x000f280000300800 */
[----:B-1----:R-:W4:Y:S04]  /*36100*/  LDL.LU R50, [R1+0xa08] ;  /* 0x000a080001327983 */ /* 0x002f280000300800 */
[----:B------:R-:W4:Y:S01]  /*36110*/  LDL.LU R51, [R1+0xa0c] ;  /* 0x000a0c0001337983 */ /* 0x000f220000300800 */
[-C--:B--2---:R-:W-:Y:S06]  /*36120*/  HMMA.1688.F32.TF32 R240, R196, R52.reuse, R240 ;  /* 0x00000034c4f0723c */ /* 0x084fec00000810f0 */
[-C--:B------:R-:W-:Y:S06]  /*36130*/  HMMA.1688.F32.TF32 R248, R220, R52.reuse, R248 ;  /* 0x00000034dcf8723c */ /* 0x080fec00000810f8 */
[-C--:B------:R-:W-:Y:S06]  /*36140*/  HMMA.1688.F32.TF32 R180, R244, R52.reuse, R180 ;  /* 0x00000034f4b4723c */ /* 0x080fec00000810b4 */
[----:B------:R-:W-:Y:S06]  /*36150*/  HMMA.1688.F32.TF32 R184, R4, R52, R184 ;  /* 0x0000003404b8723c */ /* 0x000fec00000810b8 */
[----:B------:R-:W-:Y:S01]  /*36160*/  HMMA.1688.F32.TF32 R36, R172, R56, R36 ;  /* 0x00000038ac24723c */ /* 0x000fe20000081024 */
[----:B------:R-:W-:Y:S05]  /*36170*/  STL.64 [R1+0x870], R240 ;  /* 0x000870f001007387 */ /* 0x000fea0000100a00 */
[----:B------:R-:W-:Y:S01]  /*36180*/  HMMA.1688.F32.TF32 R40, R20, R52, R40 ;  /* 0x000000341428723c */ /* 0x000fe20000081028 */
[----:B------:R1:W-:Y:S05]  /*36190*/  STL.64 [R1+0x878], R242 ;  /* 0x000878f201007387 */ /* 0x0003ea0000100a00 */
[----:B---3--:R-:W-:Y:S01]  /*361a0*/  HMMA.1688.F32.TF32 R16, R196, R56, R16 ;  /* 0x00000038c410723c */ /* 0x008fe20000081010 */
        /* <DEDUP_REMOVED lines=9> */
[----:B-1----:R-:W2:Y:S04]  /*36240*/  LDL.LU.64 R182, [R1+0x25e8] ;  /* 0x0025e80001b67983 */ /* 0x002ea80000300a00 */
[----:B------:R-:W2:Y:S04]  /*36250*/  LDL.LU.64 R180, [R1+0x25e0] ;  /* 0x0025e00001b47983 */ /* 0x000ea80000300a00 */
[----:B------:R-:W-:Y:S04]  /*36260*/  STL.64 [R1+0xca0], R184 ;  /* 0x000ca0b801007387 */ /* 0x000fe80000100a00 */
[----:B------:R1:W-:Y:S01]  /*36270*/  STL.64 [R1+0xca8], R186 ;  /* 0x000ca8ba01007387 */ /* 0x0003e20000100a00 */
[----:B------:R-:W-:-:S03]  /*36280*/  IMAD.MOV.U32 R55, RZ, RZ, R37 ;  /* 0x000000ffff377224 */ /* 0x000fc600078e0025 */
[----:B-1----:R-:W3:Y:S04]  /*36290*/  LDL.LU.64 R186, [R1+0x25d8] ;  /* 0x0025d80001ba7983 */ /* 0x002ee80000300a00 */
[----:B------:R-:W3:Y:S01]  /*362a0*/  LDL.LU.64 R184, [R1+0x25d0] ;  /* 0x0025d00001b87983 */ /* 0x000ee20000300a00 */
[-C--:B----4-:R-:W-:Y:S06]  /*362b0*/  HMMA.1688.F32.TF32 R44, R12, R52.reuse, R44 ;  /* 0x000000340c2c723c */ /* 0x090fec000008102c */
[----:B------:R-:W-:-:S15]  /*362c0*/  HMMA.1688.F32.TF32 R48, R8, R52, R48 ;  /* 0x000000340830723c */ /* 0x000fde0000081030 */
[----:B------:R-:W-:-:S08]  /*362d0*/  NOP ;  /* 0x0000000000007918 */ /* 0x000fd00000000000 */
[----:B------:R-:W-:Y:S04]  /*362e0*/  STL.64 [R1+0xeb0], R48 ;  /* 0x000eb03001007387 */ /* 0x000fe80000100a00 */
[----:B------:R1:W-:Y:S04]  /*362f0*/  STL.64 [R1+0xeb8], R50 ;  /* 0x000eb83201007387 */ /* 0x0003e80000100a00 */
[----:B------:R-:W-:Y:S04]  /*36300*/  STL.64 [R1+0x1070], R44 ;  /* 0x0010702c01007387 */ /* 0x000fe80000100a00 */
[----:B------:R-:W-:Y:S01]  /*36310*/  STL.64 [R1+0x1078], R46 ;  /* 0x0010782e01007387 */ /* 0x000fe20000100a00 */
[----:B-1----:R-:W-:-:S02]  /*36320*/  IMAD.MOV.U32 R50, RZ, RZ, R39 ;  /* 0x000000ffff327224 */ /* 0x002fc400078e0027 */
[----:B------:R-:W-:Y:S01]  /*36330*/  IMAD.MOV.U32 R51, RZ, RZ, R38 ;  /* 0x000000ffff337224 */ /* 0x000fe200078e0026 */
[----:B------:R-:W-:Y:S01]  /*36340*/  STL.64 [R1+0x1340], R40 ;  /* 0x0013402801007387 */ /* 0x000fe20000100a00 */
[-C--:B------:R-:W-:Y:S03]  /*36350*/  HMMA.1688.F32.TF32 R36, R220, R56.reuse, R24 ;  /* 0x00000038dc24723c */ /* 0x080fe60000081018 */
[----:B------:R-:W-:Y:S04]  /*36360*/  STL.64 [R1+0x1348], R42 ;  /* 0x0013482a01007387 */ /* 0x000fe80000100a00 */
[----:B------:R-:W-:Y:S01]  /*36370*/  STL [R1+0x24cc], R50 ;  /* 0x0024cc3201007387 */ /* 0x000fe20000100800 */
[-C--:B------:R-:W-:Y:S03]  /*36380*/  HMMA.1688.F32.TF32 R24, R244, R56.reuse, R32 ;  /* 0x00000038f418723c */ /* 0x080fe60000081020 */
[----:B------:R-:W-:Y:S04]  /*36390*/  STL [R1+0x24c8], R51 ;  /* 0x0024c83301007387 */ /* 0x000fe80000100800 */
[----:B------:R-:W-:Y:S04]  /*363a0*/  STL [R1+0x24c4], R54 ;  /* 0x0024c43601007387 */ /* 0x000fe80000100800 */
[----:B------:R-:W-:Y:S04]  /*363b0*/  STL [R1+0x24c0], R55 ;  /* 0x0024c03701007387 */ /* 0x000fe80000100800 */
[----:B------:R-:W-:Y:S04]  /*363c0*/  STL.64 [R1+0x860], R16 ;  /* 0x0008601001007387 */ /* 0x000fe80000100a00 */
[----:B------:R1:W-:Y:S02]  /*363d0*/  STL.64 [R1+0x868], R18 ;  /* 0x0008681201007387 */ /* 0x0003e40000100a00 */
[-C--:B-1----:R-:W-:Y:S02]  /*363e0*/  HMMA.1688.F32.TF32 R16, R4, R56.reuse, R28 ;  /* 0x000000380410723c */ /* 0x082fe4000008101c */
[----:B------:R-:W-:Y:S04]  /*363f0*/  STL.64 [R1+0xa30], R36 ;  /* 0x000a302401007387 */ /* 0x000fe80000100a00 */
[----:B------:R-:W-:Y:S01]  /*36400*/  STL.64 [R1+0xa38], R38 ;  /* 0x000a382601007387 */ /* 0x000fe20000100a00 */
[-C--:B------:R-:W-:Y:S03]  /*36410*/  HMMA.1688.F32.TF32 R28, R8, R56.reuse, R200 ;  /* 0x00000038081c723c */ /* 0x080fe600000810c8 */
[----:B------:R-:W-:Y:S04]  /*36420*/  STL.64 [R1+0xae0], R24 ;  /* 0x000ae01801007387 */ /* 0x000fe80000100a00 */
[----:B------:R1:W-:Y:S09]  /*36430*/  STL.64 [R1+0xae8], R26 ;  /* 0x000ae81a01007387 */ /* 0x0003f20000100a00 */
[----:B------:R-:W-:Y:S01]  /*36440*/  STL.64 [R1+0xc00], R16 ;  /* 0x000c001001007387 */ /* 0x000fe20000100a00 */
[-C--:B-1----:R-:W-:Y:S03]  /*36450*/  HMMA.1688.F32.TF32 R24, R12, R56.reuse, R232 ;  /* 0x000000380c18723c */ /* 0x082fe600000810e8 */
[----:B------:R1:W-:Y:S03]  /*36460*/  STL.64 [R1+0xc08], R18 ;  /* 0x000c081201007387 */ /* 0x0003e60000100a00 */
[----:B-1----:R-:W-:Y:S01]  /*36470*/  HMMA.1688.F32.TF32 R16, R20, R56, R188 ;  /* 0x000000381410723c */ /* 0x002fe200000810bc */
[----:B------:R1:W-:Y:S01]  /*36480*/  STL.64 [R1+0xe20], R28 ;  /* 0x000e201c01007387 */ /* 0x0003e20000100a00 */
[----:B------:R-:W-:-:S03]  /*36490*/  IMAD.MOV.U32 R232, RZ, RZ, R68 ;  /* 0x000000ffffe87224 */ /* 0x000fc600078e0044 */
[----:B------:R4:W-:-:S12]  /*364a0*/  STL.64 [R1+0xe28], R30 ;  /* 0x000e281e01007387 */ /* 0x0009d80000100a00 */
[----:B------:R2:W-:Y:S01]  /*364b0*/  STL.64 [R1+0x1010], R24 ;  /* 0x0010101801007387 */ /* 0x0005e20000100a00 */
[----:B------:R-:W-:-:S03]  /*364c0*/  IMAD.MOV.U32 R233, RZ, RZ, R69 ;  /* 0x000000ffffe97224 */ /* 0x000fc600078e0045 */
[----:B------:R3:W-:Y:S01]  /*364d0*/  STL.64 [R1+0x1018], R26 ;  /* 0x0010181a01007387 */ /* 0x0007e20000100a00 */
[----:B------:R-:W-:-:S03]  /*364e0*/  IMAD.MOV.U32 R234, RZ, RZ, R72 ;  /* 0x000000ffffea7224 */ /* 0x000fc600078e0048 */
[----:B------:R-:W4:Y:S01]  /*364f0*/  LDL.LU R68, [R1+0x25cc] ;  /* 0x0025cc0001447983 */ /* 0x000f220000300800 */
[----:B------:R-:W-:-:S03]  /*36500*/  IMAD.MOV.U32 R235, RZ, RZ, R73 ;  /* 0x000000ffffeb7224 */ /* 0x000fc600078e0049 */
[----:B------:R3:W-:Y:S04]  /*36510*/  STL.64 [R1+0x12c0], R16 ;  /* 0x0012c01001007387 */ /* 0x0007e80000100a00 */
[----:B------:R3:W-:Y:S04]  /*36520*/  STL.64 [R1+0x12c8], R18 ;  /* 0x0012c81201007387 */ /* 0x0007e80000100a00 */
[----:B------:R-:W2:Y:S04]  /*36530*/  LDL.LU R69, [R1+0x25c8] ;  /* 0x0025c80001457983 */ /* 0x000ea80000300800 */
[----:B------:R-:W1:Y:S04]  /*36540*/  LDL.LU R72, [R1+0x25c4] ;  /* 0x0025c40001487983 */ /* 0x000e680000300800 */
[----:B------:R-:W3:Y:S04]  /*36550*/  LDL.LU R73, [R1+0x25c0] ;  /* 0x0025c00001497983 */ /* 0x000ee80000300800 */
[----:B------:R-:W3:Y:S04]  /*36560*/  LDL.LU R200, [R1+0x1c0] ;  /* 0x0001c00001c87983 */ /* 0x000ee80000300800 */
[----:B------:R-:W3:Y:S01]  /*36570*/  LDL.LU R201, [R1+0x1c4] ;  /* 0x0001c40001c97983 */ /* 0x000ee20000300800 */
[----:B----4-:R-:W-:-:S03]  /*36580*/  IMAD.MOV.U32 R202, RZ, RZ, R68 ;  /* 0x000000ffffca7224 */ /* 0x010fc600078e0044 */
[----:B------:R-:W4:Y:S01]  /*36590*/  LDL.LU R68, [R1+0x25bc] ;  /* 0x0025bc0001447983 */ /* 0x000f220000300800 */
[----:B--2---:R-:W-:-:S03]  /*365a0*/  IMAD.MOV.U32 R203, RZ, RZ, R69 ;  /* 0x000000ffffcb7224 */ /* 0x004fc600078e0045 */
[----:B------:R-:W2:Y:S01]  /*365b0*/  LDL.LU R69, [R1+0x25b8] ;  /* 0x0025b80001457983 */ /* 0x000ea20000300800 */
[----:B-1----:R-:W-:-:S03]  /*365c0*/  IMAD.MOV.U32 R28, RZ, RZ, R72 ;  /* 0x000000ffff1c7224 */ /* 0x002fc600078e0048 */
[----:B------:R-:W2:Y:S01]  /*365d0*/  LDL.LU R72, [R1+0x25b4] ;  /* 0x0025b40001487983 */ /* 0x000ea20000300800 */
[----:B---3--:R-:W-:-:S03]  /*365e0*/  IMAD.MOV.U32 R29, RZ, RZ, R73 ;  /* 0x000000ffff1d7224 */ /* 0x008fc600078e0049 */
[----:B------:R-:W3:Y:S04]  /*365f0*/  LDL.LU R73, [R1+0x25b0] ;  /* 0x0025b00001497983 */ /* 0x000ee80000300800 */
[----:B------:R-:W3:Y:S04]  /*36600*/  LDL.LU R30, [R1+0x278] ;  /* 0x00027800011e7983 */ /* 0x000ee80000300800 */
[----:B------:R-:W3:Y:S01]  /*36610*/  LDL.LU R31, [R1+0x27c] ;  /* 0x00027c00011f7983 */ /* 0x000ee20000300800 */
[----:B----4-:R-:W-:-:S03]  /*36620*/  IMAD.MOV.U32 R24, RZ, RZ, R68 ;  /* 0x000000ffff187224 */ /* 0x010fc600078e0044 */
[----:B------:R-:W4:Y:S01]  /*36630*/  LDL.LU R68, [R1+0x25ac] ;  /* 0x0025ac0001447983 */ /* 0x000f220000300800 */
[----:B--2---:R-:W-:-:S03]  /*36640*/  IMAD.MOV.U32 R25, RZ, RZ, R69 ;  /* 0x000000ffff197224 */ /* 0x004fc600078e0045 */
[----:B------:R-:W2:Y:S01]  /*36650*/  LDL.LU R69, [R1+0x25a8] ;  /* 0x0025a80001457983 */ /* 0x000ea20000300800 */
[----:B------:R-:W-:-:S03]  /*36660*/  IMAD.MOV.U32 R26, RZ, RZ, R72 ;  /* 0x000000ffff1a7224 */ /* 0x000fc600078e0048 */
[----:B------:R-:W2:Y:S01]  /*36670*/  LDL.LU R72, [R1+0x25a4] ;  /* 0x0025a40001487983 */ /* 0x000ea20000300800 */
[----:B---3--:R-:W-:-:S03]  /*36680*/  IMAD.MOV.U32 R27, RZ, RZ, R73 ;  /* 0x000000ffff1b7224 */ /* 0x008fc600078e0049 */
        /* <DEDUP_REMOVED lines=11> */
[----:B------:R-:W3:Y:S04]  /*36740*/  LDL.LU R40, [R1+0x400] ;  /* 0x0004000001287983 */ /* 0x000ee80000300800 */
[----:B------:R-:W1:Y:S01]  /*36750*/  LDSM.16.M88.4 R60, [R0+UR17+0x5000] ;  /* 0x00500011003c783b */ /* 0x000e620008000200 */
[----:B------:R-:W-:Y:S02]  /*36760*/  IMAD.MOV.U32 R32, RZ, RZ, R65 ;  /* 0x000000ffff207224 */ /* 0x000fe400078e0041 */
[----:B------:R-:W-:Y:S01]  /*36770*/  IMAD.MOV.U32 R33, RZ, RZ, R64 ;  /* 0x000000ffff217224 */ /* 0x000fe200078e0040 */
[----:B------:R-:W3:Y:S04]  /*36780*/  LDL.LU R41, [R1+0x404] ;  /* 0x0004040001297983 */ /* 0x000ee80000300800 */
[----:B------:R-:W1:Y:S04]  /*36790*/  LDSM.16.M88.4 R64, [R0+UR17+0x5800] ;  /* 0x005800110040783b */ /* 0x000e680008000200 */
        /* <DEDUP_REMOVED lines=10> */
[----:B-1----:R-:W-:Y:S04]  /*36840*/  STL [R1+0x24d4], R62 ;  /* 0x0024d43e01007387 */ /* 0x002fe80000100800 */
[----:B------:R-:W-:Y:S04]  /*36850*/  STL [R1+0x24d0], R63 ;  /* 0x0024d03f01007387 */ /* 0x000fe80000100800 */
[----:B------:R-:W-:Y:S04]  /*36860*/  STL [R1+0x24dc], R66 ;  /* 0x0024dc4201007387 */ /* 0x000fe80000100800 */
[----:B------:R-:W-:Y:S01]  /*36870*/  STL [R1+0x24d8], R67 ;  /* 0x0024d84301007387 */ /* 0x000fe20000100800 */
[----:B----4-:R-:W-:-:S02]  /*36880*/  IMAD.MOV.U32 R39, RZ, RZ, R68 ;  /* 0x000000ffff277224 */ /* 0x010fc400078e0044 */
[----:B--2---:R-:W-:Y:S02]  /*36890*/  IMAD.MOV.U32 R38, RZ, RZ, R69 ;  /* 0x000000ffff267224 */ /* 0x004fe400078e0045 */
[----:B------:R-:W1:Y:S01]  /*368a0*/  LDSM.16.M88.4 R68, [R0+UR17+0x6000] ;  /* 0x006000110044783b */ /* 0x000e620008000200 */
[----:B------:R-:W-:Y:S02]  /*368b0*/  IMAD.MOV.U32 R37, RZ, RZ, R72 ;  /* 0x000000ffff257224 */ /* 0x000fe400078e0048 */
[----:B---3--:R-:W-:Y:S02]  /*368c0*/  IMAD.MOV.U32 R36, RZ, RZ, R73 ;  /* 0x000000ffff247224 */ /* 0x008fe400078e0049 */
[----:B------:R-:W2:Y:S01]  /*368d0*/  LDSM.16.M88.4 R72, [R0+UR17+0x6800] ;  /* 0x006800110048783b */ /* 0x000ea20008000200 */
[----:B------:R-:W-:Y:S03]  /*368e0*/  HMMA.1688.F32.TF32 R188, R172, R60, R188 ;  /* 0x0000003cacbc723c */ /* 0x000fe600000810bc */
[----:B-1----:R-:W-:Y:S04]  /*368f0*/  STL [R1+0x24e4], R70 ;  /* 0x0024e44601007387 */ /* 0x002fe80000100800 */
[----:B------:R-:W-:Y:S04]  /*36900*/  STL [R1+0x24e0], R71 ;  /* 0x0024e04701007387 */ /* 0x000fe80000100800 */
[----:B--2---:R-:W-:Y:S04]  /*36910*/  STL [R1+0x24ec], R74 ;  /* 0x0024ec4a01007387 */ /* 0x004fe80000100800 */
[----:B------:R-:W-:Y:S09]  /*36920*/  STL [R1+0x24e8], R75 ;  /* 0x0024e84b01007387 */ /* 0x000ff20000100800 */
[----:B------:R-:W-:-:S02]  /*36930*/  IMAD.MOV.U32 R59, RZ, RZ, R191 ;  /* 0x000000ffff3b7224 */ /* 0x000fc400078e00bf */
[----:B------:R-:W-:Y:S02]  /*36940*/  IMAD.MOV.U32 R58, RZ, RZ, R190 ;  /* 0x000000ffff3a7224 */ /* 0x000fe400078e00be */
[----:B------:R-:W-:Y:S01]  /*36950*/  IMAD.MOV.U32 R47, RZ, RZ, R188 ;  /* 0x000000ffff2f7224 */ /* 0x000fe200078e00bc */
[----:B------:R-:W2:Y:S01]  /*36960*/  LDL.LU.64 R190, [R1+0x2598] ;  /* 0x0025980001be7983 */ /* 0x000ea20000300a00 */
[----:B------:R-:W-:-:S03]  /*36970*/  IMAD.MOV.U32 R46, RZ, RZ, R189 ;  /* 0x000000ffff2e7224 */ /* 0x000fc600078e00bd */
[----:B------:R-:W2:Y:S04]  /*36980*/  LDL.LU.64 R188, [R1+0x2590] ;  /* 0x0025900001bc7983 */ /* 0x000ea80000300a00 */
[----:B------:R-:W-:Y:S04]  /*36990*/  STL [R1+0x24fc], R59 ;  /* 0x0024fc3b01007387 */ /* 0x000fe80000100800 */
[----:B------:R1:W-:Y:S04]  /*369a0*/  STL [R1+0x24f8], R58 ;  /* 0x0024f83a01007387 */ /* 0x0003e80000100800 */
[----:B------:R-:W3:Y:S04]  /*369b0*/  LDL.LU R56, [R1+0x470] ;  /* 0x0004700001387983 */ /* 0x000ee80000300800 */
[----:B------:R-:W3:Y:S04]  /*369c0*/  LDL.LU R57, [R1+0x474] ;  /* 0x0004740001397983 */ /* 0x000ee80000300800 */
[----:B-1----:R-:W3:Y:S04]  /*369d0*/  LDL.LU R58, [R1+0x478] ;  /* 0x00047800013a7983 */ /* 0x002ee80000300800 */
[----:B------:R-:W3:Y:S04]  /*369e0*/  LDL.LU R59, [R1+0x47c] ;  /* 0x00047c00013b7983 */ /* 0x000ee80000300800 */
[----:B------:R1:W-:Y:S04]  /*369f0*/  STL [R1+0x24f4], R46 ;  /* 0x0024f42e01007387 */ /* 0x0003e80000100800 */
[----:B------:R4:W-:Y:S04]  /*36a00*/  STL [R1+0x24f0], R47 ;  /* 0x0024f02f01007387 */ /* 0x0009e80000100800 */
[----:B------:R-:W2:Y:S04]  /*36a10*/  LDL.LU R44, [R1+0x480] ;  /* 0x00048000012c7983 */ /* 0x000ea80000300800 */
[----:B------:R-:W2:Y:S04]  /*36a20*/  LDL.LU R45, [R1+0x484] ;  /* 0x00048400012d7983 */ /* 0x000ea80000300800 */
[----:B-1----:R-:W2:Y:S04]  /*36a30*/  LDL.LU R46, [R1+0x488] ;  /* 0x00048800012e7983 */ /* 0x002ea80000300800 */
[----:B----4-:R-:W2:Y:S01]  /*36a40*/  LDL.LU R47, [R1+0x48c] ;  /* 0x00048c00012f7983 */ /* 0x010ea20000300800 */
[-C--:B------:R-:W-:Y:S06]  /*36a50*/  HMMA.1688.F32.TF32 R52, R244, R60.reuse, R52 ;  /* 0x0000003cf434723c */ /* 0x080fec0000081034 */
[-C--:B------:R-:W-:Y:S06]  /*36a60*/  HMMA.1688.F32.TF32 R48, R4, R60.reuse, R48 ;  /* 0x0000003c0430723c */ /* 0x080fec0000081030 */
[----:B--2---:R-:W-:-:S15]  /*36a70*/  HMMA.1688.F32.TF32 R44, R196, R60, R44 ;  /* 0x0000003cc42c723c */ /* 0x004fde000008102c */
[----:B------:R-:W-:-:S08]  /*36a80*/  NOP ;  /* 0x0000000000007918 */ /* 0x000fd00000000000 */
[----:B------:R-:W-:Y:S04]  /*36a90*/  STL.64 [R1+0x8c0], R44 ;  /* 0x0008c02c01007387 */ /* 0x000fe80000100a00 */
[----:B------:R3:W-:Y:S02]  /*36aa0*/  STL.64 [R1+0x8c8], R46 ;  /* 0x0008c82e01007387 */ /* 0x0007e40000100a00 */
[----:B---3--:R-:W-:-:S15]  /*36ab0*/  HMMA.1688.F32.TF32 R44, R220, R60, R56 ;  /* 0x0000003cdc2c723c */ /* 0x008fde0000081038 */
[----:B------:R-:W-:-:S08]  /*36ac0*/  NOP ;  /* 0x0000000000007918 */ /* 0x000fd00000000000 */
[----:B------:R-:W-:Y:S04]  /*36ad0*/  STL.64 [R1+0x9f0], R44 ;  /* 0x0009f02c01007387 */ /* 0x000fe80000100a00 */
[----:B------:R1:W-:Y:S02]  /*36ae0*/  STL.64 [R1+0x9f8], R46 ;  /* 0x0009f82e01007387 */ /* 0x0003e40000100a00 */
[-C--:B-1----:R-:W-:Y:S06]  /*36af0*/  HMMA.1688.F32.TF32 R44, R8, R60.reuse, R40 ;  /* 0x0000003c082c723c */ /* 0x082fec0000081028 */
[-C--:B------:R-:W-:Y:S06]  /*36b00*/  HMMA.1688.F32.TF32 R40, R12, R60.reuse, R36 ;  /* 0x0000003c0c28723c */ /* 0x080fec0000081024 */
[----:B------:R-:W-:Y:S06]  /*36b10*/  HMMA.1688.F32.TF32 R36, R20, R60, R16 ;  /* 0x0000003c1424723c */ /* 0x000fec0000081010 */
[----:B------:R-:W-:Y:S01]  /*36b20*/  HMMA.1688.F32.TF32 R16, R172, R64, R24 ;  /* 0x00000040ac10723c */ /* 0x000fe20000081018 */
[----:B------:R-:W-:Y:S04]  /*36b30*/  STL.64 [R1+0xa90], R52 ;  /* 0x000a903401007387 */ /* 0x000fe80000100a00 */
[----:B------:R1:W-:Y:S04]  /*36b40*/  STL.64 [R1+0xa98], R54 ;  /* 0x000a983601007387 */ /* 0x0003e80000100a00 */
[----:B------:R-:W-:Y:S04]  /*36b50*/  STL.64 [R1+0xba0], R48 ;  /* 0x000ba03001007387 */ /* 0x000fe80000100a00 */
[----:B------:R2:W-:Y:S11]  /*36b60*/  STL.64 [R1+0xba8], R50 ;  /* 0x000ba83201007387 */ /* 0x0005f60000100a00 */
[----:B-1----:R-:W-:-:S02]  /*36b70*/  IMAD.MOV.U32 R54, RZ, RZ, R18 ;  /* 0x000000ffff367224 */ /* 0x002fc400078e0012 */
[----:B--2---:R-:W-:Y:S02]  /*36b80*/  IMAD.MOV.U32 R50, RZ, RZ, R16 ;  /* 0x000000ffff327224 */ /* 0x004fe400078e0010 */
[----:B------:R-:W-:Y:S02]  /*36b90*/  IMAD.MOV.U32 R51, RZ, RZ, R17 ;  /* 0x000000ffff337224 */ /* 0x000fe400078e0011 */
[----:B------:R-:W-:Y:S02]  /*36ba0*/  IMAD.MOV.U32 R55, RZ, RZ, R19 ;  /* 0x000000ffff377224 */ /* 0x000fe400078e0013 */
[-C--:B------:R-:W-:Y:S01]  /*36bb0*/  HMMA.1688.F32.TF32 R16, R196, R64.reuse, R32 ;  /* 0x00000040c410723c */ /* 0x080fe20000081020 */
[----:B------:R-:W-:Y:S04]  /*36bc0*/  STL.64 [R1+0xd90], R44 ;  /* 0x000d902c01007387 */ /* 0x000fe80000100a00 */
[----:B------:R-:W-:Y:S04]  /*36bd0*/  STL.64 [R1+0xd98], R46 ;  /* 0x000d982e01007387 */ /* 0x000fe80000100a00 */
[----:B------:R-:W-:Y:S04]  /*36be0*/  STL.64 [R1+0xfa0], R40 ;  /* 0x000fa02801007387 */ /* 0x000fe80000100a00 */
[----:B------:R-:W-:Y:S01]  /*36bf0*/  STL.64 [R1+0xfa8], R42 ;  /* 0x000fa82a01007387 */ /* 0x000fe20000100a00 */
[-C--:B------:R-:W-:Y:S03]  /*36c00*/  HMMA.1688.F32.TF32 R24, R220, R64.reuse, R28 ;  /* 0x00000040dc18723c */ /* 0x080fe6000008101c */
[----:B------:R-:W-:Y:S04]  /*36c10*/  STL.64 [R1+0x11c0], R36 ;  /* 0x0011c02401007387 */ /* 0x000fe80000100a00 */
        /* <DEDUP_REMOVED lines=13> */
[----:B-1----:R-:W-:Y:S01]  /*36cf0*/  HMMA.1688.F32.TF32 R24, R8, R64, R88 ;  /* 0x000000400818723c */ /* 0x002fe20000081058 */
[----:B------:R-:W-:-:S02]  /*36d00*/  IMAD.MOV.U32 R53, RZ, RZ, R84 ;  /* 0x000000ffff357224 */ /* 0x000fc400078e0054 */
[----:B------:R-:W-:Y:S05]  /*36d10*/  LDSM.16.M88.4 R88, [R0+UR17+0x8800] ;  /* 0x008800110058783b */ /* 0x000fea0008000200 */
[----:B------:R-:W-:Y:S01]  /*36d20*/  STL.64 [R1+0xb40], R16 ;  /* 0x000b401001007387 */ /* 0x000fe20000100a00 */
[-C--:B--2---:R-:W-:Y:S03]  /*36d30*/  HMMA.1688.F32.TF32 R28, R12, R64.reuse, R232 ;  /* 0x000000400c1c723c */ /* 0x084fe600000810e8 */
[----:B------:R1:W-:Y:S03]  /*36d40*/  STL.64 [R1+0xb48], R18 ;  /* 0x000b481201007387 */ /* 0x0003e60000100a00 */
[----:B-1----:R-:W-:Y:S08]  /*36d50*/  HMMA.1688.F32.TF32 R16, R20, R64, R148 ;  /* 0x000000401410723c */ /* 0x002ff00000081094 */
[----:B------:R1:W-:Y:S04]  /*36d60*/  STL.64 [R1+0xcf0], R24 ;  /* 0x000cf01801007387 */ /* 0x0003e80000100a00 */
[----:B------:R2:W-:Y:S04]  /*36d70*/  STL.64 [R1+0xcf8], R26 ;  /* 0x000cf81a01007387 */ /* 0x0005e80000100a00 */
[----:B-1----:R-:W3:Y:S04]  /*36d80*/  LDL.LU R24, [R1+0x320] ;  /* 0x0003200001187983 */ /* 0x002ee80000300800 */
[----:B------:R-:W-:Y:S04]  /*36d90*/  STL.64 [R1+0xf10], R28 ;  /* 0x000f101c01007387 */ /* 0x000fe80000100a00 */
[----:B------:R-:W-:Y:S04]  /*36da0*/  STL.64 [R1+0xf18], R30 ;  /* 0x000f181e01007387 */ /* 0x000fe80000100a00 */
[----:B------:R1:W-:Y:S04]  /*36db0*/  STL.64 [R1+0x10d0], R16 ;  /* 0x0010d01001007387 */ /* 0x0003e80000100a00 */
[----:B------:R4:W-:Y:S04]  /*36dc0*/  STL.64 [R1+0x10d8], R18 ;  /* 0x0010d81201007387 */ /* 0x0009e80000100a00 */
[----:B------:R-:W3:Y:S04]  /*36dd0*/  LDL.LU R25, [R1+0x324] ;  /* 0x0003240001197983 */ /* 0x000ee80000300800 */
[----:B--2---:R-:W3:Y:S04]  /*36de0*/  LDL.LU R26, [R1+0x328] ;  /* 0x00032800011a7983 */ /* 0x004ee80000300800 */
[----:B------:R-:W3:Y:S04]  /*36df0*/  LDL.LU R27, [R1+0x32c] ;  /* 0x00032c00011b7983 */ /* 0x000ee80000300800 */
        /* <DEDUP_REMOVED lines=18> */
[----:B----4-:R-:W4:Y:S04]  /*36f20*/  LDL.LU R18, [R1+0xe8] ;  /* 0x0000e80001127983 */ /* 0x010f280000300800 */
[----:B------:R-:W4:Y:S04]  /*36f30*/  LDL.LU R19, [R1+0xec] ;  /* 0x0000ec0001137983 */ /* 0x000f280000300800 */
[----:B------:R-:W4:Y:S04]  /*36f40*/  LDL.LU R200, [R1+0x1a0] ;  /* 0x0001a00001c87983 */ /* 0x000f280000300800 */
[----:B------:R-:W4:Y:S04]  /*36f50*/  LDL.LU R201, [R1+0x1a4] ;  /* 0x0001a40001c97983 */ /* 0x000f280000300800 */
[----:B------:R-:W4:Y:S04]  /*36f60*/  LDL.LU R202, [R1+0x1a8] ;  /* 0x0001a80001ca7983 */ /* 0x000f280000300800 */
[----:B------:R-:W4:Y:S04]  /*36f70*/  LDL.LU R203, [R1+0x1ac] ;  /* 0x0001ac0001cb7983 */ /* 0x000f280000300800 */
[----:B------:R-:W4:Y:S04]  /*36f80*/  LDL.LU R32, [R1] ;  /* 0x0000000001207983 */ /* 0x000f280000300800 */
        /* <DEDUP_REMOVED lines=11> */
[----:B--2---:R-:W-:-:S15]  /*37040*/  HMMA.1688.F32.TF32 R48, R172, R68, R36 ;  /* 0x00000044ac30723c */ /* 0x004fde0000081024 */
[----:B------:R-:W-:-:S09]  /*37050*/  NOP ;  /* 0x0000000000007918 */ /* 0x000fd20000000000 */
[----:B------:R-:W-:Y:S02]  /*37060*/  IMAD.MOV.U32 R39, RZ, RZ, R51 ;  /* 0x000000ffff277224 */ /* 0x000fe400078e0033 */
[----:B------:R-:W-:Y:S02]  /*37070*/  IMAD.MOV.U32 R38, RZ, RZ, R50 ;  /* 0x000000ffff267224 */ /* 0x000fe400078e0032 */
[----:B------:R-:W-:Y:S01]  /*37080*/  IMAD.MOV.U32 R43, RZ, RZ, R49 ;  /* 0x000000ffff2b7224 */ /* 0x000fe200078e0031 */
[----:B------:R-:W-:Y:S01]  /*37090*/  STL [R1+0x251c], R39 ;  /* 0x00251c2701007387 */ /* 0x000fe20000100800 */
[----:B------:R-:W-:-:S03]  /*370a0*/  IMAD.MOV.U32 R42, RZ, RZ, R48 ;  /* 0x000000ffff2a7224 */ /* 0x000fc600078e0030 */
[----:B------:R3:W-:Y:S04]  /*370b0*/  STL [R1+0x2518], R38 ;  /* 0x0025182601007387 */ /* 0x0007e80000100800 */
[----:B------:R-:W-:Y:S01]  /*370c0*/  STL [R1+0x2514], R43 ;  /* 0x0025142b01007387 */ /* 0x000fe20000100800 */
[-C--:B---3--:R-:W-:Y:S03]  /*370d0*/  HMMA.1688.F32.TF32 R36, R196, R68.reuse, R60 ;  /* 0x00000044c424723c */ /* 0x088fe6000008103c */
[----:B------:R1:W-:Y:S03]  /*370e0*/  STL [R1+0x2510], R42 ;  /* 0x0025102a01007387 */ /* 0x0003e60000100800 */
[-C--:B------:R-:W-:Y:S06]  /*370f0*/  HMMA.1688.F32.TF32 R44, R220, R68.reuse, R44 ;  /* 0x00000044dc2c723c */ /* 0x080fec000008102c */
[-C--:B-1----:R-:W-:Y:S11]  /*37100*/  HMMA.1688.F32.TF32 R40, R244, R68.reuse, R184 ;  /* 0x00000044f428723c */ /* 0x082ff600000810b8 */
[----:B------:R-:W-:Y:S04]  /*37110*/  STL.64 [R1+0x620], R36 ;  /* 0x0006202401007387 */ /* 0x000fe80000100a00 */
[----:B------:R1:W-:Y:S04]  /*37120*/  STL.64 [R1+0x628], R38 ;  /* 0x0006282601007387 */ /* 0x0003e80000100a00 */
[----:B------:R-:W-:Y:S04]  /*37130*/  STL.64 [R1+0x830], R44 ;  /* 0x0008302c01007387 */ /* 0x000fe80000100a00 */
[----:B------:R-:W-:Y:S01]  /*37140*/  STL.64 [R1+0x838], R46 ;  /* 0x0008382e01007387 */ /* 0x000fe20000100a00 */
[-C--:B-1----:R-:W-:Y:S03]  /*37150*/  HMMA.1688.F32.TF32 R36, R4, R68.reuse, R56 ;  /* 0x000000440424723c */ /* 0x082fe60000081038 */
[----:B------:R-:W-:Y:S04]  /*37160*/  STL.64 [R1+0x9e0], R40 ;  /* 0x0009e02801007387 */ /* 0x000fe80000100a00 */
[----:B------:R4:W-:Y:S02]  /*37170*/  STL.64 [R1+0x9e8], R42 ;  /* 0x0009e82a01007387 */ /* 0x0009e40000100a00 */
[----:B----4-:R-:W-:Y:S06]  /*37180*/  HMMA.1688.F32.TF32 R40, R12, R68, R16 ;  /* 0x000000440c28723c */ /* 0x010fec0000081010 */
[----:B------:R-:W-:Y:S08]  /*37190*/  HMMA.1688.F32.TF32 R16, R172, R72, R24 ;  /* 0x00000048ac10723c */ /* 0x000ff00000081018 */
[----:B------:R-:W-:Y:S01]  /*371a0*/  STL.64 [R1+0xad0], R36 ;  /* 0x000ad02401007387 */ /* 0x000fe20000100a00 */
[----:B------:R-:W-:Y:S03]  /*371b0*/  HMMA.1688.F32.TF32 R44, R8, R68, R100 ;  /* 0x00000044082c723c */ /* 0x000fe60000081064 */
[----:B------:R1:W-:Y:S01]  /*371c0*/  STL.64 [R1+0xad8], R38 ;  /* 0x000ad82601007387 */ /* 0x0003e20000100a00 */
[----:B------:R-:W-:-:S02]  /*371d0*/  IMAD.MOV.U32 R54, RZ, RZ, R85 ;  /* 0x000000ffff367224 */ /* 0x000fc400078e0055 */
[----:B------:R-:W-:Y:S01]  /*371e0*/  IMAD.MOV.U32 R55, RZ, RZ, R252 ;  /* 0x000000ffff377224 */ /* 0x000fe200078e00fc */
[----:B------:R-:W-:Y:S01]  /*371f0*/  LDSM.16.M88.4 R100, [R0+UR17+0xa000] ;  /* 0x00a000110064783b */ /* 0x000fe20008000200 */
[----:B-1----:R-:W-:Y:S07]  /*37200*/  HMMA.1688.F32.TF32 R36, R20, R68, R152 ;  /* 0x000000441424723c */ /* 0x002fee0000081098 */
[----:B------:R-:W-:Y:S02]  /*37210*/  IMAD.MOV.U32 R66, RZ, RZ, R16 ;  /* 0x000000ffff427224 */ /* 0x000fe400078e0010 */
[----:B------:R-:W-:-:S02]  /*37220*/  IMAD.MOV.U32 R67, RZ, RZ, R17 ;  /* 0x000000ffff437224 */ /* 0x000fc400078e0011 */
        /* <DEDUP_REMOVED lines=31> */
[----:B------:R-:W3:Y:S04]  /*37420*/  LDL.LU R232, [R1+0x150] ;  /* 0x0001500001e87983 */ /* 0x000ee80000300800 */
[----:B------:R4:W-:Y:S04]  /*37430*/  STL.64 [R1+0xe10], R24 ;  /* 0x000e101801007387 */ /* 0x0009e80000100a00 */
[----:B------:R4:W-:Y:S04]  /*37440*/  STL.64 [R1+0xe18], R26 ;  /* 0x000e181a01007387 */ /* 0x0009e80000100a00 */
[----:B------:R4:W-:Y:S04]  /*37450*/  STL.64 [R1+0xff0], R16 ;  /* 0x000ff01001007387 */ /* 0x0009e80000100a00 */
[----:B------:R-:W-:Y:S04]  /*37460*/  STL.64 [R1+0xff8], R18 ;  /* 0x000ff81201007387 */ /* 0x000fe80000100a00 */
        /* <DEDUP_REMOVED lines=11> */
[----:B----4-:R-:W2:Y:S04]  /*37520*/  LDL.LU R24, [R1+0x4d0] ;  /* 0x0004d00001187983 */ /* 0x010ea80000300800 */
[----:B------:R-:W2:Y:S04]  /*37530*/  LDL.LU R25, [R1+0x4d4] ;  /* 0x0004d40001197983 */ /* 0x000ea80000300800 */
[----:B------:R-:W2:Y:S04]  /*37540*/  LDL.LU R26, [R1+0x4d8] ;  /* 0x0004d800011a7983 */ /* 0x000ea80000300800 */
[----:B------:R-:W2:Y:S04]  /*37550*/  LDL.LU R27, [R1+0x4dc] ;  /* 0x0004dc00011b7983 */ /* 0x000ea80000300800 */
        /* <DEDUP_REMOVED lines=16> */
[----:B------:R-:W2:Y:S01]  /*37660*/  LDL.LU R16, [R1+0x160] ;  /* 0x0001600001107983 */ /* 0x000ea20000300800 */
[----:B------:R-:W-:-:S03]  /*37670*/  IMAD.MOV.U32 R35, RZ, RZ, R76 ;  /* 0x000000ffff237224 */ /* 0x000fc600078e004c */
[----:B------:R-:W1:Y:S01]  /*37680*/  LDSM.16.M88.4 R76, [R0+UR17+0x7000] ;  /* 0x00700011004c783b */ /* 0x000e620008000200 */
[----:B------:R-:W-:Y:S02]  /*37690*/  IMAD.MOV.U32 R32, RZ, RZ, R81 ;  /* 0x000000ffff207224 */ /* 0x000fe400078e0051 */
[----:B------:R-:W-:Y:S02]  /*376a0*/  IMAD.MOV.U32 R33, RZ, RZ, R80 ;  /* 0x000000ffff217224 */ /* 0x000fe400078e0050 */
[----:B------:R-:W1:Y:S02]  /*376b0*/  LDSM.16.M88.4 R80, [R0+UR17+0x7800] ;  /* 0x007800110050783b */ /* 0x000e640008000200 */
[-C--:B-1----:R-:W-:Y:S02]  /*376c0*/  HMMA.1688.F32.TF32 R40, R244, R76.reuse, R248 ;  /* 0x0000004cf428723c */ /* 0x082fe400000810f8 */
[----:B------:R-:W-:Y:S04]  /*376d0*/  STL [R1+0x2534], R78 ;  /* 0x0025344e01007387 */ /* 0x000fe80000100800 */
[----:B------:R-:W-:Y:S04]  /*376e0*/  STL [R1+0x2530], R79 ;  /* 0x0025304f01007387 */ /* 0x000fe80000100800 */
[----:B------:R-:W-:Y:S04]  /*376f0*/  STL [R1+0x253c], R82 ;  /* 0x00253c5201007387 */ /* 0x000fe80000100800 */
[----:B------:R-:W-:Y:S01]  /*37700*/  STL [R1+0x2538], R83 ;  /* 0x0025385301007387 */ /* 0x000fe20000100800 */
[----:B----4-:R-:W-:Y:S01]  /*37710*/  HMMA.1688.F32.TF32 R36, R172, R76, R48 ;  /* 0x0000004cac24723c */ /* 0x010fe20000081030 */
[----:B---3--:R-:W-:-:S02]  /*37720*/  IMAD.MOV.U32 R19, RZ, RZ, R84 ;  /* 0x000000ffff137224 */ /* 0x008fc400078e0054 */
[----:B--2---:R-:W-:Y:S02]  /*37730*/  IMAD.MOV.U32 R18, RZ, RZ, R85 ;  /* 0x000000ffff127224 */ /* 0x004fe400078e0055 */
[----:B------:R-:W1:-:S15]  /*37740*/  LDSM.16.M88.4 R84, [R0+UR17+0x8000] ;  /* 0x008000110054783b */ /* 0x000e5e0008000200 */
[----:B------:R-:W-:-:S04]  /*37750*/  NOP ;  /* 0x0000000000007918 */ /* 0x000fc80000000000 */
[----:B------:R-:W-:Y:S02]  /*37760*/  IMAD.MOV.U32 R74, RZ, RZ, R36 ;  /* 0x000000ffff4a7224 */ /* 0x000fe400078e0024 */
[----:B------:R-:W-:Y:S02]  /*37770*/  IMAD.MOV.U32 R75, RZ, RZ, R37 ;  /* 0x000000ffff4b7224 */ /* 0x000fe400078e0025 */
[----:B------:R-:W-:Y:S02]  /*37780*/  IMAD.MOV.U32 R70, RZ, RZ, R38 ;  /* 0x000000ffff467224 */ /* 0x000fe400078e0026 */
[----:B------:R-:W-:Y:S02]  /*37790*/  IMAD.MOV.U32 R71, RZ, RZ, R39 ;  /* 0x000000ffff477224 */ /* 0x000fe400078e0027 */
[-C--:B------:R-:W-:Y:S06]  /*377a0*/  HMMA.1688.F32.TF32 R36, R196, R76.reuse, R52 ;  /* 0x0000004cc424723c */ /* 0x080fec0000081034 */
[-C--:B------:R-:W-:Y:S01]  /*377b0*/  HMMA.1688.F32.TF32 R44, R220, R76.reuse, R44 ;  /* 0x0000004cdc2c723c */ /* 0x080fe2000008102c */
[----:B------:R-:W-:Y:S01]  /*377c0*/  IMAD.MOV.U32 R17, RZ, RZ, R252 ;  /* 0x000000ffff117224 */ /* 0x000fe200078e00fc */
[----:B-1----:R-:W-:Y:S04]  /*377d0*/  STL [R1+0x2544], R86 ;  /* 0x0025445601007387 */ /* 0x002fe80000100800 */
[----:B------:R-:W-:Y:S04]  /*377e0*/  STL [R1+0x2540], R87 ;  /* 0x0025405701007387 */ /* 0x000fe80000100800 */
[----:B------:R-:W-:Y:S04]  /*377f0*/  STL [R1+0x254c], R90 ;  /* 0x00254c5a01007387 */ /* 0x000fe80000100800 */
[----:B------:R-:W-:Y:S04]  /*37800*/  STL [R1+0x2548], R91 ;  /* 0x0025485b01007387 */ /* 0x000fe80000100800 */
        /* <DEDUP_REMOVED lines=8> */
[-C--:B-1----:R-:W-:Y:S03]  /*37890*/  HMMA.1688.F32.TF32 R36, R4, R76.reuse, R56 ;  /* 0x0000004c0424723c */ /* 0x082fe60000081038 */
[----:B------:R-:W-:Y:S04]  /*378a0*/  STL.64 [R1+0x610], R40 ;  /* 0x0006102801007387 */ /* 0x000fe80000100a00 */
[----:B------:R1:W-:Y:S01]  /*378b0*/  STL.64 [R1+0x618], R42 ;  /* 0x0006182a01007387 */ /* 0x0003e20000100a00 */
[-C--:B--2---:R-:W-:Y:S06]  /*378c0*/  HMMA.1688.F32.TF32 R44, R8, R76.reuse, R176 ;  /* 0x0000004c082c723c */ /* 0x084fec00000810b0 */
[----:B-1----:R-:W-:Y:S06]  /*378d0*/  HMMA.1688.F32.TF32 R40, R12, R76, R16 ;  /* 0x0000004c0c28723c */ /* 0x002fec0000081010 */
[----:B------:R-:W-:Y:S03]  /*378e0*/  HMMA.1688.F32.TF32 R16, R172, R80, R24 ;  /* 0x00000050ac10723c */ /* 0x000fe60000081018 */
[----:B------:R-:W-:Y:S04]  /*378f0*/  STL.64 [R1+0x9d0], R36 ;  /* 0x0009d02401007387 */ /* 0x000fe80000100a00 */
[----:B------:R1:W-:Y:S04]  /*37900*/  STL.64 [R1+0x9d8], R38 ;  /* 0x0009d82601007387 */ /* 0x0003e80000100a00 */
[----:B------:R-:W-:Y:S04]  /*37910*/  STL.64 [R1+0xb30], R44 ;  /* 0x000b302c01007387 */ /* 0x000fe80000100a00 */
[----:B------:R2:W-:Y:S01]  /*37920*/  STL.64 [R1+0xb38], R46 ;  /* 0x000b382e01007387 */ /* 0x0005e20000100a00 */
[----:B-1----:R-:W-:Y:S08]  /*37930*/  HMMA.1688.F32.TF32 R36, R20, R76, R160 ;  /* 0x0000004c1424723c */ /* 0x002ff000000810a0 */
[----:B------:R-:W-:-:S02]  /*37940*/  IMAD.MOV.U32 R59, RZ, RZ, R16 ;  /* 0x000000ffff3b7224 */ /* 0x000fc400078e0010 */
[----:B------:R-:W-:Y:S02]  /*37950*/  IMAD.MOV.U32 R58, RZ, RZ, R17 ;  /* 0x000000ffff3a7224 */ /* 0x000fe400078e0011 */
[----:B--2---:R-:W-:Y:S02]  /*37960*/  IMAD.MOV.U32 R46, RZ, RZ, R18 ;  /* 0x000000ffff2e7224 */ /* 0x004fe400078e0012 */
[----:B------:R-:W-:Y:S02]  /*37970*/  IMAD.MOV.U32 R47, RZ, RZ, R19 ;  /* 0x000000ffff2f7224 */ /* 0x000fe400078e0013 */
[-C--:B------:R-:W-:Y:S01]  /*37980*/  HMMA.1688.F32.TF32 R16, R196, R80.reuse, R32 ;  /* 0x00000050c410723c */ /* 0x080fe20000081020 */
[----:B------:R-:W-:Y:S04]  /*37990*/  STL.64 [R1+0xd70], R40 ;  /* 0x000d702801007387 */ /* 0x000fe80000100a00 */
[----:B------:R-:W-:Y:S04]  /*379a0*/  STL.64 [R1+0xd78], R42 ;  /* 0x000d782a01007387 */ /* 0x000fe80000100a00 */
        /* <DEDUP_REMOVED lines=23> */
[----:B------:R2:W-:Y:S05]  /*37b20*/  STL.64 [R1+0xac8], R30 ;  /* 0x000ac81e01007387 */ /* 0x0005ea0000100a00 */
[----:B------:R3:W-:Y:S04]  /*37b30*/  STL.64 [R1+0xcc0], R24 ;  /* 0x000cc01801007387 */ /* 0x0007e80000100a00 */
[----:B------:R4:W-:Y:S04]  /*37b40*/  STL.64 [R1+0xcc8], R26 ;  /* 0x000cc81a01007387 */ /* 0x0009e80000100a00 */
[----:B------:R4:W-:Y:S04]  /*37b50*/  STL [R1+0xef8], R18 ;  /* 0x000ef81201007387 */ /* 0x0009e80000100800 */
        /* <DEDUP_REMOVED lines=10> */
[----:B--2---:R-:W2:Y:S04]  /*37c00*/  LDL.LU R30, [R1+0x4c8] ;  /* 0x0004c800011e7983 */ /* 0x004ea80000300800 */
[----:B------:R-:W2:Y:S04]  /*37c10*/  LDL.LU R31, [R1+0x4cc] ;  /* 0x0004cc00011f7983 */ /* 0x000ea80000300800 */
[----:B------:R-:W2:Y:S04]  /*37c20*/  LDL.LU R36, [R1+0x70] ;  /* 0x0000700001247983 */ /* 0x000ea80000300800 */
[----:B------:R-:W2:Y:S04]  /*37c30*/  LDL.LU R37, [R1+0x74] ;  /* 0x0000740001257983 */ /* 0x000ea80000300800 */
        /* <DEDUP_REMOVED lines=13> */
[----:B---3--:R-:W-:Y:S02]  /*37d10*/  IMAD.MOV.U32 R235, RZ, RZ, R2 ;  /* 0x000000ffffeb7224 */ /* 0x008fe400078e0002 */
[----:B------:R-:W3:Y:S04]  /*37d20*/  LDL.LU R2, [R1+0x257c] ;  /* 0x00257c0001027983 */ /* 0x000ee80000300800 */
[----:B------:R-:W3:Y:S04]  /*37d30*/  LDL.LU R24, [R1+0x2b0] ;  /* 0x0002b00001187983 */ /* 0x000ee80000300800 */
[----:B------:R-:W3:Y:S04]  /*37d40*/  LDL.LU R25, [R1+0x2b4] ;  /* 0x0002b40001197983 */ /* 0x000ee80000300800 */
[----:B----4-:R-:W4:Y:S04]  /*37d50*/  LDL.LU R26, [R1+0x2b8] ;  /* 0x0002b800011a7983 */ /* 0x010f280000300800 */
        /* <DEDUP_REMOVED lines=11> */
[-C--:B--2---:R-:W-:Y:S06]  /*37e10*/  HMMA.1688.F32.TF32 R40, R172, R84.reuse, R28 ;  /* 0x00000054ac28723c */ /* 0x084fec000008101c */
[-C--:B------:R-:W-:Y:S01]  /*37e20*/  HMMA.1688.F32.TF32 R36, R196, R84.reuse, R36 ;  /* 0x00000054c424723c */ /* 0x080fe20000081024 */
[----:B------:R-:W-:Y:S04]  /*37e30*/  STL [R1+0x2034], R252 ;  /* 0x002034fc01007387 */ /* 0x000fe80000100800 */
[----:B------:R-:W-:Y:S01]  /*37e40*/  STL [R1+0x2030], R33 ;  /* 0x0020302101007387 */ /* 0x000fe20000100800 */
[----:B------:R-:W-:Y:S03]  /*37e50*/  HMMA.1688.F32.TF32 R44, R220, R84, R148 ;  /* 0x00000054dc2c723c */ /* 0x000fe60000081094 */
[----:B------:R-:W-:Y:S09]  /*37e60*/  STL [R1+0x202c], R32 ;  /* 0x00202c2001007387 */ /* 0x000ff20000100800 */
[----:B------:R-:W-:-:S02]  /*37e70*/  IMAD.MOV.U32 R34, RZ, RZ, R40 ;  /* 0x000000ffff227224 */ /* 0x000fc400078e0028 */
[----:B------:R-:W-:Y:S02]  /*37e80*/  IMAD.MOV.U32 R35, RZ, RZ, R41 ;  /* 0x000000ffff237224 */ /* 0x000fe400078e0029 */
[----:B------:R-:W-:Y:S01]  /*37e90*/  IMAD.MOV.U32 R30, RZ, RZ, R42 ;  /* 0x000000ffff1e7224 */ /* 0x000fe200078e002a */
[----:B------:R-:W-:Y:S01]  /*37ea0*/  STL.64 [R1+0x410], R36 ;  /* 0x0004102401007387 */ /* 0x000fe20000100a00 */
[----:B------:R-:W-:Y:S02]  /*37eb0*/  IMAD.MOV.U32 R31, RZ, RZ, R43 ;  /* 0x000000ffff1f7224 */ /* 0x000fe400078e002b */
[-C--:B------:R-:W-:Y:S01]  /*37ec0*/  HMMA.1688.F32.TF32 R40, R244, R84.reuse, R228 ;  /* 0x00000054f428723c */ /* 0x080fe200000810e4 */
[----:B------:R1:W-:Y:S05]  /*37ed0*/  STL.64 [R1+0x418], R38 ;  /* 0x0004182601007387 */ /* 0x0003ea0000100a00 */
[----:B-1----:R-:W-:Y:S01]  /*37ee0*/  HMMA.1688.F32.TF32 R36, R4, R84, R188 ;  /* 0x000000540424723c */ /* 0x002fe200000810bc */
[----:B------:R-:W-:Y:S04]  /*37ef0*/  STL.64 [R1+0x480], R44 ;  /* 0x0004802c01007387 */ /* 0x000fe80000100a00 */
[----:B------:R-:W-:-:S12]  /*37f00*/  STL.64 [R1+0x488], R46 ;  /* 0x0004882e01007387 */ /* 0x000fd80000100a00 */
[----:B------:R-:W-:Y:S04]  /*37f10*/  STL.64 [R1+0x4d0], R40 ;  /* 0x0004d02801007387 */ /* 0x000fe80000100a00 */
[----:B------:R-:W-:Y:S04]  /*37f20*/  STL.64 [R1+0x4d8], R42 ;  /* 0x0004d82a01007387 */ /* 0x000fe80000100a00 */
[----:B------:R-:W-:Y:S04]  /*37f30*/  STL.64 [R1+0x5e0], R36 ;  /* 0x0005e02401007387 */ /* 0x000fe80000100a00 */
[----:B------:R1:W-:Y:S02]  /*37f40*/  STL.64 [R1+0x5e8], R38 ;  /* 0x0005e82601007387 */ /* 0x0003e40000100a00 */
[-C--:B-1----:R-:W-:Y:S06]  /*37f50*/  HMMA.1688.F32.TF32 R36, R20, R84.reuse, R168 ;  /* 0x000000541424723c */ /* 0x082fec00000810a8 */
[----:B------:R-:W-:Y:S01]  /*37f60*/  HMMA.1688.F32.TF32 R44, R8, R84, R92 ;  /* 0x00000054082c723c */ /* 0x000fe2000008105c */
[----:B------:R-:W1:-:S15]  /*37f70*/  LDSM.16.M88.4 R92, [R0+UR17+0x9000] ;  /* 0x00900011005c783b */ /* 0x000e5e0008000200 */
[----:B------:R-:W-:-:S02]  /*37f80*/  NOP ;  /* 0x0000000000007918 */ /* 0x000fc40000000000 */
[----:B------:R-:W-:Y:S02]  /*37f90*/  IMAD.MOV.U32 R72, RZ, RZ, R36 ;  /* 0x000000ffff487224 */ /* 0x000fe400078e0024 */
[----:B------:R-:W-:Y:S01]  /*37fa0*/  IMAD.MOV.U32 R73, RZ, RZ, R37 ;  /* 0x000000ffff497224 */ /* 0x000fe200078e0025 */
[----:B------:R-:W-:Y:S02]  /*37fb0*/  HMMA.1688.F32.TF32 R40, R12, R84, R48 ;  /* 0x000000540c28723c */ /* 0x000fe40000081030 */
[----:B------:R-:W-:Y:S04]  /*37fc0*/  STL.64 [R1+0xa40], R44 ;  /* 0x000a402c01007387 */ /* 0x000fe80000100a00 */
[----:B------:R-:W-:-:S15]  /*37fd0*/  STL.64 [R1+0xa48], R46 ;  /* 0x000a482e01007387 */ /* 0x000fde0000100a00 */
[----:B------:R-:W-:-:S02]  /*37fe0*/  NOP ;  /* 0x0000000000007918 */ /* 0x000fc40000000000 */
[----:B------:R-:W-:Y:S04]  /*37ff0*/  STL.64 [R1+0xc20], R40 ;  /* 0x000c202801007387 */ /* 0x000fe80000100a00 */
[----:B------:R-:W-:Y:S01]  /*38000*/  STL.64 [R1+0xc28], R42 ;  /* 0x000c282a01007387 */ /* 0x000fe20000100a00 */
[----:B---3--:R-:W-:Y:S02]  /*38010*/  IMAD.MOV.U32 R203, RZ, RZ, R2 ;  /* 0x000000ffffcb7224 */ /* 0x008fe400078e0002 */
[----:B------:R-:W-:Y:S02]  /*38020*/  IMAD.MOV.U32 R2, RZ, RZ, R39 ;  /* 0x000000ffff027224 */ /* 0x000fe400078e0027 */
[----:B----4-:R-:W-:Y:S02]  /*38030*/  IMAD.MOV.U32 R202, RZ, RZ, R3 ;  /* 0x000000ffffca7224 */ /* 0x010fe400078e0003 */
[----:B------:R-:W-:-:S02]  /*38040*/  IMAD.MOV.U32 R3, RZ, RZ, R38 ;  /* 0x000000ffff037224 */ /* 0x000fc400078e0026 */
[-C--:B------:R-:W-:Y:S06]  /*38050*/  HMMA.1688.F32.TF32 R36, R172, R88.reuse, R52 ;  /* 0x00000058ac24723c */ /* 0x080fec0000081034 */
[----:B------:R-:W-:-:S15]  /*38060*/  HMMA.1688.F32.TF32 R16, R196, R88, R16 ;  /* 0x00000058c410723c */ /* 0x000fde0000081010 */
[----:B------:R-:W-:-:S03]  /*38070*/  NOP ;  /* 0x0000000000007918 */ /* 0x000fc60000000000 */
[----:B------:R-:W-:Y:S02]  /*38080*/  IMAD.MOV.U32 R55, RZ, RZ, R36 ;  /* 0x000000ffff377224 */ /* 0x000fe400078e0024 */
[----:B------:R-:W-:Y:S02]  /*38090*/  IMAD.MOV.U32 R54, RZ, RZ, R37 ;  /* 0x000000ffff367224 */ /* 0x000fe400078e0025 */
[----:B------:R-:W-:Y:S02]  /*380a0*/  IMAD.MOV.U32 R51, RZ, RZ, R38 ;  /* 0x000000ffff337224 */ /* 0x000fe400078e0026 */
[----:B------:R-:W-:Y:S02]  /*380b0*/  IMAD.MOV.U32 R50, RZ, RZ, R39 ;  /* 0x000000ffff327224 */ /* 0x000fe400078e0027 */
[-C--:B------:R-:W-:Y:S06]  /*380c0*/  HMMA.1688.F32.TF32 R36, R220, R88.reuse, R24 ;  /* 0x00000058dc24723c */ /* 0x080fec0000081018 */
[-C--:B------:R-:W-:Y:S01]  /*380d0*/  HMMA.1688.F32.TF32 R24, R244, R88.reuse, R224 ;  /* 0x00000058f418723c */ /* 0x080fe200000810e0 */
        /* <DEDUP_REMOVED lines=8> */
[-C--:B--2---:R-:W-:Y:S03]  /*38160*/  HMMA.1688.F32.TF32 R16, R4, R88.reuse, R200 ;  /* 0x000000580410723c */ /* 0x084fe600000810c8 */
[----:B------:R-:W-:Y:S04]  /*38170*/  STL.64 [R1+0x460], R24 ;  /* 0x0004601801007387 */ /* 0x000fe80000100a00 */
[----:B------:R2:W-:Y:S01]  /*38180*/  STL.64 [R1+0x468], R26 ;  /* 0x0004681a01007387 */ /* 0x0005e20000100a00 */
[-C--:B---3--:R-:W-:Y:S03]  /*38190*/  HMMA.1688.F32.TF32 R36, R8, R88.reuse, R96 ;  /* 0x000000580824723c */ /* 0x088fe60000081060 */
[----:B------:R-:W3:Y:S03]  /*381a0*/  LDSM.16.M88.4 R96, [R0+UR17+0x9800] ;  /* 0x009800110060783b */ /* 0x000ee60008000200 */
[-C--:B--2---:R-:W-:Y:S09]  /*381b0*/  HMMA.1688.F32.TF32 R24, R12, R88.reuse, R232 ;  /* 0x000000580c18723c */ /* 0x084ff200000810e8 */
[----:B------:R-:W-:Y:S04]  /*381c0*/  STL.64 [R1+0x4e0], R16 ;  /* 0x0004e01001007387 */ /* 0x000fe80000100a00 */
[----:B------:R-:W-:Y:S04]  /*381d0*/  STL.64 [R1+0x4e8], R18 ;  /* 0x0004e81201007387 */ /* 0x000fe80000100a00 */
[----:B------:R-:W-:Y:S04]  /*381e0*/  STL.64 [R1+0x9c0], R36 ;  /* 0x0009c02401007387 */ /* 0x000fe80000100a00 */
[----:B------:R-:W-:Y:S04]  /*381f0*/  STL.64 [R1+0x9c8], R38 ;  /* 0x0009c82601007387 */ /* 0x000fe80000100a00 */
        /* <DEDUP_REMOVED lines=10> */
[----:B--2---:R-:W2:Y:S04]  /*382a0*/  LDL.LU R24, [R1+0x30] ;  /* 0x0000300001187983 */ /* 0x004ea80000300800 */
[----:B------:R-:W2:Y:S04]  /*382b0*/  LDL.LU R25, [R1+0x34] ;  /* 0x0000340001197983 */ /* 0x000ea80000300800 */
[----:B----4-:R-:W2:Y:S04]  /*382c0*/  LDL.LU R26, [R1+0x38] ;  /* 0x00003800011a7983 */ /* 0x010ea80000300800 */
        /* <DEDUP_REMOVED lines=9> */
[----:B------:R-:W1:Y:S04]  /*38360*/  LDL.LU R36, [R1+0xd60] ;  /* 0x000d600001247983 */ /* 0x000e680000300800 */
[----:B------:R-:W1:Y:S04]  /*38370*/  LDL.LU R37, [R1+0xd64] ;  /* 0x000d640001257983 */ /* 0x000e680000300800 */
[----:B------:R-:W1:Y:S04]  /*38380*/  LDL.LU R38, [R1+0xd68] ;  /* 0x000d680001267983 */ /* 0x000e680000300800 */
[----:B------:R-:W1:Y:S04]  /*38390*/  LDL.LU R39, [R1+0xd6c] ;  /* 0x000d6c0001277983 */ /* 0x000e680000300800 */
[----:B------:R-:W2:Y:S04]  /*383a0*/  LDL.LU R180, [R1+0xc0] ;  /* 0x0000c00001b47983 */ /* 0x000ea80000300800 */
[----:B------:R-:W2:Y:S04]  /*383b0*/  LDL.LU R181, [R1+0xc4] ;  /* 0x0000c40001b57983 */ /* 0x000ea80000300800 */
[----:B------:R-:W2:Y:S04]  /*383c0*/  LDL.LU R182, [R1+0xc8] ;  /* 0x0000c80001b67983 */ /* 0x000ea80000300800 */
[----:B------:R-:W2:Y:S04]  /*383d0*/  LDL.LU R183, [R1+0xcc] ;  /* 0x0000cc0001b77983 */ /* 0x000ea80000300800 */
[----:B------:R-:W4:Y:S04]  /*383e0*/  LDL.LU R64, [R1+0x3d0] ;  /* 0x0003d00001407983 */ /* 0x000f280000300800 */
[----:B------:R-:W4:Y:S04]  /*383f0*/  LDL.LU R65, [R1+0x3d4] ;  /* 0x0003d40001417983 */ /* 0x000f280000300800 */
[----:B------:R-:W4:Y:S04]  /*38400*/  LDL.LU R66, [R1+0x3d8] ;  /* 0x0003d80001427983 */ /* 0x000f280000300800 */
[----:B------:R-:W4:Y:S01]  /*38410*/  LDL.LU R67, [R1+0x3dc] ;  /* 0x0003dc0001437983 */ /* 0x000f220000300800 */
[----:B------:R-:W-:Y:S03]  /*38420*/  HMMA.1688.F32.TF32 R16, R20, R88, R120 ;  /* 0x000000581410723c */ /* 0x000fe60000081078 */
[----:B------:R-:W3:Y:S04]  /*38430*/  LDL.LU R184, [R1+0x190] ;  /* 0x0001900001b87983 */ /* 0x000ee80000300800 */
[----:B------:R-:W3:Y:S04]  /*38440*/  LDL.LU R185, [R1+0x194] ;  /* 0x0001940001b97983 */ /* 0x000ee80000300800 */
[----:B------:R-:W3:Y:S04]  /*38450*/  LDL.LU R186, [R1+0x198] ;  /* 0x0001980001ba7983 */ /* 0x000ee80000300800 */
[----:B------:R-:W3:Y:S04]  /*38460*/  LDL.LU R187, [R1+0x19c] ;  /* 0x00019c0001bb7983 */ /* 0x000ee80000300800 */
[----:B------:R-:W-:Y:S05]  /*38470*/  LDSM.16.M88.4 R120, [R0+UR17+0xc800] ;  /* 0x00c800110078783b */ /* 0x000fea0008000200 */
        /* <DEDUP_REMOVED lines=19> */
[----:B------:R-:W-:Y:S01]  /*385b0*/  STL [R1+0x2048], R68 ;  /* 0x0020484401007387 */ /* 0x000fe20000100800 */
[----:B-1----:R-:W-:-:S15]  /*385c0*/  HMMA.1688.F32.TF32 R44, R172, R92, R36 ;  /* 0x0000005cac2c723c */ /* 0x002fde0000081024 */
[----:B------:R-:W-:-:S09]  /*385d0*/  NOP ;  /* 0x0000000000007918 */ /* 0x000fd20000000000 */
[----:B------:R-:W-:Y:S02]  /*385e0*/  IMAD.MOV.U32 R39, RZ, RZ, R44 ;  /* 0x000000ffff277224 */ /* 0x000fe400078e002c */
[----:B------:R-:W-:Y:S02]  /*385f0*/  IMAD.MOV.U32 R38, RZ, RZ, R45 ;  /* 0x000000ffff267224 */ /* 0x000fe400078e002d */
[----:B------:R-:W-:Y:S02]  /*38600*/  IMAD.MOV.U32 R43, RZ, RZ, R46 ;  /* 0x000000ffff2b7224 */ /* 0x000fe400078e002e */
[----:B------:R-:W-:Y:S02]  /*38610*/  IMAD.MOV.U32 R42, RZ, RZ, R47 ;  /* 0x000000ffff2a7224 */ /* 0x000fe400078e002f */
[-C--:B--2---:R-:W-:Y:S06]  /*38620*/  HMMA.1688.F32.TF32 R44, R196, R92.reuse, R180 ;  /* 0x0000005cc42c723c */ /* 0x084fec00000810b4 */
[-C--:B----4-:R-:W-:Y:S06]  /*38630*/  HMMA.1688.F32.TF32 R64, R220, R92.reuse, R64 ;  /* 0x0000005cdc40723c */ /* 0x090fec0000081040 */
[-C--:B---3--:R-:W-:Y:S11]  /*38640*/  HMMA.1688.F32.TF32 R56, R244, R92.reuse, R60 ;  /* 0x0000005cf438723c */ /* 0x088ff6000008103c */
[----:B------:R-:W-:Y:S04]  /*38650*/  STL.64 [R1+0x2a0], R44 ;  /* 0x0002a02c01007387 */ /* 0x000fe80000100a00 */
[----:B------:R1:W-:Y:S02]  /*38660*/  STL.64 [R1+0x2a8], R46 ;  /* 0x0002a82e01007387 */ /* 0x0003e40000100a00 */
[-C--:B-1----:R-:W-:Y:S02]  /*38670*/  HMMA.1688.F32.TF32 R44, R4, R92.reuse, R152 ;  /* 0x0000005c042c723c */ /* 0x082fe40000081098 */
[----:B------:R-:W-:Y:S04]  /*38680*/  STL.64 [R1+0x350], R64 ;  /* 0x0003504001007387 */ /* 0x000fe80000100a00 */
[----:B------:R-:W-:Y:S04]  /*38690*/  STL.64 [R1+0x358], R66 ;  /* 0x0003584201007387 */ /* 0x000fe80000100a00 */
[----:B------:R-:W-:Y:S04]  /*386a0*/  STL.64 [R1+0x3d0], R56 ;  /* 0x0003d03801007387 */ /* 0x000fe80000100a00 */
[----:B------:R-:W-:Y:S09]  /*386b0*/  STL.64 [R1+0x3d8], R58 ;  /* 0x0003d83a01007387 */ /* 0x000ff20000100a00 */
[----:B------:R-:W-:Y:S04]  /*386c0*/  STL.64 [R1+0x470], R44 ;  /* 0x0004702c01007387 */ /* 0x000fe80000100a00 */
[----:B------:R1:W-:Y:S02]  /*386d0*/  STL.64 [R1+0x478], R46 ;  /* 0x0004782e01007387 */ /* 0x0003e40000100a00 */
[-C--:B-1----:R-:W-:Y:S02]  /*386e0*/  HMMA.1688.F32.TF32 R44, R20, R92.reuse, R108 ;  /* 0x0000005c142c723c */ /* 0x082fe4000008106c */
[----:B------:R-:W1:Y:S04]  /*386f0*/  LDSM.16.M88.4 R108, [R0+UR17+0xb000] ;  /* 0x00b00011006c783b */ /* 0x000e680008000200 */
        /* <DEDUP_REMOVED lines=8> */
[----:B------:R2:W-:Y:S04]  /*38780*/  STL.64 [R1+0x8b8], R62 ;  /* 0x0008b83e01007387 */ /* 0x0005e80000100a00 */
[----:B------:R-:W-:Y:S04]  /*38790*/  STL.64 [R1+0xb00], R56 ;  /* 0x000b003801007387 */ /* 0x000fe80000100a00 */
[----:B------:R3:W-:Y:S01]  /*387a0*/  STL.64 [R1+0xb08], R58 ;  /* 0x000b083a01007387 */ /* 0x0007e20000100a00 */
[-C--:B------:R-:W-:Y:S10]  /*387b0*/  HMMA.1688.F32.TF32 R24, R244, R96.reuse, R24 ;  /* 0x00000060f418723c */ /* 0x080ff40000081018 */
[----:B--2---:R-:W-:Y:S01]  /*387c0*/  IMAD.MOV.U32 R63, RZ, RZ, R44 ;  /* 0x000000ffff3f7224 */ /* 0x004fe200078e002c */
[----:B---3--:R-:W-:Y:S01]  /*387d0*/  HMMA.1688.F32.TF32 R56, R196, R96, R188 ;  /* 0x00000060c438723c */ /* 0x008fe200000810bc */
[----:B------:R-:W-:-:S02]  /*387e0*/  IMAD.MOV.U32 R62, RZ, RZ, R45 ;  /* 0x000000ffff3e7224 */ /* 0x000fc400078e002d */
[----:B------:R-:W-:Y:S02]  /*387f0*/  IMAD.MOV.U32 R67, RZ, RZ, R46 ;  /* 0x000000ffff437224 */ /* 0x000fe400078e002e */
[----:B------:R-:W-:Y:S02]  /*38800*/  IMAD.MOV.U32 R66, RZ, RZ, R47 ;  /* 0x000000ffff427224 */ /* 0x000fe400078e002f */
[-C--:B------:R-:W-:Y:S01]  /*38810*/  HMMA.1688.F32.TF32 R44, R220, R96.reuse, R16 ;  /* 0x00000060dc2c723c */ /* 0x080fe20000081010 */
[----:B------:R-:W-:Y:S04]  /*38820*/  STL [R1+0x2254], R65 ;  /* 0x0022544101007387 */ /* 0x000fe80000100800 */
[----:B------:R-:W-:Y:S04]  /*38830*/  STL [R1+0x2250], R64 ;  /* 0x0022504001007387 */ /* 0x000fe80000100800 */
[----:B------:R-:W-:Y:S01]  /*38840*/  STL [R1+0x217c], R80 ;  /* 0x00217c5001007387 */ /* 0x000fe20000100800 */
[-C--:B------:R-:W-:Y:S03]  /*38850*/  HMMA.1688.F32.TF32 R16, R4, R96.reuse, R200 ;  /* 0x000000600410723c */ /* 0x080fe600000810c8 */
[----:B------:R-:W-:Y:S04]  /*38860*/  STL [R1+0x2168], R81 ;  /* 0x0021685101007387 */ /* 0x000fe80000100800 */
[----:B------:R-:W-:Y:S04]  /*38870*/  STL.64 [R1+0x240], R56 ;  /* 0x0002403801007387 */ /* 0x000fe80000100a00 */
[----:B------:R-:W-:Y:S04]  /*38880*/  STL.64 [R1+0x248], R58 ;  /* 0x0002483a01007387 */ /* 0x000fe80000100a00 */
[----:B------:R-:W-:Y:S04]  /*38890*/  STL.64 [R1+0x290], R44 ;  /* 0x0002902c01007387 */ /* 0x000fe80000100a00 */
[----:B------:R2:W-:Y:S04]  /*388a0*/  STL.64 [R1+0x298], R46 ;  /* 0x0002982e01007387 */ /* 0x0005e80000100a00 */
[----:B------:R-:W-:Y:S04]  /*388b0*/  STL.64 [R1+0x330], R24 ;  /* 0x0003301801007387 */ /* 0x000fe80000100a00 */
[----:B------:R3:W-:Y:S01]  /*388c0*/  STL.64 [R1+0x338], R26 ;  /* 0x0003381a01007387 */ /* 0x0007e20000100a00 */
[-C--:B--2---:R-:W-:Y:S06]  /*388d0*/  HMMA.1688.F32.TF32 R44, R8, R96.reuse, R208 ;  /* 0x00000060082c723c */ /* 0x084fec00000810d0 */
[----:B---3--:R-:W-:Y:S01]  /*388e0*/  HMMA.1688.F32.TF32 R24, R12, R96, R232 ;  /* 0x000000600c18723c */ /* 0x008fe200000810e8 */
[----:B------:R-:W-:Y:S04]  /*388f0*/  STL.64 [R1+0x3e0], R16 ;  /* 0x0003e01001007387 */ /* 0x000fe80000100a00 */
[----:B------:R-:W-:-:S12]  /*38900*/  STL.64 [R1+0x3e8], R18 ;  /* 0x0003e81201007387 */ /* 0x000fd80000100a00 */
[----:B------:R-:W-:Y:S04]  /*38910*/  STL.64 [R1+0x4c0], R44 ;  /* 0x0004c02c01007387 */ /* 0x000fe80000100a00 */
[----:B------:R-:W-:Y:S04]  /*38920*/  STL.64 [R1+0x4c8], R46 ;  /* 0x0004c82e01007387 */ /* 0x000fe80000100a00 */
[----:B------:R2:W-:Y:S04]  /*38930*/  STL.64 [R1+0xa80], R24 ;  /* 0x000a801801007387 */ /* 0x0005e80000100a00 */
        /* <DEDUP_REMOVED lines=13> */
[----:B--2---:R-:W2:Y:S04]  /*38a10*/  LDL.LU R24, [R1+0x1000] ;  /* 0x0010000001187983 */ /* 0x004ea80000300800 */
[----:B------:R-:W2:Y:S04]  /*38a20*/  LDL.LU R25, [R1+0x1004] ;  /* 0x0010040001197983 */ /* 0x000ea80000300800 */
[----:B---3--:R-:W2:Y:S04]  /*38a30*/  LDL.LU R26, [R1+0x1008] ;  /* 0x00100800011a7983 */ /* 0x008ea80000300800 */
        /* <DEDUP_REMOVED lines=30> */
[----:B------:R-:W1:-:S15]  /*38c20*/  LDSM.16.M88.4 R112, [R0+UR17+0xb800] ;  /* 0x00b800110070783b */ /* 0x000e5e0008000200 */
[----:B------:R-:W-:-:S06]  /*38c30*/  NOP ;  /* 0x0000000000007918 */ /* 0x000fcc0000000000 */
[----:B------:R-:W-:Y:S02]  /*38c40*/  IMAD.MOV.U32 R85, RZ, RZ, R18 ;  /* 0x000000ffff557224 */ /* 0x000fe400078e0012 */
[----:B------:R-:W-:Y:S02]  /*38c50*/  IMAD.MOV.U32 R84, RZ, RZ, R19 ;  /* 0x000000ffff547224 */ /* 0x000fe400078e0013 */
[----:B------:R-:W-:Y:S02]  /*38c60*/  IMAD.MOV.U32 R61, RZ, RZ, R17 ;  /* 0x000000ffff3d7224 */ /* 0x000fe400078e0011 */
[----:B------:R-:W-:-:S03]  /*38c70*/  IMAD.MOV.U32 R60, RZ, RZ, R16 ;  /* 0x000000ffff3c7224 */ /* 0x000fc600078e0010 */
[----:B------:R-:W-:Y:S04]  /*38c80*/  STL [R1+0x225c], R61 ;  /* 0x00225c3d01007387 */ /* 0x000fe80000100800 */
[----:B------:R-:W-:Y:S04]  /*38c90*/  STL [R1+0x2258], R60 ;  /* 0x0022583c01007387 */ /* 0x000fe80000100800 */
[----:B------:R-:W-:Y:S04]  /*38ca0*/  STL [R1+0x2184], R84 ;  /* 0x0021845401007387 */ /* 0x000fe80000100800 */
[----:B------:R-:W-:Y:S01]  /*38cb0*/  STL [R1+0x2180], R85 ;  /* 0x0021805501007387 */ /* 0x000fe20000100800 */
[-C--:B--2---:R-:W-:Y:S06]  /*38cc0*/  HMMA.1688.F32.TF32 R44, R172, R100.reuse, R24 ;  /* 0x00000064ac2c723c */ /* 0x084fec0000081018 */
[----:B----4-:R-:W-:-:S15]  /*38cd0*/  HMMA.1688.F32.TF32 R68, R244, R100, R156 ;  /* 0x00000064f444723c */ /* 0x010fde000008109c */
[----:B------:R-:W-:-:S03]  /*38ce0*/  NOP ;  /* 0x0000000000007918 */ /* 0x000fc60000000000 */
[----:B------:R-:W-:Y:S02]  /*38cf0*/  IMAD.MOV.U32 R18, RZ, RZ, R44 ;  /* 0x000000ffff127224 */ /* 0x000fe400078e002c */
[----:B------:R-:W-:Y:S02]  /*38d00*/  IMAD.MOV.U32 R19, RZ, RZ, R45 ;  /* 0x000000ffff137224 */ /* 0x000fe400078e002d */
[----:B------:R-:W-:Y:S02]  /*38d10*/  IMAD.MOV.U32 R26, RZ, RZ, R46 ;  /* 0x000000ffff1a7224 */ /* 0x000fe400078e002e */
[----:B------:R-:W-:Y:S02]  /*38d20*/  IMAD.MOV.U32 R27, RZ, RZ, R47 ;  /* 0x000000ffff1b7224 */ /* 0x000fe400078e002f */
[-C--:B---3--:R-:W-:Y:S06]  /*38d30*/  HMMA.1688.F32.TF32 R44, R196, R100.reuse, R176 ;  /* 0x00000064c42c723c */ /* 0x088fec00000810b0 */
[----:B------:R-:W-:-:S15]  /*38d40*/  HMMA.1688.F32.TF32 R56, R220, R100, R248 ;  /* 0x00000064dc38723c */ /* 0x000fde00000810f8 */
[----:B------:R-:W-:-:S02]  /*38d50*/  NOP ;  /* 0x0000000000007918 */ /* 0x000fc40000000000 */
[----:B------:R-:W-:Y:S04]  /*38d60*/  STL.64 [R1+0x190], R44 ;  /* 0x0001902c01007387 */ /* 0x000fe80000100a00 */
[----:B------:R2:W-:Y:S04]  /*38d70*/  STL.64 [R1+0x198], R46 ;  /* 0x0001982e01007387 */ /* 0x0005e80000100a00 */
[----:B------:R-:W-:Y:S04]  /*38d80*/  STL.64 [R1+0x230], R56 ;  /* 0x0002303801007387 */ /* 0x000fe80000100a00 */
[----:B------:R3:W-:Y:S01]  /*38d90*/  STL.64 [R1+0x238], R58 ;  /* 0x0002383a01007387 */ /* 0x0007e20000100a00 */
[-C--:B--2---:R-:W-:Y:S03]  /*38da0*/  HMMA.1688.F32.TF32 R44, R4, R100.reuse, R180 ;  /* 0x00000064042c723c */ /* 0x084fe600000810b4 */
[----:B------:R-:W-:Y:S04]  /*38db0*/  STL.64 [R1+0x280], R68 ;  /* 0x0002804401007387 */ /* 0x000fe80000100a00 */
[----:B------:R2:W-:Y:S01]  /*38dc0*/  STL.64 [R1+0x288], R70 ;  /* 0x0002884601007387 */ /* 0x0005e20000100a00 */
[-C--:B---3--:R-:W-:Y:S06]  /*38dd0*/  HMMA.1688.F32.TF32 R56, R8, R100.reuse, R204 ;  /* 0x000000640838723c */ /* 0x088fec00000810cc */
[-C--:B--2---:R-:W-:Y:S09]  /*38de0*/  HMMA.1688.F32.TF32 R68, R12, R100.reuse, R232 ;  /* 0x000000640c44723c */ /* 0x084ff200000810e8 */
[----:B------:R-:W-:Y:S04]  /*38df0*/  STL.64 [R1+0x370], R44 ;  /* 0x0003702c01007387 */ /* 0x000fe80000100a00 */
[----:B------:R2:W-:Y:S04]  /*38e00*/  STL.64 [R1+0x378], R46 ;  /* 0x0003782e01007387 */ /* 0x0005e80000100a00 */
[----:B------:R3:W-:Y:S04]  /*38e10*/  STL.64 [R1+0x450], R56 ;  /* 0x0004503801007387 */ /* 0x0007e80000100a00 */
[----:B------:R-:W-:Y:S01]  /*38e20*/  STL.64 [R1+0x458], R58 ;  /* 0x0004583a01007387 */ /* 0x000fe20000100a00 */
[----:B--2---:R-:W-:Y:S03]  /*38e30*/  HMMA.1688.F32.TF32 R44, R20, R100, R116 ;  /* 0x00000064142c723c */ /* 0x004fe60000081074 */
[----:B------:R-:W-:Y:S04]  /*38e40*/  STL.64 [R1+0xa00], R68 ;  /* 0x000a004401007387 */ /* 0x000fe80000100a00 */
[----:B------:R-:W-:Y:S04]  /*38e50*/  STL.64 [R1+0xa08], R70 ;  /* 0x000a084601007387 */ /* 0x000fe80000100a00 */
[----:B------:R-:W2:Y:S04]  /*38e60*/  LDL.LU R232, [R1+0x380] ;  /* 0x0003800001e87983 */ /* 0x000ea80000300800 */
[----:B------:R-:W2:Y:S04]  /*38e70*/  LDL.LU R233, [R1+0x384] ;  /* 0x0003840001e97983 */ /* 0x000ea80000300800 */
[----:B------:R-:W2:Y:S04]  /*38e80*/  LDL.LU R234, [R1+0x388] ;  /* 0x0003880001ea7983 */ /* 0x000ea80000300800 */
[----:B------:R-:W2:Y:S01]  /*38e90*/  LDL.LU R235, [R1+0x38c] ;  /* 0x00038c0001eb7983 */ /* 0x000ea20000300800 */
[----:B---3--:R-:W-:-:S03]  /*38ea0*/  IMAD.MOV.U32 R56, RZ, RZ, R44 ;  /* 0x000000ffff387224 */ /* 0x008fc600078e002c */
[----:B------:R-:W3:Y:S01]  /*38eb0*/  LDSM.16.M88.4 R116, [R0+UR17+0xc000] ;  /* 0x00c000110074783b */ /* 0x000ee20008000200 */
[----:B------:R-:W-:Y:S02]  /*38ec0*/  IMAD.MOV.U32 R57, RZ, RZ, R45 ;  /* 0x000000ffff397224 */ /* 0x000fe400078e002d */
[----:B------:R-:W-:Y:S02]  /*38ed0*/  IMAD.MOV.U32 R89, RZ, RZ, R46 ;  /* 0x000000ffff597224 */ /* 0x000fe400078e002e */
[----:B------:R-:W-:Y:S02]  /*38ee0*/  IMAD.MOV.U32 R88, RZ, RZ, R47 ;  /* 0x000000ffff587224 */ /* 0x000fe400078e002f */
[-C--:B------:R-:W-:Y:S01]  /*38ef0*/  HMMA.1688.F32.TF32 R44, R172, R104.reuse, R152 ;  /* 0x00000068ac2c723c */ /* 0x080fe20000081098 */
[----:B------:R-:W-:Y:S04]  /*38f00*/  STL [R1+0x2264], R57 ;  /* 0x0022643901007387 */ /* 0x000fe80000100800 */
[----:B------:R4:W-:Y:S02]  /*38f10*/  STL [R1+0x2260], R56 ;  /* 0x0022603801007387 */ /* 0x0009e40000100800 */
[----:B----4-:R-:W-:-:S15]  /*38f20*/  HMMA.1688.F32.TF32 R56, R196, R104, R184 ;  /* 0x00000068c438723c */ /* 0x010fde00000810b8 */
[----:B------:R-:W-:-:S02]  /*38f30*/  NOP ;  /* 0x0000000000007918 */ /* 0x000fc40000000000 */
[----:B------:R-:W-:Y:S02]  /*38f40*/  IMAD.MOV.U32 R82, RZ, RZ, R44 ;  /* 0x000000ffff527224 */ /* 0x000fe400078e002c */
[----:B------:R-:W-:Y:S02]  /*38f50*/  IMAD.MOV.U32 R83, RZ, RZ, R45 ;  /* 0x000000ffff537224 */ /* 0x000fe400078e002d */
[----:B------:R-:W-:Y:S02]  /*38f60*/  IMAD.MOV.U32 R78, RZ, RZ, R46 ;  /* 0x000000ffff4e7224 */ /* 0x000fe400078e002e */
[----:B------:R-:W-:Y:S02]  /*38f70*/  IMAD.MOV.U32 R79, RZ, RZ, R47 ;  /* 0x000000ffff4f7224 */ /* 0x000fe400078e002f */
[-C--:B------:R-:W-:Y:S01]  /*38f80*/  HMMA.1688.F32.TF32 R44, R220, R104.reuse, R148 ;  /* 0x00000068dc2c723c */ /* 0x080fe20000081094 */
[----:B------:R-:W-:Y:S04]  /*38f90*/  STL [R1+0x218c], R88 ;  /* 0x00218c5801007387 */ /* 0x000fe80000100800 */
[----:B------:R-:W-:Y:S01]  /*38fa0*/  STL [R1+0x2188], R89 ;  /* 0x0021885901007387 */ /* 0x000fe20000100800 */
[-C--:B------:R-:W-:Y:S03]  /*38fb0*/  HMMA.1688.F32.TF32 R68, R244, R104.reuse, R188 ;  /* 0x00000068f444723c */ /* 0x080fe600000810bc */
[----:B------:R-:W-:Y:S04]  /*38fc0*/  STL.64 [R1+0x120], R56 ;  /* 0x0001203801007387 */ /* 0x000fe80000100a00 */
[----:B------:R4:W-:Y:S10]  /*38fd0*/  STL.64 [R1+0x128], R58 ;  /* 0x0001283a01007387 */ /* 0x0009f40000100a00 */
[----:B------:R-:W-:Y:S01]  /*38fe0*/  STL.64 [R1+0x180], R44 ;  /* 0x0001802c01007387 */ /* 0x000fe20000100a00 */
[-C--:B----4-:R-:W-:Y:S03]  /*38ff0*/  HMMA.1688.F32.TF32 R56, R4, R104.reuse, R200 ;  /* 0x000000680438723c */ /* 0x090fe600000810c8 */
[----:B------:R4:W-:Y:S03]  /*39000*/  STL.64 [R1+0x188], R46 ;  /* 0x0001882e01007387 */ /* 0x0009e60000100a00 */
[-C--:B----4-:R-:W-:Y:S01]  /*39010*/  HMMA.1688.F32.TF32 R44, R8, R104.reuse, R192 ;  /* 0x00000068082c723c */ /* 0x090fe200000810c0 */
[----:B------:R-:W-:Y:S04]  /*39020*/  STL.64 [R1+0x220], R68 ;  /* 0x0002204401007387 */ /* 0x000fe80000100a00 */
[----:B------:R-:W-:Y:S04]  /*39030*/  STL.64 [R1+0x228], R70 ;  /* 0x0002284601007387 */ /* 0x000fe80000100a00 */
[----:B------:R-:W4:Y:S08]  /*39040*/  LDL.LU R188, [R1+0x250] ;  /* 0x0002500001bc7983 */ /* 0x000f300000300800 */
[----:B------:R-:W-:Y:S04]  /*39050*/  STL.64 [R1+0x2c0], R56 ;  /* 0x0002c03801007387 */ /* 0x000fe80000100a00 */
[----:B------:R-:W-:Y:S04]  /*39060*/  STL.64 [R1+0x2c8], R58 ;  /* 0x0002c83a01007387 */ /* 0x000fe80000100a00 */
[----:B------:R-:W-:Y:S04]  /*39070*/  STL.64 [R1+0x3c0], R44 ;  /* 0x0003c02c01007387 */ /* 0x000fe80000100a00 */
[----:B------:R2:W-:Y:S04]  /*39080*/  STL.64 [R1+0x3c8], R46 ;  /* 0x0003c82e01007387 */ /* 0x0005e80000100a00 */
        /* <DEDUP_REMOVED lines=11> */
[----:B------:R-:W4:Y:S04]  /*39140*/  LDL.LU R184, [R1+0x2f0] ;  /* 0x0002f00001b87983 */ /* 0x000f280000300800 */
[----:B------:R-:W4:Y:S04]  /*39150*/  LDL.LU R185, [R1+0x2f4] ;  /* 0x0002f40001b97983 */ /* 0x000f280000300800 */
[----:B------:R-:W4:Y:S04]  /*39160*/  LDL.LU R186, [R1+0x2f8] ;  /* 0x0002f80001ba7983 */ /* 0x000f280000300800 */
[----:B------:R-:W4:Y:S04]  /*39170*/  LDL.LU R187, [R1+0x2fc] ;  /* 0x0002fc0001bb7983 */ /* 0x000f280000300800 */
[----:B------:R-:W3:Y:S04]  /*39180*/  LDL.LU R200, [R1+0xb20] ;  /* 0x000b200001c87983 */ /* 0x000ee80000300800 */
[----:B------:R-:W3:Y:S04]  /*39190*/  LDL.LU R201, [R1+0xb24] ;  /* 0x000b240001c97983 */ /* 0x000ee80000300800 */
[----:B------:R-:W3:Y:S04]  /*391a0*/  LDL.LU R202, [R1+0xb28] ;  /* 0x000b280001ca7983 */ /* 0x000ee80000300800 */
[----:B------:R-:W3:Y:S01]  /*391b0*/  LDL.LU R203, [R1+0xb2c] ;  /* 0x000b2c0001cb7983 */ /* 0x000ee20000300800 */
[----:B--2---:R-:W-:-:S15]  /*391c0*/  HMMA.1688.F32.TF32 R44, R12, R104, R232 ;  /* 0x000000680c2c723c */ /* 0x004fde00000810e8 */
[----:B------:R-:W-:-:S09]  /*391d0*/  NOP ;  /* 0x0000000000007918 */ /* 0x000fd20000000000 */
[----:B------:R-:W-:Y:S02]  /*391e0*/  IMAD.MOV.U32 R88, RZ, RZ, R46 ;  /* 0x000000ffff587224 */ /* 0x000fe400078e002e */
[----:B------:R-:W-:Y:S01]  /*391f0*/  IMAD.MOV.U32 R89, RZ, RZ, R47 ;  /* 0x000000ffff597224 */ /* 0x000fe200078e002f */
[----:B------:R2:W-:Y:S04]  /*39200*/  STL.64 [R1+0x9b0], R44 ;  /* 0x0009b02c01007387 */ /* 0x0005e80000100a00 */
[----:B------:R-:W-:Y:S04]  /*39210*/  STL [R1+0x219c], R88 ;  /* 0x00219c5801007387 */ /* 0x000fe80000100800 */
[----:B------:R-:W-:Y:S04]  /*39220*/  STL [R1+0x2198], R89 ;  /* 0x0021985901007387 */ /* 0x000fe80000100800 */
[----:B------:R-:W3:Y:S04]  /*39230*/  LDL.LU R232, [R1+0x440] ;  /* 0x0004400001e87983 */ /* 0x000ee80000300800 */
[----:B------:R-:W3:Y:S04]  /*39240*/  LDL.LU R233, [R1+0x444] ;  /* 0x0004440001e97983 */ /* 0x000ee80000300800 */
[----:B------:R-:W3:Y:S04]  /*39250*/  LDL.LU R234, [R1+0x448] ;  /* 0x0004480001ea7983 */ /* 0x000ee80000300800 */
[----:B------:R-:W3:Y:S01]  /*39260*/  LDL.LU R235, [R1+0x44c] ;  /* 0x00044c0001eb7983 */ /* 0x000ee20000300800 */
[----:B--2---:R-:W-:-:S15]  /*39270*/  HMMA.1688.F32.TF32 R44, R20, R104, R140 ;  /* 0x00000068142c723c */ /* 0x004fde000008108c */
[----:B------:R-:W-:-:S09]  /*39280*/  NOP ;  /* 0x0000000000007918 */ /* 0x000fd20000000000 */
[----:B------:R-:W-:Y:S02]  /*39290*/  IMAD.MOV.U32 R52, RZ, RZ, R44 ;  /* 0x000000ffff347224 */ /* 0x000fe400078e002c */
[----:B------:R-:W-:Y:S02]  /*392a0*/  IMAD.MOV.U32 R53, RZ, RZ, R45 ;  /* 0x000000ffff357224 */ /* 0x000fe400078e002d */
[----:B------:R-:W-:Y:S02]  /*392b0*/  IMAD.MOV.U32 R93, RZ, RZ, R46 ;  /* 0x000000ffff5d7224 */ /* 0x000fe400078e002e */
[----:B------:R-:W-:Y:S01]  /*392c0*/  IMAD.MOV.U32 R92, RZ, RZ, R47 ;  /* 0x000000ffff5c7224 */ /* 0x000fe200078e002f */
[----:B------:R-:W-:Y:S04]  /*392d0*/  STL [R1+0x226c], R53 ;  /* 0x00226c3501007387 */ /* 0x000fe80000100800 */
[----:B------:R-:W-:Y:S04]  /*392e0*/  STL [R1+0x2268], R52 ;  /* 0x0022683401007387 */ /* 0x000fe80000100800 */
[----:B------:R-:W-:Y:S04]  /*392f0*/  STL [R1+0x2194], R92 ;  /* 0x0021945c01007387 */ /* 0x000fe80000100800 */
[----:B------:R-:W-:Y:S01]  /*39300*/  STL [R1+0x2190], R93 ;  /* 0x0021905d01007387 */ /* 0x000fe20000100800 */
[-C--:B-1----:R-:W-:Y:S06]  /*39310*/  HMMA.1688.F32.TF32 R44, R172, R108.reuse, R152 ;  /* 0x0000006cac2c723c */ /* 0x082fec0000081098 */
[----:B----4-:R-:W-:-:S15]  /*39320*/  HMMA.1688.F32.TF32 R56, R196, R108, R184 ;  /* 0x0000006cc438723c */ /* 0x010fde00000810b8 */
[----:B------:R-:W-:-:S03]  /*39330*/  NOP ;  /* 0x0000000000007918 */ /* 0x000fc60000000000 */
[----:B------:R-:W-:Y:S02]  /*39340*/  IMAD.MOV.U32 R90, RZ, RZ, R44 ;  /* 0x000000ffff5a7224 */ /* 0x000fe400078e002c */
[----:B------:R-:W-:Y:S02]  /*39350*/  IMAD.MOV.U32 R91, RZ, RZ, R45 ;  /* 0x000000ffff5b7224 */ /* 0x000fe400078e002d */
[----:B------:R-:W-:Y:S02]  /*39360*/  IMAD.MOV.U32 R86, RZ, RZ, R46 ;  /* 0x000000ffff567224 */ /* 0x000fe400078e002e */
[----:B------:R-:W-:Y:S02]  /*39370*/  IMAD.MOV.U32 R87, RZ, RZ, R47 ;  /* 0x000000ffff577224 */ /* 0x000fe400078e002f */
[-C--:B---3--:R-:W-:Y:S06]  /*39380*/  HMMA.1688.F32.TF32 R44, R220, R108.reuse, R148 ;  /* 0x0000006cdc2c723c */ /* 0x088fec0000081094 */
[-C--:B------:R-:W-:Y:S01]  /*39390*/  HMMA.1688.F32.TF32 R68, R244, R108.reuse, R188 ;  /* 0x0000006cf444723c */ /* 0x080fe200000810bc */
[----:B------:R-:W-:Y:S04]  /*393a0*/  STL.64 [R1+0x80], R56 ;  /* 0x0000803801007387 */ /* 0x000fe80000100a00 */
[----:B------:R1:W-:Y:S02]  /*393b0*/  STL.64 [R1+0x88], R58 ;  /* 0x0000883a01007387 */ /* 0x0003e40000100a00 */
[-C--:B-1----:R-:W-:Y:S10]  /*393c0*/  HMMA.1688.F32.TF32 R56, R4, R108.reuse, R200 ;  /* 0x0000006c0438723c */ /* 0x082ff400000810c8 */
[----:B------:R-:W-:Y:S04]  /*393d0*/  STL.64 [R1+0x130], R44 ;  /* 0x0001302c01007387 */ /* 0x000fe80000100a00 */
[----:B------:R1:W-:Y:S02]  /*393e0*/  STL.64 [R1+0x138], R46 ;  /* 0x0001382e01007387 */ /* 0x0003e40000100a00 */
[-C--:B-1----:R-:W-:Y:S02]  /*393f0*/  HMMA.1688.F32.TF32 R44, R8, R108.reuse, R216 ;  /* 0x0000006c082c723c */ /* 0x082fe400000810d8 */
[----:B------:R-:W-:Y:S04]  /*39400*/  STL.64 [R1+0x1d0], R68 ;  /* 0x0001d04401007387 */ /* 0x000fe80000100a00 */
[----:B------:R-:W-:Y:S04]  /*39410*/  STL.64 [R1+0x1d8], R70 ;  /* 0x0001d84601007387 */ /* 0x000fe80000100a00 */
[----:B------:R-:W2:Y:S04]  /*39420*/  LDL.LU R188, [R1+0x2e0] ;  /* 0x0002e00001bc7983 */ /* 0x000ea80000300800 */
[----:B------:R-:W-:Y:S04]  /*39430*/  STL.64 [R1+0x270], R56 ;  /* 0x0002703801007387 */ /* 0x000fe80000100a00 */
[----:B------:R-:W-:Y:S05]  /*39440*/  STL.64 [R1+0x278], R58 ;  /* 0x0002783a01007387 */ /* 0x000fea0000100a00 */
[----:B------:R-:W-:Y:S04]  /*39450*/  STL.64 [R1+0x360], R44 ;  /* 0x0003602c01007387 */ /* 0x000fe80000100a00 */
[----:B------:R1:W-:Y:S04]  /*39460*/  STL.64 [R1+0x368], R46 ;  /* 0x0003682e01007387 */ /* 0x0003e80000100a00 */
        /* <DEDUP_REMOVED lines=29> */
[----:B------:R-:W3:Y:S04]  /*39640*/  LDL.LU R232, [R1+0x550] ;  /* 0x0005500001e87983 */ /* 0x000ee80000300800 */
[----:B------:R-:W3:Y:S04]  /*39650*/  LDL.LU R233, [R1+0x554] ;  /* 0x0005540001e97983 */ /* 0x000ee80000300800 */
[----:B------:R-:W3:Y:S04]  /*39660*/  LDL.LU R234, [R1+0x558] ;  /* 0x0005580001ea7983 */ /* 0x000ee80000300800 */
[----:B------:R-:W3:Y:S01]  /*39670*/  LDL.LU R235, [R1+0x55c] ;  /* 0x00055c0001eb7983 */ /* 0x000ee20000300800 */
[----:B------:R-:W-:-:S15]  /*39680*/  HMMA.1688.F32.TF32 R44, R20, R108, R124 ;  /* 0x0000006c142c723c */ /* 0x000fde000008107c */
        /* <DEDUP_REMOVED lines=9> */
[----:B----4-:R-:W-:-:S15]  /*39720*/  HMMA.1688.F32.TF32 R44, R172, R112, R152 ;  /* 0x00000070ac2c723c */ /* 0x010fde0000081098 */
[----:B------:R-:W-:-:S09]  /*39730*/  NOP ;  /* 0x0000000000007918 */ /* 0x000fd20000000000 */
[----:B------:R-:W-:Y:S02]  /*39740*/  IMAD.MOV.U32 R71, RZ, RZ, R44 ;  /* 0x000000ffff477224 */ /* 0x000fe400078e002c */
[----:B------:R-:W-:Y:S02]  /*39750*/  IMAD.MOV.U32 R70, RZ, RZ, R45 ;  /* 0x000000ffff467224 */ /* 0x000fe400078e002d */
[----:B------:R-:W-:Y:S02]  /*39760*/  IMAD.MOV.U32 R75, RZ, RZ, R46 ;  /* 0x000000ffff4b7224 */ /* 0x000fe400078e002e */
[----:B------:R-:W-:Y:S02]  /*39770*/  IMAD.MOV.U32 R74, RZ, RZ, R47 ;  /* 0x000000ffff4a7224 */ /* 0x000fe400078e002f */
[-C--:B--2---:R-:W-:Y:S06]  /*39780*/  HMMA.1688.F32.TF32 R44, R196, R112.reuse, R184 ;  /* 0x00000070c42c723c */ /* 0x084fec00000810b8 */
[-C--:B---3--:R-:W-:Y:S06]  /*39790*/  HMMA.1688.F32.TF32 R124, R220, R112.reuse, R148 ;  /* 0x00000070dc7c723c */ /* 0x088fec0000081094 */
[-C--:B------:R-:W-:Y:S11]  /*397a0*/  HMMA.1688.F32.TF32 R56, R244, R112.reuse, R188 ;  /* 0x00000070f438723c */ /* 0x080ff600000810bc */
[----:B------:R-:W-:Y:S04]  /*397b0*/  STL.64 [R1+0x40], R44 ;  /* 0x0000402c01007387 */ /* 0x000fe80000100a00 */
[----:B------:R1:W-:Y:S02]  /*397c0*/  STL.64 [R1+0x48], R46 ;  /* 0x0000482e01007387 */ /* 0x0003e40000100a00 */
[----:B-1----:R-:W-:Y:S02]  /*397d0*/  HMMA.1688.F32.TF32 R44, R4, R112, R200 ;  /* 0x00000070042c723c */ /* 0x002fe400000810c8 */
[----:B------:R-:W-:Y:S04]  /*397e0*/  STL.64 [R1+0xf0], R124 ;  /* 0x0000f07c01007387 */ /* 0x000fe80000100a00 */
[----:B------:R-:W-:Y:S04]  /*397f0*/  STL.64 [R1+0xf8], R126 ;  /* 0x0000f87e01007387 */ /* 0x000fe80000100a00 */
[----:B------:R-:W-:Y:S04]  /*39800*/  STL.64 [R1+0x170], R56 ;  /* 0x0001703801007387 */ /* 0x000fe80000100a00 */
[----:B------:R-:W-:Y:S09]  /*39810*/  STL.64 [R1+0x178], R58 ;  /* 0x0001783a01007387 */ /* 0x000ff20000100a00 */
[----:B------:R1:W-:Y:S01]  /*39820*/  STL.64 [R1+0x260], R44 ;  /* 0x0002602c01007387 */ /* 0x0003e20000100a00 */
[----:B------:R-:W-:-:S02]  /*39830*/  IMAD.MOV.U32 R49, RZ, RZ, R46 ;  /* 0x000000ffff317224 */ /* 0x000fc400078e002e */
[----:B------:R-:W-:Y:S02]  /*39840*/  IMAD.MOV.U32 R48, RZ, RZ, R47 ;  /* 0x000000ffff307224 */ /* 0x000fe400078e002f */
[----:B-1----:R-:W-:Y:S01]  /*39850*/  HMMA.1688.F32.TF32 R44, R8, R112, R236 ;  /* 0x00000070082c723c */ /* 0x002fe200000810ec */
[----:B------:R-:W-:Y:S04]  /*39860*/  STL [R1+0x2284], R49 ;  /* 0x0022843101007387 */ /* 0x000fe80000100800 */
[----:B------:R-:W-:Y:S04]  /*39870*/  STL [R1+0x2280], R48 ;  /* 0x0022803001007387 */ /* 0x000fe80000100800 */
[----:B------:R-:W2:-:S14]  /*39880*/  LDL.LU R200, [R1+0xe40] ;  /* 0x000e400001c87983 */ /* 0x000e9c0000300800 */
        /* <DEDUP_REMOVED lines=21> */
[-C--:B-1----:R-:W-:Y:S03]  /*399e0*/  HMMA.1688.F32.TF32 R44, R12, R112.reuse, R232 ;  /* 0x000000700c2c723c */ /* 0x082fe600000810e8 */
[----:B------:R-:W3:Y:S04]  /*399f0*/  LDL.LU R232, [R1+0x310] ;  /* 0x0003100001e87983 */ /* 0x000ee80000300800 */
[----:B------:R-:W3:Y:S04]  /*39a00*/  LDL.LU R233, [R1+0x314] ;  /* 0x0003140001e97983 */ /* 0x000ee80000300800 */
[----:B------:R-:W3:Y:S04]  /*39a10*/  LDL.LU R234, [R1+0x318] ;  /* 0x0003180001ea7983 */ /* 0x000ee80000300800 */
[----:B------:R-:W3:Y:S01]  /*39a20*/  LDL.LU R235, [R1+0x31c] ;  /* 0x00031c0001eb7983 */ /* 0x000ee20000300800 */
[----:B------:R-:W-:Y:S08]  /*39a30*/  HMMA.1688.F32.TF32 R56, R20, R112, R128 ;  /* 0x000000701438723c */ /* 0x000ff00000081080 */
[----:B------:R-:W-:-:S02]  /*39a40*/  IMAD.MOV.U32 R80, RZ, RZ, R46 ;  /* 0x000000ffff507224 */ /* 0x000fc400078e002e */
[----:B------:R-:W-:-:S14]  /*39a50*/  IMAD.MOV.U32 R16, RZ, RZ, R47 ;  /* 0x000000ffff107224 */ /* 0x000fdc00078e002f */
[----:B------:R-:W-:Y:S02]  /*39a60*/  IMAD.MOV.U32 R101, RZ, RZ, R58 ;  /* 0x000000ffff657224 */ /* 0x000fe400078e003a */
[----:B------:R-:W-:Y:S02]  /*39a70*/  IMAD.MOV.U32 R100, RZ, RZ, R59 ;  /* 0x000000ffff647224 */ /* 0x000fe400078e003b */
[----:B------:R-:W-:Y:S02]  /*39a80*/  IMAD.MOV.U32 R85, RZ, RZ, R45 ;  /* 0x000000ffff557224 */ /* 0x000fe400078e002d */
[----:B------:R-:W-:Y:S01]  /*39a90*/  IMAD.MOV.U32 R84, RZ, RZ, R44 ;  /* 0x000000ffff547224 */ /* 0x000fe200078e002c */
[----:B------:R-:W-:Y:S01]  /*39aa0*/  STL [R1+0x21c4], R16 ;  /* 0x0021c41001007387 */ /* 0x000fe20000100800 */
        /* <DEDUP_REMOVED lines=16> */
[----:B---3--:R-:W-:-:S15]  /*39bb0*/  HMMA.1688.F32.TF32 R140, R220, R116, R148 ;  /* 0x00000074dc8c723c */ /* 0x008fde0000081094 */
[----:B------:R-:W-:-:S02]  /*39bc0*/  NOP ;  /* 0x0000000000007918 */ /* 0x000fc40000000000 */
[----:B------:R-:W-:Y:S04]  /*39bd0*/  STL.64 [R1+0x2368], R126 ;  /* 0x0023687e01007387 */ /* 0x000fe80000100a00 */
[----:B------:R1:W-:Y:S01]  /*39be0*/  STL.64 [R1+0x2360], R124 ;  /* 0x0023607c01007387 */ /* 0x0003e20000100a00 */
[-C--:B------:R-:W-:Y:S06]  /*39bf0*/  HMMA.1688.F32.TF32 R128, R244, R116.reuse, R188 ;  /* 0x00000074f480723c */ /* 0x080fec00000810bc */
[----:B-1----:R-:W-:Y:S01]  /*39c00*/  HMMA.1688.F32.TF32 R124, R4, R116, R200 ;  /* 0x00000074047c723c */ /* 0x002fe200000810c8 */
[----:B------:R-:W-:Y:S04]  /*39c10*/  STL.64 [R1+0x70], R140 ;  /* 0x0000708c01007387 */ /* 0x000fe80000100a00 */
[----:B------:R-:W-:-:S12]  /*39c20*/  STL.64 [R1+0x78], R142 ;  /* 0x0000788e01007387 */ /* 0x000fd80000100a00 */
[----:B------:R-:W-:Y:S07]  /*39c30*/  STL.64 [R1+0x150], R128 ;  /* 0x0001508001007387 */ /* 0x000fee0000100a00 */
[----:B------:R-:W-:Y:S02]  /*39c40*/  IMAD.MOV.U32 R49, RZ, RZ, R124 ;  /* 0x000000ffff317224 */ /* 0x000fe400078e007c */
[----:B------:R-:W-:Y:S02]  /*39c50*/  IMAD.MOV.U32 R48, RZ, RZ, R125 ;  /* 0x000000ffff307224 */ /* 0x000fe400078e007d */
[----:B------:R-:W-:-:S02]  /*39c60*/  IMAD.MOV.U32 R45, RZ, RZ, R126 ;  /* 0x000000ffff2d7224 */ /* 0x000fc400078e007e */
[----:B------:R-:W-:Y:S02]  /*39c70*/  IMAD.MOV.U32 R44, RZ, RZ, R127 ;  /* 0x000000ffff2c7224 */ /* 0x000fe400078e007f */
[-C--:B------:R-:W-:Y:S01]  /*39c80*/  HMMA.1688.F32.TF32 R124, R8, R116.reuse, R232 ;  /* 0x00000074087c723c */ /* 0x080fe200000810e8 */
[----:B------:R-:W-:Y:S04]  /*39c90*/  STL.64 [R1+0x158], R130 ;  /* 0x0001588201007387 */ /* 0x000fe80000100a00 */
[----:B------:R-:W2:Y:S04]  /*39ca0*/  LDL.LU R156, [R1+0x570] ;  /* 0x00057000019c7983 */ /* 0x000ea80000300800 */
[----:B------:R-:W2:Y:S04]  /*39cb0*/  LDL.LU R157, [R1+0x574] ;  /* 0x00057400019d7983 */ /* 0x000ea80000300800 */
[----:B------:R-:W2:Y:S04]  /*39cc0*/  LDL.LU R158, [R1+0x578] ;  /* 0x00057800019e7983 */ /* 0x000ea80000300800 */
[----:B------:R-:W2:Y:S04]  /*39cd0*/  LDL.LU R159, [R1+0x57c] ;  /* 0x00057c00019f7983 */ /* 0x000ea80000300800 */
        /* <DEDUP_REMOVED lines=39> */
[----:B------:R-:W-:Y:S02]  /*39f50*/  IMAD.MOV.U32 R97, RZ, RZ, R127 ;  /* 0x000000ffff617224 */ /* 0x000fe400078e007f */
[----:B------:R-:W-:Y:S03]  /*39f60*/  HMMA.1688.F32.TF32 R124, R20, R116, R136 ;  /* 0x00000074147c723c */ /* 0x000fe60000081088 */
[----:B------:R-:W-:-:S15]  /*39f70*/  STL [R1+0x21dc], R97 ;  /* 0x0021dc6101007387 */ /* 0x000fde0000100800 */
[----:B------:R-:W-:-:S06]  /*39f80*/  NOP ;  /* 0x0000000000007918 */ /* 0x000fcc0000000000 */
[----:B------:R-:W-:Y:S02]  /*39f90*/  IMAD.MOV.U32 R72, RZ, RZ, R124 ;  /* 0x000000ffff487224 */ /* 0x000fe400078e007c */
[----:B------:R-:W-:Y:S02]  /*39fa0*/  IMAD.MOV.U32 R252, RZ, RZ, R125 ;  /* 0x000000fffffc7224 */ /* 0x000fe400078e007d */
[----:B------:R-:W-:Y:S02]  /*39fb0*/  IMAD.MOV.U32 R33, RZ, RZ, R126 ;  /* 0x000000ffff217224 */ /* 0x000fe400078e007e */
[----:B------:R-:W-:Y:S01]  /*39fc0*/  IMAD.MOV.U32 R32, RZ, RZ, R127 ;  /* 0x000000ffff207224 */ /* 0x000fe200078e007f */
[-C--:B----4-:R-:W-:Y:S06]  /*39fd0*/  HMMA.1688.F32.TF32 R128, R172, R120.reuse, R180 ;  /* 0x00000078ac80723c */ /* 0x090fec00000810b4 */
[----:B---3--:R-:W-:Y:S01]  /*39fe0*/  HMMA.1688.F32.TF32 R136, R244, R120, R148 ;  /* 0x00000078f488723c */ /* 0x008fe20000081094 */
[----:B------:R-:W-:-:S15]  /*39ff0*/  STL [R1+0x21d8], R96 ;  /* 0x0021d86001007387 */ /* 0x000fde0000100800 */
[----:B------:R-:W-:-:S02]  /*3a000*/  NOP ;  /* 0x0000000000007918 */ /* 0x000fc40000000000 */
[----:B------:R-:W-:Y:S02]  /*3a010*/  IMAD.MOV.U32 R127, RZ, RZ, R128 ;  /* 0x000000ffff7f7224 */ /* 0x000fe400078e0080 */
[----:B------:R-:W-:Y:S02]  /*3a020*/  IMAD.MOV.U32 R126, RZ, RZ, R129 ;  /* 0x000000ffff7e7224 */ /* 0x000fe400078e0081 */
[----:B------:R-:W-:Y:S02]  /*3a030*/  IMAD.MOV.U32 R125, RZ, RZ, R130 ;  /* 0x000000ffff7d7224 */ /* 0x000fe400078e0082 */
[----:B------:R-:W-:Y:S01]  /*3a040*/  IMAD.MOV.U32 R124, RZ, RZ, R131 ;  /* 0x000000ffff7c7224 */ /* 0x000fe200078e0083 */
[----:B------:R-:W-:Y:S01]  /*3a050*/  LDSM.16.M88.4 R148, [R0+UR17+0xf000] ;  /* 0x00f000110094783b */ /* 0x000fe20008000200 */
[-C--:B------:R-:W-:Y:S06]  /*3a060*/  HMMA.1688.F32.TF32 R128, R196, R120.reuse, R152 ;  /* 0x00000078c480723c */ /* 0x080fec0000081098 */
[-C--:B------:R-:W-:Y:S01]  /*3a070*/  HMMA.1688.F32.TF32 R140, R220, R120.reuse, R184 ;  /* 0x00000078dc8c723c */ /* 0x080fe200000810b8 */
        /* <DEDUP_REMOVED lines=9> */
[----:B------:R-:W-:Y:S01]  /*3a110*/  LDSM.16.M88.4 R152, [R0+UR17+0xf800] ;  /* 0x00f800110098783b */ /* 0x000fe20008000200 */
[-C--:B-1----:R-:W-:Y:S03]  /*3a120*/  HMMA.1688.F32.TF32 R128, R4, R120.reuse, R188 ;  /* 0x000000780480723c */ /* 0x082fe600000810bc */
[----:B------:R-:W-:Y:S04]  /*3a130*/  STL.64 [R1+0x38], R142 ;  /* 0x0000388e01007387 */ /* 0x000fe80000100a00 */
[----:B------:R-:W-:Y:S04]  /*3a140*/  STL.64 [R1+0x110], R136 ;  /* 0x0001108801007387 */ /* 0x000fe80000100a00 */
[----:B------:R1:W-:Y:S04]  /*3a150*/  STL.64 [R1+0x118], R138 ;  /* 0x0001188a01007387 */ /* 0x0003e80000100a00 */
[----:B------:R-:W-:Y:S01]  /*3a160*/  LDSM.16.M88.4 R140, [R0+UR17+0xe000] ;  /* 0x00e00011008c783b */ /* 0x000fe20008000200 */
[----:B-1----:R-:W-:Y:S08]  /*3a170*/  HMMA.1688.F32.TF32 R136, R8, R120, R200 ;  /* 0x000000780888723c */ /* 0x002ff000000810c8 */
[----:B------:R-:W-:-:S02]  /*3a180*/  IMAD.MOV.U32 R45, RZ, RZ, R128 ;  /* 0x000000ffff2d7224 */ /* 0x000fc400078e0080 */
[----:B------:R-:W-:Y:S01]  /*3a190*/  IMAD.MOV.U32 R44, RZ, RZ, R129 ;  /* 0x000000ffff2c7224 */ /* 0x000fe200078e0081 */
[----:B------:R1:W-:Y:S04]  /*3a1a0*/  STL.64 [R1+0x208], R130 ;  /* 0x0002088201007387 */ /* 0x0003e80000100a00 */
[----:B------:R-:W-:Y:S04]  /*3a1b0*/  STL [R1+0x22a4], R45 ;  /* 0x0022a42d01007387 */ /* 0x000fe80000100800 */
[----:B------:R-:W-:Y:S01]  /*3a1c0*/  STL [R1+0x22a0], R44 ;  /* 0x0022a02c01007387 */ /* 0x000fe20000100800 */
[----:B-1----:R-:W-:Y:S03]  /*3a1d0*/  HMMA.1688.F32.TF32 R128, R12, R120, R232 ;  /* 0x000000780c80723c */ /* 0x002fe600000810e8 */
[----:B------:R-:W-:Y:S04]  /*3a1e0*/  STL.64 [R1+0x300], R136 ;  /* 0x0003008801007387 */ /* 0x000fe80000100a00 */
[----:B------:R-:W-:Y:S04]  /*3a1f0*/  STL.64 [R1+0x308], R138 ;  /* 0x0003088a01007387 */ /* 0x000fe80000100a00 */
        /* <DEDUP_REMOVED lines=30> */
[----:B------:R-:W-:Y:S01]  /*3a3e0*/  LDSM.16.M88.4 R136, [R0+UR17+0xd800] ;  /* 0x00d800110088783b */ /* 0x000fe20008000200 */
[----:B------:R-:W-:Y:S02]  /*3a3f0*/  IMAD.MOV.U32 R88, RZ, RZ, R130 ;  /* 0x000000ffff587224 */ /* 0x000fe400078e0082 */
[----:B------:R-:W-:Y:S02]  /*3a400*/  IMAD.MOV.U32 R89, RZ, RZ, R131 ;  /* 0x000000ffff597224 */ /* 0x000fe400078e0083 */
[----:B------:R-:W-:Y:S01]  /*3a410*/  HMMA.1688.F32.TF32 R128, R20, R120, R132 ;  /* 0x000000781480723c */ /* 0x000fe20000081084 */
[----:B------:R1:W2:Y:S04]  /*3a420*/  LDSM.16.M88.4 R132, [R0+UR17+0xd000] ;  /* 0x00d000110084783b */ /* 0x0002a80008000200 */
[----:B------:R-:W-:-:S15]  /*3a430*/  STL [R1+0x21f8], R89 ;  /* 0x0021f85901007387 */ /* 0x000fde0000100800 */
[----:B------:R-:W-:-:S04]  /*3a440*/  NOP ;  /* 0x0000000000007918 */ /* 0x000fc80000000000 */
        /* <DEDUP_REMOVED lines=10> */
[----:B------:R-:W-:Y:S04]  /*3a4f0*/  STL [R1+0x21fc], R3 ;  /* 0x0021fc0301007387 */ /* 0x000fe80000100800 */
[----:B-1----:R-:W3:Y:S01]  /*3a500*/  LDL.LU R0, [R1+0x2574] ;  /* 0x0025740001007983 */ /* 0x002ee20000300800 */
[----:B--2---:R-:W-:Y:S06]  /*3a510*/  HMMA.1688.F32.TF32 R176, R196, R132, R232 ;  /* 0x00000084c4b0723c */ /* 0x004fec00000810e8 */
[C---:B----4-:R-:W-:Y:S06]  /*3a520*/  HMMA.1688.F32.TF32 R160, R172.reuse, R140, R180 ;  /* 0x0000008caca0723c */ /* 0x050fec00000810b4 */
[C---:B---3--:R-:W-:Y:S06]  /*3a530*/  HMMA.1688.F32.TF32 R128, R172.reuse, R132, R248 ;  /* 0x00000084ac80723c */ /* 0x048fec00000810f8 */
[C---:B------:R-:W-:Y:S06]  /*3a540*/  HMMA.1688.F32.TF32 R156, R172.reuse, R136, R156 ;  /* 0x00000088ac9c723c */ /* 0x040fec000008109c */
[C---:B------:R-:W-:Y:S11]  /*3a550*/  HMMA.1688.F32.TF32 R164, R172.reuse, R144, R184 ;  /* 0x00000090aca4723c */ /* 0x040ff600000810b8 */
[----:B------:R-:W-:Y:S01]  /*3a560*/  STL.64 [R1+0x23b8], R130 ;  /* 0x0023b88201007387 */ /* 0x000fe20000100a00 */
[C---:B------:R-:W-:Y:S06]  /*3a570*/  HMMA.1688.F32.TF32 R168, R172.reuse, R148, R188 ;  /* 0x00000094aca8723c */ /* 0x040fec00000810bc */
[----:B------:R-:W-:Y:S01]  /*3a580*/  HMMA.1688.F32.TF32 R172, R172, R152, R200 ;  /* 0x00000098acac723c */ /* 0x000fe200000810c8 */
[----:B------:R1:W-:Y:S04]  /*3a590*/  STL.64 [R1+0x23b0], R128 ;  /* 0x0023b08001007387 */ /* 0x0003e80000100a00 */
[----:B------:R-:W-:Y:S04]  /*3a5a0*/  STL.64 [R1+0x23c8], R158 ;  /* 0x0023c89e01007387 */ /* 0x000fe80000100a00 */
        /* <DEDUP_REMOVED lines=45> */
[----:B------:R-:W-:Y:S04]  /*3a880*/  STL.64 [R1+0x2388], R178 ;  /* 0x002388b201007387 */ /* 0x000fe80000100a00 */
[----:B------:R-:W-:Y:S01]  /*3a890*/  STL.64 [R1+0x2380], R176 ;  /* 0x002380b001007387 */ /* 0x000fe20000100a00 */
[C---:B----4-:R-:W-:Y:S06]  /*3a8a0*/  HMMA.1688.F32.TF32 R180, R196.reuse, R136, R184 ;  /* 0x00000088c4b4723c */ /* 0x050fec00000810b8 */
[----:B---3--:R-:W-:-:S15]  /*3a8b0*/  HMMA.1688.F32.TF32 R184, R196, R140, R232 ;  /* 0x0000008cc4b8723c */ /* 0x008fde00000810e8 */
[----:B------:R-:W-:-:S02]  /*3a8c0*/  NOP ;  /* 0x0000000000007918 */ /* 0x000fc40000000000 */
[----:B------:R-:W-:Y:S04]  /*3a8d0*/  STL.64 [R1+0x2398], R182 ;  /* 0x002398b601007387 */ /* 0x000fe80000100a00 */
[----:B------:R-:W-:Y:S04]  /*3a8e0*/  STL.64 [R1+0x2390], R180 ;  /* 0x002390b401007387 */ /* 0x000fe80000100a00 */
[----:B------:R-:W3:Y:S04]  /*3a8f0*/  LDL.LU R232, [R1+0x1260] ;  /* 0x0012600001e87983 */ /* 0x000ee80000300800 */
[----:B------:R-:W3:Y:S04]  /*3a900*/  LDL.LU R233, [R1+0x1264] ;  /* 0x0012640001e97983 */ /* 0x000ee80000300800 */
[----:B------:R-:W3:Y:S04]  /*3a910*/  LDL.LU R234, [R1+0x1268] ;  /* 0x0012680001ea7983 */ /* 0x000ee80000300800 */
[----:B------:R-:W3:Y:S01]  /*3a920*/  LDL.LU R235, [R1+0x126c] ;  /* 0x00126c0001eb7983 */ /* 0x000ee20000300800 */
[C---:B--2---:R-:W-:Y:S06]  /*3a930*/  HMMA.1688.F32.TF32 R188, R196.reuse, R144, R188 ;  /* 0x00000090c4bc723c */ /* 0x044fec00000810bc */
[----:B------:R-:W-:Y:S06]  /*3a940*/  HMMA.1688.F32.TF32 R192, R196, R148, R212 ;  /* 0x00000094c4c0723c */ /* 0x000fec00000810d4 */
[----:B------:R-:W-:Y:S06]  /*3a950*/  HMMA.1688.F32.TF32 R200, R220, R132, R200 ;  /* 0x00000084dcc8723c */ /* 0x000fec00000810c8 */
[----:B------:R-:W-:Y:S01]  /*3a960*/  HMMA.1688.F32.TF32 R196, R196, R152, R224 ;  /* 0x00000098c4c4723c */ /* 0x000fe200000810e0 */
[----:B------:R-:W-:Y:S05]  /*3a970*/  STL.64 [R1+0x23a8], R186 ;  /* 0x0023a8ba01007387 */ /* 0x000fea0000100a00 */
[C---:B------:R-:W-:Y:S01]  /*3a980*/  HMMA.1688.F32.TF32 R204, R220.reuse, R136, R228 ;  /* 0x00000088dccc723c */ /* 0x040fe200000810e4 */
        /* <DEDUP_REMOVED lines=14> */
[----:B-1----:R-:W2:Y:S04]  /*3aa70*/  LDL.LU R128, [R1+0x1250] ;  /* 0x0012500001807983 */ /* 0x002ea80000300800 */
[----:B------:R-:W2:Y:S04]  /*3aa80*/  LDL.LU R129, [R1+0x1254] ;  /* 0x0012540001817983 */ /* 0x000ea80000300800 */
[----:B------:R-:W2:Y:S04]  /*3aa90*/  LDL.LU R130, [R1+0x1258] ;  /* 0x0012580001827983 */ /* 0x000ea80000300800 */
[----:B------:R-:W2:Y:S01]  /*3aaa0*/  LDL.LU R131, [R1+0x125c] ;  /* 0x00125c0001837983 */ /* 0x000ea20000300800 */
[C---:B------:R-:W-:Y:S03]  /*3aab0*/  HMMA.1688.F32.TF32 R212, R220.reuse, R144, R248 ;  /* 0x00000090dcd4723c */ /* 0x040fe600000810f8 */
[----:B------:R-:W4:Y:S04]  /*3aac0*/  LDL.LU R224, [R1+0x820] ;  /* 0x0008200001e07983 */ /* 0x000f280000300800 */
[----:B------:R-:W4:Y:S04]  /*3aad0*/  LDL.LU R225, [R1+0x824] ;  /* 0x0008240001e17983 */ /* 0x000f280000300800 */
[----:B------:R-:W4:Y:S04]  /*3aae0*/  LDL.LU R226, [R1+0x828] ;  /* 0x0008280001e27983 */ /* 0x000f280000300800 */
[----:B------:R-:W4:Y:S08]  /*3aaf0*/  LDL.LU R227, [R1+0x82c] ;  /* 0x00082c0001e37983 */ /* 0x000f300000300800 */
        /* <DEDUP_REMOVED lines=10> */
[C---:B---3--:R-:W-:Y:S03]  /*3aba0*/  HMMA.1688.F32.TF32 R216, R220.reuse, R148, R232 ;  /* 0x00000094dcd8723c */ /* 0x048fe600000810e8 */
        /* <DEDUP_REMOVED lines=16> */
[----:B------:R-:W-:Y:S04]  /*3acb0*/  STL.64 [R1+0x2318], R218 ;  /* 0x002318da01007387 */ /* 0x000fe80000100a00 */
[----:B------:R-:W-:Y:S01]  /*3acc0*/  STL.64 [R1+0x2310], R216 ;  /* 0x002310d801007387 */ /* 0x000fe20000100a00 */
[----:B--2---:R-:W-:-:S15]  /*3acd0*/  HMMA.1688.F32.TF32 R220, R220, R152, R128 ;  /* 0x00000098dcdc723c */ /* 0x004fde0000081080 */
[----:B------:R-:W-:-:S08]  /*3ace0*/  NOP ;  /* 0x0000000000007918 */ /* 0x000fd00000000000 */
[----:B------:R-:W-:Y:S04]  /*3acf0*/  STL.64 [R1+0x2328], R222 ;  /* 0x002328de01007387 */ /* 0x000fe80000100a00 */
[----:B------:R-:W-:Y:S04]  /*3ad00*/  STL.64 [R1+0x2320], R220 ;  /* 0x002320dc01007387 */ /* 0x000fe80000100a00 */
        /* <DEDUP_REMOVED lines=8> */
[C---:B----4-:R-:W-:Y:S06]  /*3ad90*/  HMMA.1688.F32.TF32 R224, R244.reuse, R132, R224 ;  /* 0x00000084f4e0723c */ /* 0x050fec00000810e0 */
[C---:B------:R-:W-:Y:S06]  /*3ada0*/  HMMA.1688.F32.TF32 R228, R244.reuse, R136, R228 ;  /* 0x00000088f4e4723c */ /* 0x040fec00000810e4 */
[C---:B------:R-:W-:Y:S11]  /*3adb0*/  HMMA.1688.F32.TF32 R240, R244.reuse, R148, R240 ;  /* 0x00000094f4f0723c */ /* 0x040ff600000810f0 */
[----:B------:R-:W-:Y:S04]  /*3adc0*/  STL.64 [R1+0x2338], R226 ;  /* 0x002338e201007387 */ /* 0x000fe80000100a00 */
[----:B------:R-:W-:Y:S04]  /*3add0*/  STL.64 [R1+0x2330], R224 ;  /* 0x002330e001007387 */ /* 0x000fe80000100a00 */
[----:B------:R-:W-:Y:S04]  /*3ade0*/  STL.64 [R1+0x2348], R230 ;  /* 0x002348e601007387 */ /* 0x000fe80000100a00 */
[----:B------:R-:W-:Y:S01]  /*3adf0*/  STL.64 [R1+0x2340], R228 ;  /* 0x002340e401007387 */ /* 0x000fe20000100a00 */
[C---:B---3--:R-:W-:Y:S06]  /*3ae00*/  HMMA.1688.F32.TF32 R232, R244.reuse, R140, R232 ;  /* 0x0000008cf4e8723c */ /* 0x048fec00000810e8 */
[----:B------:R-:W-:-:S15]  /*3ae10*/  HMMA.1688.F32.TF32 R236, R244, R144, R236 ;  /* 0x00000090f4ec723c */ /* 0x000fde00000810ec */
[----:B------:R-:W-:-:S02]  /*3ae20*/  NOP ;  /* 0x0000000000007918 */ /* 0x000fc40000000000 */
[----:B------:R-:W-:Y:S04]  /*3ae30*/  STL.64 [R1+0x2358], R234 ;  /* 0x002358ea01007387 */ /* 0x000fe80000100a00 */
[----:B------:R-:W-:Y:S01]  /*3ae40*/  STL.64 [R1+0x2350], R232 ;  /* 0x002350e801007387 */ /* 0x000fe20000100a00 */
[----:B------:R-:W-:Y:S03]  /*3ae50*/  HMMA.1688.F32.TF32 R244, R244, R152, R248 ;  /* 0x00000098f4f4723c */ /* 0x000fe600000810f8 */
[----:B------:R-:W-:Y:S04]  /*3ae60*/  STL.64 [R1+0x2448], R238 ;  /* 0x002448ee01007387 */ /* 0x000fe80000100a00 */
[----:B------:R-:W-:Y:S04]  /*3ae70*/  STL.64 [R1+0x2440], R236 ;  /* 0x002440ec01007387 */ /* 0x000fe80000100a00 */
        /* <DEDUP_REMOVED lines=14> */
[----:B------:R-:W4:Y:S01]  /*3af60*/  LDL.LU R160, [R1+0x11e0] ;  /* 0x0011e00001a07983 */ /* 0x000f220000300800 */
[-C--:B--2---:R-:W-:Y:S06]  /*3af70*/  HMMA.1688.F32.TF32 R156, R8, R132.reuse, R156 ;  /* 0x00000084089c723c */ /* 0x084fec000008109c */
[----:B------:R-:W-:-:S15]  /*3af80*/  HMMA.1688.F32.TF32 R128, R12, R132, R128 ;  /* 0x000000840c80723c */ /* 0x000fde0000081080 */
[----:B------:R-:W-:-:S02]  /*3af90*/  NOP ;  /* 0x0000000000007918 */ /* 0x000fc40000000000 */
[----:B------:R1:W-:Y:S04]  /*3afa0*/  STL.64 [R1+0x1f0], R156 ;  /* 0x0001f09c01007387 */ /* 0x0003e80000100a00 */
[----:B------:R2:W-:Y:S04]  /*3afb0*/  STL.64 [R1+0x1f8], R158 ;  /* 0x0001f89e01007387 */ /* 0x0005e80000100a00 */
[----:B------:R-:W4:Y:S04]  /*3afc0*/  LDL.LU R161, [R1+0x11e4] ;  /* 0x0011e40001a17983 */ /* 0x000f280000300800 */
[----:B------:R-:W4:Y:S04]  /*3afd0*/  LDL.LU R162, [R1+0x11e8] ;  /* 0x0011e80001a27983 */ /* 0x000f280000300800 */
[----:B------:R-:W4:Y:S01]  /*3afe0*/  LDL.LU R163, [R1+0x11ec] ;  /* 0x0011ec0001a37983 */ /* 0x000f220000300800 */
[----:B------:R-:W-:-:S03]  /*3aff0*/  IMAD.MOV.U32 R100, RZ, RZ, R128 ;  /* 0x000000ffff647224 */ /* 0x000fc600078e0080 */
[----:B-1----:R-:W4:Y:S01]  /*3b000*/  LDL.LU R156, [R1+0x8a0] ;  /* 0x0008a000019c7983 */ /* 0x002f220000300800 */
[----:B------:R-:W-:-:S03]  /*3b010*/  IMAD.MOV.U32 R101, RZ, RZ, R129 ;  /* 0x000000ffff657224 */ /* 0x000fc600078e0081 */
[----:B------:R-:W4:Y:S01]  /*3b020*/  LDL.LU R157, [R1+0x8a4] ;  /* 0x0008a400019d7983 */ /* 0x000f220000300800 */
[----:B------:R-:W-:-:S03]  /*3b030*/  IMAD.MOV.U32 R16, RZ, RZ, R130 ;  /* 0x000000ffff107224 */ /* 0x000fc600078e0082 */
[----:B--2---:R-:W2:Y:S01]  /*3b040*/  LDL.LU R158, [R1+0x8a8] ;  /* 0x0008a800019e7983 */ /* 0x004ea20000300800 */
[----:B------:R-:W-:-:S03]  /*3b050*/  IMAD.MOV.U32 R80, RZ, RZ, R131 ;  /* 0x000000ffff507224 */ /* 0x000fc600078e0083 */
[----:B------:R-:W2:Y:S04]  /*3b060*/  LDL.LU R159, [R1+0x8ac] ;  /* 0x0008ac00019f7983 */ /* 0x000ea80000300800 */
[----:B------:R-:W2:Y:S04]  /*3b070*/  LDL.LU R128, [R1+0x1100] ;  /* 0x0011000001807983 */ /* 0x000ea80000300800 */
[----:B------:R-:W2:Y:S04]  /*3b080*/  LDL.LU R129, [R1+0x1104] ;  /* 0x0011040001817983 */ /* 0x000ea80000300800 */
[----:B------:R-:W2:Y:S04]  /*3b090*/  LDL.LU R130, [R1+0x1108] ;  /* 0x0011080001827983 */ /* 0x000ea80000300800 */
[----:B------:R-:W2:Y:S04]  /*3b0a0*/  LDL.LU R131, [R1+0x110c] ;  /* 0x00110c0001837983 */ /* 0x000ea80000300800 */
[----:B------:R-:W-:Y:S04]  /*3b0b0*/  STL [R1+0x2220], R80 ;  /* 0x0022205001007387 */ /* 0x000fe80000100800 */
[----:B------:R-:W-:Y:S04]  /*3b0c0*/  STL [R1+0x221c], R16 ;  /* 0x00221c1001007387 */ /* 0x000fe80000100800 */
[----:B------:R-:W-:Y:S04]  /*3b0d0*/  STL [R1+0x2218], R101 ;  /* 0x0022186501007387 */ /* 0x000fe80000100800 */
[----:B------:R1:W-:Y:S01]  /*3b0e0*/  STL [R1+0x2214], R100 ;  /* 0x0022146401007387 */ /* 0x0003e20000100800 */
[----:B---3--:R-:W-:Y:S03]  /*3b0f0*/  HMMA.1688.F32.TF32 R164, R20, R132, R248 ;  /* 0x0000008414a4723c */ /* 0x008fe600000810f8 */
[----:B------:R-:W3:Y:S04]  /*3b100*/  LDL.LU R248, [R1+0x560] ;  /* 0x0005600001f87983 */ /* 0x000ee80000300800 */
[----:B------:R-:W3:Y:S04]  /*3b110*/  LDL.LU R249, [R1+0x564] ;  /* 0x0005640001f97983 */ /* 0x000ee80000300800 */
[----:B------:R-:W3:Y:S01]  /*3b120*/  LDL.LU R250, [R1+0x568] ;  /* 0x0005680001fa7983 */ /* 0x000ee20000300800 */
[----:B------:R-:W-:-:S03]  /*3b130*/  IMAD.MOV.U32 R251, RZ, RZ, R0 ;  /* 0x000000fffffb7224 */ /* 0x000fc600078e0000 */
[----:B------:R-:W3:Y:S09]  /*3b140*/  LDL.LU R0, [R1+0x2570] ;  /* 0x0025700001007983 */ /* 0x000ef20000300800 */
[----:B------:R-:W-:Y:S02]  /*3b150*/  IMAD.MOV.U32 R112, RZ, RZ, R167 ;  /* 0x000000ffff707224 */ /* 0x000fe400078e00a7 */
[----:B------:R-:W-:-:S02]  /*3b160*/  IMAD.MOV.U32 R113, RZ, RZ, R166 ;  /* 0x000000ffff717224 */ /* 0x000fc400078e00a6 */
[----:B------:R-:W-:Y:S02]  /*3b170*/  IMAD.MOV.U32 R116, RZ, RZ, R165 ;  /* 0x000000ffff747224 */ /* 0x000fe400078e00a5 */
[----:B------:R-:W-:Y:S01]  /*3b180*/  IMAD.MOV.U32 R117, RZ, RZ, R164 ;  /* 0x000000ffff757224 */ /* 0x000fe200078e00a4 */
[----:B------:R-:W-:Y:S04]  /*3b190*/  STL [R1+0x2230], R112 ;  /* 0x0022307001007387 */ /* 0x000fe80000100800 */
[----:B------:R-:W-:Y:S04]  /*3b1a0*/  STL [R1+0x222c], R113 ;  /* 0x00222c7101007387 */ /* 0x000fe80000100800 */
[----:B------:R-:W-:Y:S04]  /*3b1b0*/  STL [R1+0x2228], R116 ;  /* 0x0022287401007387 */ /* 0x000fe80000100800 */
[----:B------:R-:W-:Y:S01]  /*3b1c0*/  STL [R1+0x2224], R117 ;  /* 0x0022247501007387 */ /* 0x000fe20000100800 */
[-C--:B----4-:R-:W-:Y:S06]  /*3b1d0*/  HMMA.1688.F32.TF32 R160, R4, R136.reuse, R160 ;  /* 0x0000008804a0723c */ /* 0x090fec00000810a0 */
[-C--:B--2---:R-:W-:Y:S06]  /*3b1e0*/  HMMA.1688.F32.TF32 R156, R8, R136.reuse, R156 ;  /* 0x00000088089c723c */ /* 0x084fec000008109c */
[----:B------:R-:W-:-:S12]  /*3b1f0*/  HMMA.1688.F32.TF32 R128, R12, R136, R128 ;  /* 0x000000880c80723c */ /* 0x000fd80000081080 */
[----:B------:R-:W-:Y:S02]  /*3b200*/  IMAD.MOV.U32 R48, RZ, RZ, R163 ;  /* 0x000000ffff307224 */ /* 0x000fe400078e00a3 */
[----:B------:R-:W-:Y:S02]  /*3b210*/  IMAD.MOV.U32 R49, RZ, RZ, R162 ;  /* 0x000000ffff317224 */ /* 0x000fe400078e00a2 */
[----:B------:R-:W-:Y:S02]  /*3b220*/  IMAD.MOV.U32 R52, RZ, RZ, R160 ;  /* 0x000000ffff347224 */ /* 0x000fe400078e00a0 */
[----:B------:R-:W-:Y:S01]  /*3b230*/  IMAD.MOV.U32 R53, RZ, RZ, R161 ;  /* 0x000000ffff357224 */ /* 0x000fe200078e00a1 */
[----:B------:R2:W-:Y:S01]  /*3b240*/  STL [R1+0x22bc], R48 ;  /* 0x0022bc3001007387 */ /* 0x0005e20000100800 */
[----:B------:R-:W-:Y:S02]  /*3b250*/  IMAD.MOV.U32 R120, RZ, RZ, R159 ;  /* 0x000000ffff787224 */ /* 0x000fe400078e009f */
[----:B-1----:R-:W-:Y:S01]  /*3b260*/  IMAD.MOV.U32 R100, RZ, RZ, R158 ;  /* 0x000000ffff647224 */ /* 0x002fe200078e009e */
[----:B------:R1:W-:Y:S01]  /*3b270*/  STL [R1+0x22b8], R49 ;  /* 0x0022b83101007387 */ /* 0x0003e20000100800 */
[----:B------:R-:W-:-:S02]  /*3b280*/  IMAD.MOV.U32 R101, RZ, RZ, R157 ;  /* 0x000000ffff657224 */ /* 0x000fc400078e009d */
[----:B------:R-:W-:Y:S01]  /*3b290*/  IMAD.MOV.U32 R16, RZ, RZ, R156 ;  /* 0x000000ffff107224 */ /* 0x000fe200078e009c */
[----:B------:R4:W-:Y:S01]  /*3b2a0*/  STL [R1+0x22b4], R52 ;  /* 0x0022b43401007387 */ /* 0x0009e20000100800 */
[----:B------:R-:W-:Y:S02]  /*3b2b0*/  IMAD.MOV.U32 R24, RZ, RZ, R128 ;  /* 0x000000ffff187224 */ /* 0x000fe400078e0080 */
[----:B------:R-:W-:Y:S02]  /*3b2c0*/  IMAD.MOV.U32 R25, RZ, RZ, R129 ;  /* 0x000000ffff197224 */ /* 0x000fe400078e0081 */
[----:B------:R-:W-:Y:S02]  /*3b2d0*/  IMAD.MOV.U32 R17, RZ, RZ, R130 ;  /* 0x000000ffff117224 */ /* 0x000fe400078e0082 */
[----:B------:R-:W-:Y:S01]  /*3b2e0*/  IMAD.MOV.U32 R81, RZ, RZ, R131 ;  /* 0x000000ffff517224 */ /* 0x000fe200078e0083 */
[----:B------:R4:W-:Y:S04]  /*3b2f0*/  STL [R1+0x22b0], R53 ;  /* 0x0022b03501007387 */ /* 0x0009e80000100800 */
[----:B------:R-:W-:Y:S04]  /*3b300*/  STL [R1+0x2240], R120 ;  /* 0x0022407801007387 */ /* 0x000fe80000100800 */
[----:B------:R-:W-:Y:S04]  /*3b310*/  STL [R1+0x223c], R100 ;  /* 0x00223c6401007387 */ /* 0x000fe80000100800 */
[----:B------:R-:W-:Y:S04]  /*3b320*/  STL [R1+0x2238], R101 ;  /* 0x0022386501007387 */ /* 0x000fe80000100800 */
[----:B------:R-:W-:Y:S04]  /*3b330*/  STL [R1+0x2234], R16 ;  /* 0x0022341001007387 */ /* 0x000fe80000100800 */
        /* <DEDUP_REMOVED lines=8> */
[----:B------:R-:W4:Y:S04]  /*3b3c0*/  LDL.LU R156, [R1+0x1210] ;  /* 0x00121000019c7983 */ /* 0x000f280000300800 */
[----:B------:R-:W4:Y:S04]  /*3b3d0*/  LDL.LU R157, [R1+0x1214] ;  /* 0x00121400019d7983 */ /* 0x000f280000300800 */
[----:B------:R-:W4:Y:S04]  /*3b3e0*/  LDL.LU R158, [R1+0x1218] ;  /* 0x00121800019e7983 */ /* 0x000f280000300800 */
[----:B------:R-:W4:Y:S01]  /*3b3f0*/  LDL.LU R159, [R1+0x121c] ;  /* 0x00121c00019f7983 */ /* 0x000f220000300800 */
[----:B---3--:R-:W-:Y:S01]  /*3b400*/  HMMA.1688.F32.TF32 R128, R20, R136, R248 ;  /* 0x000000881480723c */ /* 0x008fe200000810f8 */
[----:B------:R-:W-:-:S02]  /*3b410*/  IMAD.MOV.U32 R180, RZ, RZ, R47 ;  /* 0x000000ffffb47224 */ /* 0x000fc400078e002f */
[----:B------:R-:W-:Y:S02]  /*3b420*/  IMAD.MOV.U32 R181, RZ, RZ, R46 ;  /* 0x000000ffffb57224 */ /* 0x000fe400078e002e */
[----:B------:R-:W-:Y:S02]  /*3b430*/  IMAD.MOV.U32 R182, RZ, RZ, R58 ;  /* 0x000000ffffb67224 */ /* 0x000fe400078e003a */
[----:B------:R-:W-:Y:S02]  /*3b440*/  IMAD.MOV.U32 R183, RZ, RZ, R59 ;  /* 0x000000ffffb77224 */ /* 0x000fe400078e003b */
        /* <DEDUP_REMOVED lines=24> */
[----:B------:R-:W-:Y:S01]  /*3b5d0*/  LOP3.LUT R29, R0, 0x20, RZ, 0x3c, !PT ;  /* 0x00000020001d7812 */ /* 0x000fe200078e3cff */
[----:B------:R-:W-:Y:S01]  /*3b5e0*/  IMAD.MOV.U32 R133, RZ, RZ, R130 ;  /* 0x000000ffff857224 */ /* 0x000fe200078e0082 */
[----:B------:R-:W-:Y:S01]  /*3b5f0*/  LDS R248, [R0+UR13+0x23000] ;  /* 0x0230000d00f87984 */ /* 0x000fe20008000800 */
[----:B------:R-:W-:Y:S02]  /*3b600*/  IMAD.MOV.U32 R136, RZ, RZ, R129 ;  /* 0x000000ffff887224 */ /* 0x000fe400078e0081 */
[----:B------:R-:W-:Y:S01]  /*3b610*/  IMAD.MOV.U32 R137, RZ, RZ, R128 ;  /* 0x000000ffff897224 */ /* 0x000fe200078e0080 */
[----:B------:R3:W-:Y:S04]  /*3b620*/  STL [R1+0x22cc], R133 ;  /* 0x0022cc8501007387 */ /* 0x0007e80000100800 */
[----:B------:R3:W-:Y:S04]  /*3b630*/  STL [R1+0x22c8], R136 ;  /* 0x0022c88801007387 */ /* 0x0007e80000100800 */
[----:B------:R3:W-:Y:S04]  /*3b640*/  STL [R1+0x22c4], R137 ;  /* 0x0022c48901007387 */ /* 0x0007e80000100800 */
        /* <DEDUP_REMOVED lines=17> */
[----:B------:R-:W-:Y:S04]  /*3b760*/  LDS R249, [R29+UR13+0x23000] ;  /* 0x0230000d1df97984 */ /* 0x000fe80008000800 */
[----:B------:R3:W-:Y:S01]  /*3b770*/  LDS R251, [R29+UR13+0x23800] ;  /* 0x0238000d1dfb7984 */ /* 0x0007e20008000800 */
[----:B------:R-:W-:-:S02]  /*3b780*/  IMAD.MOV.U32 R224, RZ, RZ, R34 ;  /* 0x000000ffffe07224 */ /* 0x000fc400078e0022 */
[----:B------:R-:W-:Y:S01]  /*3b790*/  IMAD.MOV.U32 R225, RZ, RZ, R35 ;  /* 0x000000ffffe17224 */ /* 0x000fe200078e0023 */
[----:B------:R-:W3:Y:S01]  /*3b7a0*/  LDS R250, [R0+UR13+0x23800] ;  /* 0x0238000d00fa7984 */ /* 0x000ee20008000800 */
[----:B--2---:R-:W-:-:S15]  /*3b7b0*/  HMMA.1688.F32.TF32 R160, R4, R140, R160 ;  /* 0x0000008c04a0723c */ /* 0x004fde00000810a0 */
[----:B------:R-:W-:-:S09]  /*3b7c0*/  NOP ;  /* 0x0000000000007918 */ /* 0x000fd20000000000 */
[----:B------:R-:W-:Y:S02]  /*3b7d0*/  IMAD.MOV.U32 R56, RZ, RZ, R160 ;  /* 0x000000ffff387224 */ /* 0x000fe400078e00a0 */
[----:B------:R-:W-:Y:S01]  /*3b7e0*/  IMAD.MOV.U32 R57, RZ, RZ, R161 ;  /* 0x000000ffff397224 */ /* 0x000fe200078e00a1 */
[----:B------:R-:W2:Y:S01]  /*3b7f0*/  LDL.LU R160, [R1+0x980] ;  /* 0x0009800001a07983 */ /* 0x000ea20000300800 */
[----:B------:R-:W-:Y:S01]  /*3b800*/  IMAD.MOV.U32 R45, RZ, RZ, R162 ;  /* 0x000000ffff2d7224 */ /* 0x000fe200078e00a2 */
[----:B----4-:R-:W-:Y:S02]  /*3b810*/  HMMA.1688.F32.TF32 R156, R4, R144, R156 ;  /* 0x00000090049c723c */ /* 0x010fe4000008109c */
[----:B------:R-:W2:Y:S01]  /*3b820*/  LDL.LU R161, [R1+0x984] ;  /* 0x0009840001a17983 */ /* 0x000ea20000300800 */
[----:B------:R-:W-:-:S03]  /*3b830*/  IMAD.MOV.U32 R44, RZ, RZ, R163 ;  /* 0x000000ffff2c7224 */ /* 0x000fc600078e00a3 */
[----:B------:R-:W2:Y:S04]  /*3b840*/  LDL.LU R162, [R1+0x988] ;  /* 0x0009880001a27983 */ /* 0x000ea80000300800 */
[----:B------:R-:W2:-:S14]  /*3b850*/  LDL.LU R163, [R1+0x98c] ;  /* 0x00098c0001a37983 */ /* 0x000e9c0000300800 */
[----:B------:R-:W-:Y:S02]  /*3b860*/  IMAD.MOV.U32 R48, RZ, RZ, R156 ;  /* 0x000000ffff307224 */ /* 0x000fe400078e009c */
[----:B-1----:R-:W-:Y:S01]  /*3b870*/  IMAD.MOV.U32 R49, RZ, RZ, R157 ;  /* 0x000000ffff317224 */ /* 0x002fe200078e009d */
[----:B------:R-:W4:Y:S01]  /*3b880*/  LDL.LU R156, [R1+0x970] ;  /* 0x00097000019c7983 */ /* 0x000f220000300800 */
[----:B------:R-:W-:Y:S02]  /*3b890*/  IMAD.MOV.U32 R52, RZ, RZ, R158 ;  /* 0x000000ffff347224 */ /* 0x000fe400078e009e */
[----:B------:R-:W-:Y:S01]  /*3b8a0*/  IMAD.MOV.U32 R53, RZ, RZ, R159 ;  /* 0x000000ffff357224 */ /* 0x000fe200078e009f */
[----:B------:R-:W4:Y:S04]  /*3b8b0*/  LDL.LU R157, [R1+0x974] ;  /* 0x00097400019d7983 */ /* 0x000f280000300800 */
[----:B------:R-:W4:Y:S04]  /*3b8c0*/  LDL.LU R158, [R1+0x978] ;  /* 0x00097800019e7983 */ /* 0x000f280000300800 */
[----:B------:R-:W4:Y:S01]  /*3b8d0*/  LDL.LU R159, [R1+0x97c] ;  /* 0x00097c00019f7983 */ /* 0x000f220000300800 */
[C---:B---3--:R-:W-:Y:S06]  /*3b8e0*/  HMMA.1688.F32.TF32 R172, R4.reuse, R148, R172 ;  /* 0x0000009404ac723c */ /* 0x048fec00000810ac */
[----:B------:R-:W-:-:S15]  /*3b8f0*/  HMMA.1688.F32.TF32 R4, R4, R152, R168 ;  /* 0x000000980404723c */ /* 0x000fde00000810a8 */
[----:B------:R-:W-:-:S09]  /*3b900*/  NOP ;  /* 0x0000000000007918 */ /* 0x000fd20000000000 */
[----:B------:R-:W-:Y:S02]  /*3b910*/  IMAD.MOV.U32 R133, RZ, RZ, R4 ;  /* 0x000000ffff857224 */ /* 0x000fe400078e0004 */
[----:B------:R-:W-:Y:S02]  /*3b920*/  IMAD.MOV.U32 R136, RZ, RZ, R5 ;  /* 0x000000ffff887224 */ /* 0x000fe400078e0005 */
[----:B------:R-:W-:Y:S02]  /*3b930*/  IMAD.MOV.U32 R137, RZ, RZ, R6 ;  /* 0x000000ffff897224 */ /* 0x000fe400078e0006 */
[----:B------:R-:W-:Y:S02]  /*3b940*/  IMAD.MOV.U32 R81, RZ, RZ, R7 ;  /* 0x000000ffff517224 */ /* 0x000fe400078e0007 */
[----:B------:R-:W-:-:S15]  /*3b950*/  HMMA.1688.F32.TF32 R4, R8, R140, R164 ;  /* 0x0000008c0804723c */ /* 0x000fde00000810a4 */
[----:B------:R-:W-:-:S09]  /*3b960*/  NOP ;  /* 0x0000000000007918 */ /* 0x000fd20000000000 */
[----:B------:R-:W-:Y:S02]  /*3b970*/  IMAD.MOV.U32 R113, RZ, RZ, R4 ;  /* 0x000000ffff717224 */ /* 0x000fe400078e0004 */
[----:B------:R-:W-:Y:S02]  /*3b980*/  IMAD.MOV.U32 R116, RZ, RZ, R5 ;  /* 0x000000ffff747224 */ /* 0x000fe400078e0005 */
[----:B------:R-:W-:Y:S02]  /*3b990*/  IMAD.MOV.U32 R117, RZ, RZ, R6 ;  /* 0x000000ffff757224 */ /* 0x000fe400078e0006 */
[----:B------:R-:W-:Y:S02]  /*3b9a0*/  IMAD.MOV.U32 R80, RZ, RZ, R7 ;  /* 0x000000ffff507224 */ /* 0x000fe400078e0007 */
[----:B------:R-:W-:Y:S01]  /*3b9b0*/  HMMA.1688.F32.TF32 R4, R8, R144, R128 ;  /* 0x000000900804723c */ /* 0x000fe20000081080 */
        /* <DEDUP_REMOVED lines=28> */
[----:B--2---:R-:W-:Y:S03]  /*3bb80*/  HMMA.1688.F32.TF32 R4, R8, R148, R160 ;  /* 0x000000940804723c */ /* 0x004fe600000810a0 */
[----:B------:R-:W2:Y:S04]  /*3bb90*/  LDL.LU R160, [R1+0x660] ;  /* 0x0006600001a07983 */ /* 0x000ea80000300800 */
[----:B------:R-:W2:Y:S04]  /*3bba0*/  LDL.LU R161, [R1+0x664] ;  /* 0x0006640001a17983 */ /* 0x000ea80000300800 */
[----:B------:R-:W2:Y:S04]  /*3bbb0*/  LDL.LU R162, [R1+0x668] ;  /* 0x0006680001a27983 */ /* 0x000ea80000300800 */
[----:B------:R-:W2:Y:S09]  /*3bbc0*/  LDL.LU R163, [R1+0x66c] ;  /* 0x00066c0001a37983 */ /* 0x000eb20000300800 */
[----:B------:R-:W-:-:S02]  /*3bbd0*/  IMAD.MOV.U32 R17, RZ, RZ, R4 ;  /* 0x000000ffff117224 */ /* 0x000fc400078e0004 */
[----:B------:R-:W-:Y:S02]  /*3bbe0*/  IMAD.MOV.U32 R25, RZ, RZ, R5 ;  /* 0x000000ffff197224 */ /* 0x000fe400078e0005 */
[----:B------:R-:W-:Y:S02]  /*3bbf0*/  IMAD.MOV.U32 R24, RZ, RZ, R6 ;  /* 0x000000ffff187224 */ /* 0x000fe400078e0006 */
[----:B------:R-:W-:Y:S02]  /*3bc00*/  IMAD.MOV.U32 R120, RZ, RZ, R7 ;  /* 0x000000ffff787224 */ /* 0x000fe400078e0007 */
[----:B----4-:R-:W-:Y:S01]  /*3bc10*/  HMMA.1688.F32.TF32 R4, R8, R152, R156 ;  /* 0x000000980804723c */ /* 0x010fe2000008109c */
[----:B------:R-:W4:Y:S04]  /*3bc20*/  LDL.LU R156, [R1+0x640] ;  /* 0x00064000019c7983 */ /* 0x000f280000300800 */
[----:B------:R-:W4:Y:S04]  /*3bc30*/  LDL.LU R157, [R1+0x644] ;  /* 0x00064400019d7983 */ /* 0x000f280000300800 */
[----:B------:R-:W4:Y:S04]  /*3bc40*/  LDL.LU R158, [R1+0x648] ;  /* 0x00064800019e7983 */ /* 0x000f280000300800 */
[----:B------:R-:W4:Y:S11]  /*3bc50*/  LDL.LU R159, [R1+0x64c] ;  /* 0x00064c00019f7983 */ /* 0x000f360000300800 */
[----:B------:R-:W-:-:S02]  /*3bc60*/  IMAD.MOV.U32 R121, RZ, RZ, R4 ;  /* 0x000000ffff797224 */ /* 0x000fc400078e0004 */
[----:B------:R-:W-:Y:S02]  /*3bc70*/  IMAD.MOV.U32 R73, RZ, RZ, R5 ;  /* 0x000000ffff497224 */ /* 0x000fe400078e0005 */
[----:B------:R-:W-:Y:S02]  /*3bc80*/  IMAD.MOV.U32 R72, RZ, RZ, R6 ;  /* 0x000000ffff487224 */ /* 0x000fe400078e0006 */
[----:B------:R-:W-:Y:S02]  /*3bc90*/  IMAD.MOV.U32 R69, RZ, RZ, R7 ;  /* 0x000000ffff457224 */ /* 0x000fe400078e0007 */
[----:B---3--:R-:W-:Y:S01]  /*3bca0*/  HMMA.1688.F32.TF32 R4, R12, R140, R128 ;  /* 0x0000008c0c04723c */ /* 0x008fe20000081080 */
        /* <DEDUP_REMOVED lines=60> */
[----:B--2---:R-:W-:-:S15]  /*3c070*/  HMMA.1688.F32.TF32 R4, R20, R144, R160 ;  /* 0x000000901404723c */ /* 0x004fde00000810a0 */
[----:B------:R-:W-:-:S09]  /*3c080*/  NOP ;  /* 0x0000000000007918 */ /* 0x000fd20000000000 */
[----:B------:R-:W-:Y:S02]  /*3c090*/  IMAD.MOV.U32 R145, RZ, RZ, R4 ;  /* 0x000000ffff917224 */ /* 0x000fe400078e0004 */
[----:B------:R-:W-:Y:S02]  /*3c0a0*/  IMAD.MOV.U32 R144, RZ, RZ, R5 ;  /* 0x000000ffff907224 */ /* 0x000fe400078e0005 */
[----:B------:R-:W-:Y:S02]  /*3c0b0*/  IMAD.MOV.U32 R141, RZ, RZ, R6 ;  /* 0x000000ffff8d7224 */ /* 0x000fe400078e0006 */
[----:B------:R-:W-:Y:S02]  /*3c0c0*/  IMAD.MOV.U32 R140, RZ, RZ, R7 ;  /* 0x000000ffff8c7224 */ /* 0x000fe400078e0007 */
[----:B----4-:R-:W-:Y:S01]  /*3c0d0*/  HMMA.1688.F32.TF32 R4, R20, R148, R156 ;  /* 0x000000941404723c */ /* 0x010fe2000008109c */
[----:B---3--:R-:W-:Y:S02]  /*3c0e0*/  IMAD.MOV.U32 R231, RZ, RZ, R47 ;  /* 0x000000ffffe77224 */ /* 0x008fe400078e002f */
[----:B------:R-:W-:-:S02]  /*3c0f0*/  IMAD.MOV.U32 R230, RZ, RZ, R46 ;  /* 0x000000ffffe67224 */ /* 0x000fc400078e002e */
[----:B------:R-:W-:Y:S02]  /*3c100*/  IMAD.MOV.U32 R229, RZ, RZ, R58 ;  /* 0x000000ffffe57224 */ /* 0x000fe400078e003a */
[----:B------:R-:W-:Y:S02]  /*3c110*/  IMAD.MOV.U32 R228, RZ, RZ, R59 ;  /* 0x000000ffffe47224 */ /* 0x000fe400078e003b */
[----:B------:R-:W2:Y:S04]  /*3c120*/  LDL.LU R59, [R1+0x24fc] ;  /* 0x0024fc00013b7983 */ /* 0x000ea80000300800 */
[----:B------:R-:W3:Y:S04]  /*3c130*/  LDL.LU R58, [R1+0x24f8] ;  /* 0x0024f800013a7983 */ /* 0x000ee80000300800 */
[----:B------:R-:W4:Y:S01]  /*3c140*/  LDL.LU R46, [R1+0x24f4] ;  /* 0x0024f400012e7983 */ /* 0x000f220000300800 */
[----:B------:R-:W-:-:S02]  /*3c150*/  IMAD.MOV.U32 R234, RZ, RZ, R70 ;  /* 0x000000ffffea7224 */ /* 0x000fc400078e0046 */
[----:B------:R-:W-:Y:S01]  /*3c160*/  IMAD.MOV.U32 R233, RZ, RZ, R75 ;  /* 0x000000ffffe97224 */ /* 0x000fe200078e004b */
        /* <DEDUP_REMOVED lines=11> */
[----:B------:R-:W-:Y:S01]  /*3c220*/  HMMA.1688.F32.TF32 R4, R20, R152, R128 ;  /* 0x000000981404723c */ /* 0x000fe20000081080 */
[----:B------:R-:W-:Y:S02]  /*3c230*/  IMAD.MOV.U32 R11, RZ, RZ, R63 ;  /* 0x000000ffff0b7224 */ /* 0x000fe400078e003f */
[----:B------:R-:W-:Y:S02]  /*3c240*/  IMAD.MOV.U32 R10, RZ, RZ, R62 ;  /* 0x000000ffff0a7224 */ /* 0x000fe400078e003e */
[----:B------:R-:W-:-:S02]  /*3c250*/  IMAD.MOV.U32 R9, RZ, RZ, R67 ;  /* 0x000000ffff097224 */ /* 0x000fc400078e0043 */
[----:B------:R-:W-:Y:S02]  /*3c260*/  IMAD.MOV.U32 R8, RZ, RZ, R66 ;  /* 0x000000ffff087224 */ /* 0x000fe400078e0042 */
        /* <DEDUP_REMOVED lines=8> */
[----:B------:R-:W4:Y:S04]  /*3c2f0*/  LDL.LU R50, [R1+0x24cc] ;  /* 0x0024cc0001327983 */ /* 0x000f280000300800 */
[----:B------:R-:W4:Y:S04]  /*3c300*/  LDL.LU R51, [R1+0x24c8] ;  /* 0x0024c80001337983 */ /* 0x000f280000300800 */
[----:B------:R-:W4:Y:S04]  /*3c310*/  LDL.LU R54, [R1+0x24c4] ;  /* 0x0024c40001367983 */ /* 0x000f280000300800 */
[----:B------:R-:W4:Y:S01]  /*3c320*/  LDL.LU R55, [R1+0x24c0] ;  /* 0x0024c00001377983 */ /* 0x000f220000300800 */
[----:B--2---:R-:W-:-:S02]  /*3c330*/  IMAD.MOV.U32 R131, RZ, RZ, R59 ;  /* 0x000000ffff837224 */ /* 0x004fc400078e003b */
[----:B---3--:R-:W-:Y:S02]  /*3c340*/  IMAD.MOV.U32 R130, RZ, RZ, R58 ;  /* 0x000000ffff827224 */ /* 0x008fe400078e003a */
[----:B----4-:R-:W-:Y:S02]  /*3c350*/  IMAD.MOV.U32 R129, RZ, RZ, R46 ;  /* 0x000000ffff817224 */ /* 0x010fe400078e002e */
[----:B------:R-:W-:Y:S02]  /*3c360*/  IMAD.MOV.U32 R128, RZ, RZ, R47 ;  /* 0x000000ffff807224 */ /* 0x000fe400078e002f */
[----:B------:R-:W2:Y:S04]  /*3c370*/  LDL.LU R47, [R1+0x24bc] ;  /* 0x0024bc00012f7983 */ /* 0x000ea80000300800 */
[----:B------:R-:W3:Y:S04]  /*3c380*/  LDL.LU R46, [R1+0x24b8] ;  /* 0x0024b800012e7983 */ /* 0x000ee80000300800 */
[----:B------:R-:W4:Y:S04]  /*3c390*/  LDL.LU R58, [R1+0x24b4] ;  /* 0x0024b400013a7983 */ /* 0x000f280000300800 */
[----:B------:R-:W2:Y:S01]  /*3c3a0*/  LDL.LU R59, [R1+0x24b0] ;  /* 0x0024b000013b7983 */ /* 0x000ea20000300800 */
[----:B------:R-:W-:-:S03]  /*3c3b0*/  IMAD.MOV.U32 R156, RZ, RZ, R54 ;  /* 0x000000ffff9c7224 */ /* 0x000fc600078e0036 */
[----:B------:R-:W3:Y:S01]  /*3c3c0*/  LDL.LU R54, [R1+0x24ac] ;  /* 0x0024ac0001367983 */ /* 0x000ee20000300800 */
[----:B------:R-:W-:-:S03]  /*3c3d0*/  IMAD.MOV.U32 R157, RZ, RZ, R55 ;  /* 0x000000ffff9d7224 */ /* 0x000fc600078e0037 */
[----:B------:R-:W3:Y:S01]  /*3c3e0*/  LDL.LU R55, [R1+0x24a8] ;  /* 0x0024a80001377983 */ /* 0x000ee20000300800 */
[----:B------:R-:W-:Y:S02]  /*3c3f0*/  IMAD.MOV.U32 R158, RZ, RZ, R51 ;  /* 0x000000ffff9e7224 */ /* 0x000fe400078e0033 */
[----:B------:R-:W-:Y:S01]  /*3c400*/  IMAD.MOV.U32 R159, RZ, RZ, R50 ;  /* 0x000000ffff9f7224 */ /* 0x000fe200078e0032 */
[----:B------:R-:W3:Y:S04]  /*3c410*/  LDL.LU R51, [R1+0x24a4] ;  /* 0x0024a40001337983 */ /* 0x000ee80000300800 */
[----:B------:R-:W3:Y:S01]  /*3c420*/  LDL.LU R50, [R1+0x24a0] ;  /* 0x0024a00001327983 */ /* 0x000ee20000300800 */
        /* <DEDUP_REMOVED lines=14> */
[----:B----4-:R-:W-:Y:S02]  /*3c510*/  IMAD.MOV.U32 R164, RZ, RZ, R58 ;  /* 0x000000ffffa47224 */ /* 0x010fe400078e003a */
[----:B------:R-:W4:Y:S01]  /*3c520*/  LDL.LU R58, [R1+0x249c] ;  /* 0x00249c00013a7983 */ /* 0x000f220000300800 */
[----:B--2---:R-:W-:-:S03]  /*3c530*/  IMAD.MOV.U32 R165, RZ, RZ, R59 ;  /* 0x000000ffffa57224 */ /* 0x004fc600078e003b */
[----:B------:R-:W4:Y:S01]  /*3c540*/  LDL.LU R59, [R1+0x2498] ;  /* 0x00249800013b7983 */ /* 0x000f220000300800 */
[----:B---3--:R-:W-:Y:S02]  /*3c550*/  IMAD.MOV.U32 R162, RZ, RZ, R46 ;  /* 0x000000ffffa27224 */ /* 0x008fe400078e002e */
[----:B------:R-:W-:Y:S02]  /*3c560*/  IMAD.MOV.U32 R163, RZ, RZ, R47 ;  /* 0x000000ffffa37224 */ /* 0x000fe400078e002f */
[----:B------:R-:W-:Y:S02]  /*3c570*/  IMAD.MOV.U32 R166, RZ, RZ, R54 ;  /* 0x000000ffffa67224 */ /* 0x000fe400078e0036 */
[----:B------:R-:W2:Y:S01]  /*3c580*/  LDL.LU R54, [R1+0x2494] ;  /* 0x0024940001367983 */ /* 0x000ea20000300800 */
[----:B------:R-:W-:-:S03]  /*3c590*/  IMAD.MOV.U32 R167, RZ, RZ, R55 ;  /* 0x000000ffffa77224 */ /* 0x000fc600078e0037 */
        /* <DEDUP_REMOVED lines=47> */
[C---:B------:R-:W-:Y:S06]  /*3c890*/  HMMA.1688.F32.TF32 R128, R248.reuse, R62, R128 ;  /* 0x0000003ef880723c */ /* 0x040fec0000081080 */
[C---:B----4-:R-:W-:Y:S06]  /*3c8a0*/  HMMA.1688.F32.TF32 R156, R248.reuse, R58, R156 ;  /* 0x0000003af89c723c */ /* 0x050fec000008109c */
[C---:B--2---:R-:W-:Y:S06]  /*3c8b0*/  HMMA.1688.F32.TF32 R160, R248.reuse, R54, R160 ;  /* 0x00000036f8a0723c */ /* 0x044fec00000810a0 */
[C---:B---3--:R-:W-:Y:S06]  /*3c8c0*/  HMMA.1688.F32.TF32 R164, R248.reuse, R50, R164 ;  /* 0x00000032f8a4723c */ /* 0x048fec00000810a4 */
[C---:B------:R-:W-:Y:S06]  /*3c8d0*/  HMMA.1688.F32.TF32 R168, R248.reuse, R46, R168 ;  /* 0x0000002ef8a8723c */ /* 0x040fec00000810a8 */
[C---:B------:R-:W-:Y:S06]  /*3c8e0*/  HMMA.1688.F32.TF32 R172, R248.reuse, R42, R172 ;  /* 0x0000002af8ac723c */ /* 0x040fec00000810ac */
[C---:B------:R-:W-:Y:S06]  /*3c8f0*/  HMMA.1688.F32.TF32 R188, R248.reuse, R38, R188 ;  /* 0x00000026f8bc723c */ /* 0x040fec00000810bc */
[C---:B------:R-:W-:Y:S06]  /*3c900*/  HMMA.1688.F32.TF32 R192, R248.reuse, R34, R192 ;  /* 0x00000022f8c0723c */ /* 0x040fec00000810c0 */
[C---:B------:R-:W-:Y:S06]  /*3c910*/  HMMA.1688.F32.TF32 R236, R248.reuse, R18, R236 ;  /* 0x00000012f8ec723c */ /* 0x040fec00000810ec */
[C---:B------:R-:W-:Y:S06]  /*3c920*/  HMMA.1688.F32.TF32 R124, R248.reuse, R26, R124 ;  /* 0x0000001af87c723c */ /* 0x040fec000008107c */
[C---:B------:R-:W-:Y:S11]  /*3c930*/  HMMA.1688.F32.TF32 R196, R248.reuse, R30, R196 ;  /* 0x0000001ef8c4723c */ /* 0x040ff600000810c4 */
[----:B------:R-:W-:Y:S04]  /*3c940*/  STL.64 [R1+0x560], R236 ;  /* 0x000560ec01007387 */ /* 0x000fe80000100a00 */
[----:B------:R1:W-:Y:S04]  /*3c950*/  STL.64 [R1+0x568], R238 ;  /* 0x000568ee01007387 */ /* 0x0003e80000100a00 */
[----:B-1----:R-:W2:Y:S04]  /*3c960*/  LDL.LU.64 R238, [R1+0x2448] ;  /* 0x0024480001ee7983 */ /* 0x002ea80000300a00 */
[----:B------:R-:W2:Y:S04]  /*3c970*/  LDL.LU.64 R236, [R1+0x2440] ;  /* 0x0024400001ec7983 */ /* 0x000ea80000300a00 */
[----:B------:R1:W-:Y:S04]  /*3c980*/  STL.64 [R1+0x5f0], R124 ;  /* 0x0005f07c01007387 */ /* 0x0003e80000100a00 */
[----:B------:R3:W-:Y:S04]  /*3c990*/  STL.64 [R1+0x5f8], R126 ;  /* 0x0005f87e01007387 */ /* 0x0007e80000100a00 */
[----:B-1----:R-:W4:Y:S04]  /*3c9a0*/  LDL.LU R124, [R1+0x6b0] ;  /* 0x0006b000017c7983 */ /* 0x002f280000300800 */
[----:B------:R-:W4:Y:S04]  /*3c9b0*/  LDL.LU R125, [R1+0x6b4] ;  /* 0x0006b400017d7983 */ /* 0x000f280000300800 */
[----:B---3--:R-:W4:Y:S04]  /*3c9c0*/  LDL.LU R126, [R1+0x6b8] ;  /* 0x0006b800017e7983 */ /* 0x008f280000300800 */
[----:B------:R-:W4:Y:S04]  /*3c9d0*/  LDL.LU R127, [R1+0x6bc] ;  /* 0x0006bc00017f7983 */ /* 0x000f280000300800 */
[----:B------:R-:W-:Y:S04]  /*3c9e0*/  STL.64 [R1+0x660], R196 ;  /* 0x000660c401007387 */ /* 0x000fe80000100a00 */
[----:B------:R1:W-:Y:S04]  /*3c9f0*/  STL.64 [R1+0x668], R198 ;  /* 0x000668c601007387 */ /* 0x0003e80000100a00 */
[----:B-1----:R-:W3:Y:S04]  /*3ca00*/  LDL.LU.64 R198, [R1+0x2438] ;  /* 0x0024380001c67983 */ /* 0x002ee80000300a00 */
[----:B------:R-:W3:Y:S04]  /*3ca10*/  LDL.LU.64 R196, [R1+0x2430] ;  /* 0x0024300001c47983 */ /* 0x000ee80000300a00 */
        /* <DEDUP_REMOVED lines=9> */
[----:B------:R1:W-:Y:S04]  /*3cab0*/  STL.64 [R1+0xb88], R174 ;  /* 0x000b88ae01007387 */ /* 0x0003e80000100a00 */
[----:B-1----:R-:W4:Y:S04]  /*3cac0*/  LDL.LU.64 R174, [R1+0x2408] ;  /* 0x0024080001ae7983 */ /* 0x002f280000300a00 */
[----:B------:R-:W4:Y:S04]  /*3cad0*/  LDL.LU.64 R172, [R1+0x2400] ;  /* 0x0024000001ac7983 */ /* 0x000f280000300a00 */
        /* <DEDUP_REMOVED lines=19> */
[----:B------:R-:W3:Y:S01]  /*3cc10*/  LDL.LU.64 R128, [R1+0x23b0] ;  /* 0x0023b00001807983 */ /* 0x000ee20000300a00 */
[----:B------:R-:W-:-:S15]  /*3cc20*/  HMMA.1688.F32.TF32 R20, R248, R66, R20 ;  /* 0x00000042f814723c */ /* 0x000fde0000081014 */
[----:B------:R-:W-:-:S08]  /*3cc30*/  NOP ;  /* 0x0000000000007918 */ /* 0x000fd00000000000 */
[----:B------:R-:W-:Y:S04]  /*3cc40*/  STL.64 [R1+0xe70], R20 ;  /* 0x000e701401007387 */ /* 0x000fe80000100a00 */
[----:B------:R1:W-:Y:S02]  /*3cc50*/  STL.64 [R1+0xe78], R22 ;  /* 0x000e781601007387 */ /* 0x0003e40000100a00 */
[C---:B-1----:R-:W-:Y:S06]  /*3cc60*/  HMMA.1688.F32.TF32 R20, R248.reuse, R70, R12 ;  /* 0x00000046f814723c */ /* 0x042fec000008100c */
[C---:B------:R-:W-:Y:S06]  /*3cc70*/  HMMA.1688.F32.TF32 R12, R248.reuse, R74, R8 ;  /* 0x0000004af80c723c */ /* 0x040fec0000081008 */
[C---:B------:R-:W-:Y:S11]  /*3cc80*/  HMMA.1688.F32.TF32 R8, R248.reuse, R78, R232 ;  /* 0x0000004ef808723c */ /* 0x040ff600000810e8 */
[----:B------:R-:W-:Y:S04]  /*3cc90*/  STL.64 [R1+0xee0], R20 ;  /* 0x000ee01401007387 */ /* 0x000fe80000100a00 */
[----:B------:R1:W-:Y:S04]  /*3cca0*/  STL.64 [R1+0xee8], R22 ;  /* 0x000ee81601007387 */ /* 0x0003e80000100a00 */
[----:B------:R-:W-:Y:S04]  /*3ccb0*/  STL.64 [R1+0xf40], R12 ;  /* 0x000f400c01007387 */ /* 0x000fe80000100a00 */
[----:B------:R1:W-:Y:S02]  /*3ccc0*/  STL.64 [R1+0xf48], R14 ;  /* 0x000f480e01007387 */ /* 0x0003e40000100a00 */
[C---:B-1----:R-:W-:Y:S02]  /*3ccd0*/  HMMA.1688.F32.TF32 R20, R248.reuse, R82, R228 ;  /* 0x00000052f814723c */ /* 0x042fe400000810e4 */
[----:B------:R-:W-:Y:S04]  /*3cce0*/  STL.64 [R1+0xf60], R8 ;  /* 0x000f600801007387 */ /* 0x000fe80000100a00 */
[----:B------:R1:W-:Y:S01]  /*3ccf0*/  STL.64 [R1+0xf68], R10 ;  /* 0x000f680a01007387 */ /* 0x0003e20000100a00 */
[C---:B------:R-:W-:Y:S06]  /*3cd00*/  HMMA.1688.F32.TF32 R12, R248.reuse, R86, R224 ;  /* 0x00000056f80c723c */ /* 0x040fec00000810e0 */
[C---:B-1----:R-:W-:Y:S10]  /*3cd10*/  HMMA.1688.F32.TF32 R8, R248.reuse, R90, R220 ;  /* 0x0000005af808723c */ /* 0x042ff400000810dc */
        /* <DEDUP_REMOVED lines=24> */
[----:B------:R-:W-:Y:S01]  /*3cea0*/  STL.64 [R1+0x13d8], R10 ;  /* 0x0013d80a01007387 */ /* 0x000fe20000100a00 */
[----:B------:R-:W-:Y:S01]  /*3ceb0*/  HMMA.1688.F32.TF32 R12, R248, R122, R176 ;  /* 0x0000007af80c723c */ /* 0x000fe200000810b0 */
[----:B------:R-:W-:-:S02]  /*3cec0*/  LOP3.LUT R152, R0, 0x40, RZ, 0x3c, !PT ;  /* 0x0000004000987812 */ /* 0x000fc400078e3cff */
[----:B------:R-:W-:Y:S01]  /*3ced0*/  LOP3.LUT R153, R0, 0x60, RZ, 0x3c, !PT ;  /* 0x0000006000997812 */ /* 0x000fe200078e3cff */
[----:B------:R-:W-:Y:S02]  /*3cee0*/  IMAD.MOV.U32 R41, RZ, RZ, R4 ;  /* 0x000000ffff297224 */ /* 0x000fe400078e0004 */
[----:B------:R-:W-:Y:S01]  /*3cef0*/  IMAD.MOV.U32 R40, RZ, RZ, R5 ;  /* 0x000000ffff287224 */ /* 0x000fe200078e0005 */
[----:B------:R-:W-:Y:S01]  /*3cf00*/  LDS R4, [R152+UR13+0x23000] ;  /* 0x0230000d98047984 */ /* 0x000fe20008000800 */
[----:B------:R-:W-:Y:S02]  /*3cf10*/  IMAD.MOV.U32 R37, RZ, RZ, R6 ;  /* 0x000000ffff257224 */ /* 0x000fe400078e0006 */
[----:B------:R-:W-:Y:S01]  /*3cf20*/  IMAD.MOV.U32 R36, RZ, RZ, R7 ;  /* 0x000000ffff247224 */ /* 0x000fe200078e0007 */
[----:B------:R-:W-:Y:S04]  /*3cf30*/  LDS R6, [R152+UR13+0x23800] ;  /* 0x0238000d98067984 */ /* 0x000fe80008000800 */
[----:B------:R-:W-:Y:S04]  /*3cf40*/  LDS R5, [R153+UR13+0x23000] ;  /* 0x0230000d99057984 */ /* 0x000fe80008000800 */
[----:B------:R-:W1:Y:S04]  /*3cf50*/  LDS R7, [R153+UR13+0x23800] ;  /* 0x0238000d99077984 */ /* 0x000e680008000800 */
[----:B------:R-:W-:Y:S04]  /*3cf60*/  STL.64 [R1+0x1440], R20 ;  /* 0x0014401401007387 */ /* 0x000fe80000100a00 */
[----:B------:R-:W-:Y:S04]  /*3cf70*/  STL.64 [R1+0x1448], R22 ;  /* 0x0014481601007387 */ /* 0x000fe80000100a00 */
[----:B------:R-:W-:Y:S04]  /*3cf80*/  STL.64 [R1+0x14a0], R12 ;  /* 0x0014a00c01007387 */ /* 0x000fe80000100a00 */
[----:B------:R4:W-:Y:S02]  /*3cf90*/  STL.64 [R1+0x14a8], R14 ;  /* 0x0014a80e01007387 */ /* 0x0009e40000100a00 */
[C---:B----4-:R-:W-:Y:S06]  /*3cfa0*/  HMMA.1688.F32.TF32 R12, R248.reuse, R142, R160 ;  /* 0x0000008ef80c723c */ /* 0x050fec00000810a0 */
[C---:B--2---:R-:W-:Y:S06]  /*3cfb0*/  HMMA.1688.F32.TF32 R20, R248.reuse, R138, R156 ;  /* 0x0000008af814723c */ /* 0x044fec000008109c */
[----:B---3--:R-:W-:-:S15]  /*3cfc0*/  HMMA.1688.F32.TF32 R8, R248, R134, R128 ;  /* 0x00000086f808723c */ /* 0x008fde0000081080 */
[----:B------:R-:W-:-:S08]  /*3cfd0*/  NOP ;  /* 0x0000000000007918 */ /* 0x000fd00000000000 */
[----:B------:R-:W-:Y:S04]  /*3cfe0*/  STL.64 [R1+0x14f0], R8 ;  /* 0x0014f00801007387 */ /* 0x000fe80000100a00 */
[----:B------:R2:W-:Y:S02]  /*3cff0*/  STL.64 [R1+0x14f8], R10 ;  /* 0x0014f80a01007387 */ /* 0x0005e40000100a00 */
[C---:B--2---:R-:W-:Y:S02]  /*3d000*/  HMMA.1688.F32.TF32 R8, R248.reuse, R146, R164 ;  /* 0x00000092f808723c */ /* 0x044fe400000810a4 */
[----:B------:R-:W-:Y:S04]  /*3d010*/  STL.64 [R1+0x1520], R20 ;  /* 0x0015201401007387 */ /* 0x000fe80000100a00 */
[----:B------:R2:W-:Y:S04]  /*3d020*/  STL.64 [R1+0x1528], R22 ;  /* 0x0015281601007387 */ /* 0x0005e80000100a00 */
[----:B------:R-:W-:Y:S04]  /*3d030*/  STL.64 [R1+0x1540], R12 ;  /* 0x0015400c01007387 */ /* 0x000fe80000100a00 */
[----:B------:R3:W-:Y:S01]  /*3d040*/  STL.64 [R1+0x1548], R14 ;  /* 0x0015480e01007387 */ /* 0x0007e20000100a00 */
[C---:B--2---:R-:W-:Y:S08]  /*3d050*/  HMMA.1688.F32.TF32 R20, R248.reuse, R150, R168 ;  /* 0x00000096f814723c */ /* 0x044ff000000810a8 */
[----:B------:R-:W-:Y:S01]  /*3d060*/  STL.64 [R1+0x1560], R8 ;  /* 0x0015600801007387 */ /* 0x000fe20000100a00 */
[----:B---3--:R-:W-:Y:S03]  /*3d070*/  HMMA.1688.F32.TF32 R12, R248, R154, R172 ;  /* 0x0000009af80c723c */ /* 0x008fe600000810ac */
[----:B------:R1:W-:Y:S03]  /*3d080*/  STL.64 [R1+0x1568], R10 ;  /* 0x0015680a01007387 */ /* 0x0003e60000100a00 */
[C---:B-1----:R-:W-:Y:S08]  /*3d090*/  HMMA.1688.F32.TF32 R8, R4.reuse, R18, R124 ;  /* 0x000000120408723c */ /* 0x042ff0000008107c */
[----:B------:R1:W-:Y:S04]  /*3d0a0*/  STL.64 [R1+0x1570], R20 ;  /* 0x0015701401007387 */ /* 0x0003e80000100a00 */
[----:B------:R2:W-:Y:S04]  /*3d0b0*/  STL.64 [R1+0x1578], R22 ;  /* 0x0015781601007387 */ /* 0x0005e80000100a00 */
[----:B------:R-:W3:Y:S04]  /*3d0c0*/  LDL.LU R208, [R1+0x80] ;  /* 0x0000800001d07983 */ /* 0x000ee80000300800 */
        /* <DEDUP_REMOVED lines=39> */
[----:B----4-:R-:W4:Y:S04]  /*3d340*/  LDL.LU R8, [R1+0x870] ;  /* 0x0008700001087983 */ /* 0x010f280000300800 */
        /* <DEDUP_REMOVED lines=55> */
[C---:B---3--:R-:W-:Y:S06]  /*3d6c0*/  HMMA.1688.F32.TF32 R124, R4.reuse, R42, R124 ;  /* 0x0000002a047c723c */ /* 0x048fec000008107c */
[C---:B----4-:R-:W-:Y:S06]  /*3d6d0*/  HMMA.1688.F32.TF32 R128, R4.reuse, R38, R128 ;  /* 0x000000260480723c */ /* 0x050fec0000081080 */
[C---:B--2---:R-:W-:Y:S06]  /*3d6e0*/  HMMA.1688.F32.TF32 R180, R4.reuse, R30, R180 ;  /* 0x0000001e04b4723c */ /* 0x044fec00000810b4 */
[C---:B------:R-:W-:Y:S06]  /*3d6f0*/  HMMA.1688.F32.TF32 R184, R4.reuse, R26, R184 ;  /* 0x0000001a04b8723c */ /* 0x040fec00000810b8 */
        /* <DEDUP_REMOVED lines=30> */
[----:B------:R-:W-:Y:S04]  /*3d8e0*/  STL.64 [R1+0x888], R250 ;  /* 0x000888fa01007387 */ /* 0x000fe80000100a00 */
[----:B------:R-:W4:Y:S04]  /*3d8f0*/  LDL.LU R200, [R1+0x8d0] ;  /* 0x0008d00001c87983 */ /* 0x000f280000300800 */
[----:B------:R-:W-:Y:S04]  /*3d900*/  STL.64 [R1+0xb10], R172 ;  /* 0x000b10ac01007387 */ /* 0x000fe80000100a00 */
[----:B------:R-:W-:Y:S04]  /*3d910*/  STL.64 [R1+0xb18], R174 ;  /* 0x000b18ae01007387 */ /* 0x000fe80000100a00 */
[----:B------:R-:W-:Y:S04]  /*3d920*/  STL.64 [R1+0xb70], R8 ;  /* 0x000b700801007387 */ /* 0x000fe80000100a00 */
[----:B------:R-:W-:Y:S04]  /*3d930*/  STL.64 [R1+0xb78], R10 ;  /* 0x000b780a01007387 */ /* 0x000fe80000100a00 */
[----:B------:R-:W4:Y:S04]  /*3d940*/  LDL.LU R201, [R1+0x8d4] ;  /* 0x0008d40001c97983 */ /* 0x000f280000300800 */
[----:B------:R-:W4:Y:S04]  /*3d950*/  LDL.LU R202, [R1+0x8d8] ;  /* 0x0008d80001ca7983 */ /* 0x000f280000300800 */
[----:B------:R-:W4:Y:S01]  /*3d960*/  LDL.LU R203, [R1+0x8dc] ;  /* 0x0008dc0001cb7983 */ /* 0x000f220000300800 */
[C---:B------:R-:W-:Y:S03]  /*3d970*/  HMMA.1688.F32.TF32 R168, R4.reuse, R62, R168 ;  /* 0x0000003e04a8723c */ /* 0x040fe600000810a8 */
[----:B------:R-:W-:Y:S03]  /*3d980*/  LDS R8, [R0+UR13+0x23080] ;  /* 0x0230800d00087984 */ /* 0x000fe60008000800 */
[C---:B------:R-:W-:Y:S01]  /*3d990*/  HMMA.1688.F32.TF32 R164, R4.reuse, R66, R164 ;  /* 0x0000004204a4723c */ /* 0x040fe200000810a4 */
[----:B------:R-:W-:Y:S05]  /*3d9a0*/  LDS R10, [R0+UR13+0x23880] ;  /* 0x0238800d000a7984 */ /* 0x000fea0008000800 */
        /* <DEDUP_REMOVED lines=35> */
[----:B------:R-:W-:-:S15]  /*3dbe0*/  HMMA.1688.F32.TF32 R20, R4, R114, R204 ;  /* 0x000000720414723c */ /* 0x000fde00000810cc */
[----:B------:R-:W-:-:S01]  /*3dbf0*/  NOP ;  /* 0x0000000000007918 */ /* 0x000fc20000000000 */
[----:B------:R-:W-:Y:S04]  /*3dc00*/  STL.64 [R1+0x1210], R156 ;  /* 0x0012109c01007387 */ /* 0x000fe80000100a00 */
[----:B------:R-:W-:Y:S01]  /*3dc10*/  STL.64 [R1+0x1218], R158 ;  /* 0x0012189e01007387 */ /* 0x000fe20000100a00 */
[C---:B---3--:R-:W-:Y:S03]  /*3dc20*/  HMMA.1688.F32.TF32 R12, R4.reuse, R118, R124 ;  /* 0x00000076040c723c */ /* 0x048fe6000008107c */
[----:B------:R-:W-:Y:S04]  /*3dc30*/  STL.64 [R1+0x1290], R20 ;  /* 0x0012901401007387 */ /* 0x000fe80000100a00 */
[----:B------:R4:W-:Y:S01]  /*3dc40*/  STL.64 [R1+0x1298], R22 ;  /* 0x0012981601007387 */ /* 0x0009e20000100a00 */
[C---:B--2---:R-:W-:Y:S06]  /*3dc50*/  HMMA.1688.F32.TF32 R124, R4.reuse, R122, R128 ;  /* 0x0000007a047c723c */ /* 0x044fec0000081080 */
[C---:B----4-:R-:W-:Y:S09]  /*3dc60*/  HMMA.1688.F32.TF32 R20, R4.reuse, R134, R176 ;  /* 0x000000860414723c */ /* 0x050ff200000810b0 */
[----:B------:R-:W-:Y:S04]  /*3dc70*/  STL.64 [R1+0x1300], R12 ;  /* 0x0013000c01007387 */ /* 0x000fe80000100a00 */
[----:B------:R1:W-:Y:S02]  /*3dc80*/  STL.64 [R1+0x1308], R14 ;  /* 0x0013080e01007387 */ /* 0x0003e40000100a00 */
[C---:B-1----:R-:W-:Y:S02]  /*3dc90*/  HMMA.1688.F32.TF32 R12, R4.reuse, R138, R180 ;  /* 0x0000008a040c723c */ /* 0x042fe400000810b4 */
[----:B------:R-:W-:Y:S04]  /*3dca0*/  STL.64 [R1+0x13c0], R124 ;  /* 0x0013c07c01007387 */ /* 0x000fe80000100a00 */
[----:B------:R1:W-:Y:S04]  /*3dcb0*/  STL.64 [R1+0x13c8], R126 ;  /* 0x0013c87e01007387 */ /* 0x0003e80000100a00 */
[----:B------:R-:W-:Y:S04]  /*3dcc0*/  STL.64 [R1+0x1430], R20 ;  /* 0x0014301401007387 */ /* 0x000fe80000100a00 */
[----:B------:R2:W-:Y:S01]  /*3dcd0*/  STL.64 [R1+0x1438], R22 ;  /* 0x0014381601007387 */ /* 0x0005e20000100a00 */
[C---:B-1----:R-:W-:Y:S08]  /*3dce0*/  HMMA.1688.F32.TF32 R124, R4.reuse, R142, R184 ;  /* 0x0000008e047c723c */ /* 0x042ff000000810b8 */
[----:B------:R-:W-:Y:S01]  /*3dcf0*/  STL.64 [R1+0x1490], R12 ;  /* 0x0014900c01007387 */ /* 0x000fe20000100a00 */
[C---:B--2---:R-:W-:Y:S03]  /*3dd00*/  HMMA.1688.F32.TF32 R20, R4.reuse, R146, R188 ;  /* 0x000000920414723c */ /* 0x044fe600000810bc */
[----:B------:R1:W-:Y:S03]  /*3dd10*/  STL.64 [R1+0x1498], R14 ;  /* 0x0014980e01007387 */ /* 0x0003e60000100a00 */
[C---:B-1----:R-:W-:Y:S06]  /*3dd20*/  HMMA.1688.F32.TF32 R12, R4.reuse, R150, R192 ;  /* 0x00000096040c723c */ /* 0x042fec00000810c0 */
[----:B------:R-:W-:Y:S02]  /*3dd30*/  HMMA.1688.F32.TF32 R4, R4, R154, R196 ;  /* 0x0000009a0404723c */ /* 0x000fe400000810c4 */
[----:B------:R-:W-:Y:S04]  /*3dd40*/  STL.64 [R1+0x14e0], R124 ;  /* 0x0014e07c01007387 */ /* 0x000fe80000100a00 */
[----:B------:R-:W-:Y:S01]  /*3dd50*/  STL.64 [R1+0x14e8], R126 ;  /* 0x0014e87e01007387 */ /* 0x000fe20000100a00 */
[----:B------:R-:W-:-:S04]  /*3dd60*/  LOP3.LUT R11, R0, 0x20, RZ, 0x3c, !PT ;  /* 0x00000020000b7812 */ /* 0x000fc800078e3cff */
        /* <DEDUP_REMOVED lines=8> */
[----:B------:R-:W-:Y:S04]  /*3ddf0*/  LDS R9, [R11+UR13+0x23080] ;  /* 0x0230800d0b097984 */ /* 0x000fe80008000800 */
[----:B------:R-:W3:Y:S04]  /*3de00*/  LDL.LU R158, [R1+0x38] ;  /* 0x00003800019e7983 */ /* 0x000ee80000300800 */
[----:B------:R-:W4:Y:S04]  /*3de10*/  LDS R11, [R11+UR13+0x23880] ;  /* 0x0238800d0b0b7984 */ /* 0x000f280008000800 */
        /* <DEDUP_REMOVED lines=36> */
[----:B------:R-:W3:Y:S01]  /*3e060*/  LDL.LU R7, [R1+0x60c] ;  /* 0x00060c0001077983 */ /* 0x000ee20000300800 */
[C---:B----4-:R-:W-:Y:S03]  /*3e070*/  HMMA.1688.F32.TF32 R192, R8.reuse, R18, R200 ;  /* 0x0000001208c0723c */ /* 0x050fe600000810c8 */
        /* <DEDUP_REMOVED lines=52> */
[----:B------:R-:W-:Y:S04]  /*3e3c0*/  STL.64 [R1+0x1fd0], R194 ;  /* 0x001fd0c201007387 */ /* 0x000fe80000100a00 */
[----:B------:R1:W-:Y:S04]  /*3e3d0*/  STL.64 [R1+0x1fc8], R192 ;  /* 0x001fc8c001007387 */ /* 0x0003e80000100a00 */
[----:B------:R-:W-:Y:S04]  /*3e3e0*/  LDS R20, [R152+UR13+0x23080] ;  /* 0x0230800d98147984 */ /* 0x000fe80008000800 */
[----:B------:R-:W-:Y:S04]  /*3e3f0*/  LDS R22, [R152+UR13+0x23880] ;  /* 0x0238800d98167984 */ /* 0x000fe80008000800 */
[----:B-1----:R-:W4:Y:S04]  /*3e400*/  LDL.LU R192, [R1+0x830] ;  /* 0x0008300001c07983 */ /* 0x002f280000300800 */
[----:B------:R-:W4:Y:S04]  /*3e410*/  LDL.LU R193, [R1+0x834] ;  /* 0x0008340001c17983 */ /* 0x000f280000300800 */
[----:B------:R-:W4:Y:S04]  /*3e420*/  LDL.LU R194, [R1+0x838] ;  /* 0x0008380001c27983 */ /* 0x000f280000300800 */
[----:B------:R-:W4:Y:S04]  /*3e430*/  LDL.LU R195, [R1+0x83c] ;  /* 0x00083c0001c37983 */ /* 0x000f280000300800 */
[----:B------:R-:W-:Y:S04]  /*3e440*/  LDS R21, [R153+UR13+0x23080] ;  /* 0x0230800d99157984 */ /* 0x000fe80008000800 */
[----:B------:R-:W1:Y:S01]  /*3e450*/  LDS R23, [R153+UR13+0x23880] ;  /* 0x0238800d99177984 */ /* 0x000e620008000800 */
[C---:B--2---:R-:W-:Y:S03]  /*3e460*/  HMMA.1688.F32.TF32 R188, R8.reuse, R26, R12 ;  /* 0x0000001a08bc723c */ /* 0x044fe6000008100c */
[----:B------:R-:W1:Y:S04]  /*3e470*/  LDL.LU R12, [R1+0xde0] ;  /* 0x000de000010c7983 */ /* 0x000e680000300800 */
[----:B------:R-:W1:Y:S04]  /*3e480*/  LDL.LU R13, [R1+0xde4] ;  /* 0x000de400010d7983 */ /* 0x000e680000300800 */
[----:B------:R-:W1:Y:S04]  /*3e490*/  LDL.LU R14, [R1+0xde8] ;  /* 0x000de800010e7983 */ /* 0x000e680000300800 */
[----:B------:R-:W1:Y:S08]  /*3e4a0*/  LDL.LU R15, [R1+0xdec] ;  /* 0x000dec00010f7983 */ /* 0x000e700000300800 */
[----:B------:R-:W-:Y:S04]  /*3e4b0*/  STL.64 [R1+0x1fe0], R190 ;  /* 0x001fe0be01007387 */ /* 0x000fe80000100a00 */
[----:B------:R2:W-:Y:S04]  /*3e4c0*/  STL.64 [R1+0x1fd8], R188 ;  /* 0x001fd8bc01007387 */ /* 0x0005e80000100a00 */
[----:B--2---:R-:W2:Y:S04]  /*3e4d0*/  LDL.LU R188, [R1+0x950] ;  /* 0x0009500001bc7983 */ /* 0x004ea80000300800 */
[----:B------:R-:W2:Y:S04]  /*3e4e0*/  LDL.LU R189, [R1+0x954] ;  /* 0x0009540001bd7983 */ /* 0x000ea80000300800 */
[----:B------:R-:W2:Y:S04]  /*3e4f0*/  LDL.LU R190, [R1+0x958] ;  /* 0x0009580001be7983 */ /* 0x000ea80000300800 */
[----:B------:R-:W2:Y:S01]  /*3e500*/  LDL.LU R191, [R1+0x95c] ;  /* 0x00095c0001bf7983 */ /* 0x000ea20000300800 */
[C---:B---3--:R-:W-:Y:S06]  /*3e510*/  HMMA.1688.F32.TF32 R232, R8.reuse, R30, R232 ;  /* 0x0000001e08e8723c */ /* 0x048fec00000810e8 */
[C---:B----4-:R-:W-:Y:S06]  /*3e520*/  HMMA.1688.F32.TF32 R228, R8.reuse, R34, R228 ;  /* 0x0000002208e4723c */ /* 0x050fec00000810e4 */
[C---:B------:R-:W-:Y:S06]  /*3e530*/  HMMA.1688.F32.TF32 R224, R8.reuse, R38, R224 ;  /* 0x0000002608e0723c */ /* 0x040fec00000810e0 */
[C---:B------:R-:W-:Y:S06]  /*3e540*/  HMMA.1688.F32.TF32 R220, R8.reuse, R42, R220 ;  /* 0x0000002a08dc723c */ /* 0x040fec00000810dc */
[C---:B------:R-:W-:Y:S01]  /*3e550*/  HMMA.1688.F32.TF32 R216, R8.reuse, R46, R216 ;  /* 0x0000002e08d8723c */ /* 0x040fe200000810d8 */
[----:B------:R-:W-:Y:S05]  /*3e560*/  STL.64 [R1+0x40], R232 ;  /* 0x000040e801007387 */ /* 0x000fea0000100a00 */
[C---:B------:R-:W-:Y:S01]  /*3e570*/  HMMA.1688.F32.TF32 R212, R8.reuse, R50, R212 ;  /* 0x0000003208d4723c */ /* 0x040fe200000810d4 */
[----:B------:R3:W-:Y:S05]  /*3e580*/  STL.64 [R1+0x48], R234 ;  /* 0x000048ea01007387 */ /* 0x0007ea0000100a00 */
[C---:B------:R-:W-:Y:S01]  /*3e590*/  HMMA.1688.F32.TF32 R208, R8.reuse, R54, R208 ;  /* 0x0000003608d0723c */ /* 0x040fe200000810d0 */
[----:B---3--:R-:W3:Y:S05]  /*3e5a0*/  LDL.LU.64 R234, [R1+0x2358] ;  /* 0x0023580001ea7983 */ /* 0x008eea0000300a00 */
[C---:B------:R-:W-:Y:S01]  /*3e5b0*/  HMMA.1688.F32.TF32 R204, R8.reuse, R58, R204 ;  /* 0x0000003a08cc723c */ /* 0x040fe200000810cc */
[----:B------:R-:W3:Y:S04]  /*3e5c0*/  LDL.LU.64 R232, [R1+0x2350] ;  /* 0x0023500001e87983 */ /* 0x000ee80000300a00 */
[----:B------:R-:W-:Y:S04]  /*3e5d0*/  STL.64 [R1+0x50], R228 ;  /* 0x000050e401007387 */ /* 0x000fe80000100a00 */
[----:B------:R4:W-:Y:S01]  /*3e5e0*/  STL.64 [R1+0x58], R230 ;  /* 0x000058e601007387 */ /* 0x0009e20000100a00 */
[C---:B------:R-:W-:Y:S03]  /*3e5f0*/  HMMA.1688.F32.TF32 R200, R8.reuse, R62, R200 ;  /* 0x0000003e08c8723c */ /* 0x040fe600000810c8 */
[----:B----4-:R-:W4:Y:S04]  /*3e600*/  LDL.LU.64 R230, [R1+0x2348] ;  /* 0x0023480001e67983 */ /* 0x010f280000300a00 */
[----:B------:R-:W4:Y:S04]  /*3e610*/  LDL.LU.64 R228, [R1+0x2340] ;  /* 0x0023400001e47983 */ /* 0x000f280000300a00 */
        /* <DEDUP_REMOVED lines=29> */
[C---:B------:R-:W-:Y:S06]  /*3e7f0*/  HMMA.1688.F32.TF32 R4, R8.reuse, R74, R4 ;  /* 0x0000004a0804723c */ /* 0x040fec0000081004 */
[C---:B------:R-:W-:Y:S06]  /*3e800*/  HMMA.1688.F32.TF32 R184, R8.reuse, R82, R184 ;  /* 0x0000005208b8723c */ /* 0x040fec00000810b8 */
[----:B--2---:R-:W-:-:S15]  /*3e810*/  HMMA.1688.F32.TF32 R188, R8, R66, R188 ;  /* 0x0000004208bc723c */ /* 0x004fde00000810bc */
[----:B------:R-:W-:-:S08]  /*3e820*/  NOP ;  /* 0x0000000000007918 */ /* 0x000fd00000000000 */
[----:B------:R-:W-:Y:S04]  /*3e830*/  STL.64 [R1+0x920], R188 ;  /* 0x000920bc01007387 */ /* 0x000fe80000100a00 */
[----:B------:R1:W-:Y:S04]  /*3e840*/  STL.64 [R1+0x928], R190 ;  /* 0x000928be01007387 */ /* 0x0003e80000100a00 */
[----:B------:R-:W-:Y:S04]  /*3e850*/  STL.64 [R1+0x980], R192 ;  /* 0x000980c001007387 */ /* 0x000fe80000100a00 */
[----:B------:R-:W-:Y:S01]  /*3e860*/  STL.64 [R1+0x988], R194 ;  /* 0x000988c201007387 */ /* 0x000fe20000100a00 */
[C---:B-1----:R-:W-:Y:S03]  /*3e870*/  HMMA.1688.F32.TF32 R188, R8.reuse, R78, R196 ;  /* 0x0000004e08bc723c */ /* 0x042fe600000810c4 */
[----:B------:R-:W-:Y:S04]  /*3e880*/  STL.64 [R1+0x9f0], R4 ;  /* 0x0009f00401007387 */ /* 0x000fe80000100a00 */
[----:B------:R1:W-:Y:S02]  /*3e890*/  STL.64 [R1+0x9f8], R6 ;  /* 0x0009f80601007387 */ /* 0x0003e40000100a00 */
[----:B-1----:R-:W-:-:S14]  /*3e8a0*/  HMMA.1688.F32.TF32 R4, R8, R86, R180 ;  /* 0x000000560804723c */ /* 0x002fdc00000810b4 */
[----:B------:R-:W-:Y:S01]  /*3e8b0*/  STL.64 [R1+0xa30], R188 ;  /* 0x000a30bc01007387 */ /* 0x000fe20000100a00 */
[C---:B------:R-:W-:Y:S03]  /*3e8c0*/  HMMA.1688.F32.TF32 R180, R8.reuse, R90, R176 ;  /* 0x0000005a08b4723c */ /* 0x040fe600000810b0 */
[----:B------:R-:W-:Y:S04]  /*3e8d0*/  STL.64 [R1+0xa38], R190 ;  /* 0x000a38be01007387 */ /* 0x000fe80000100a00 */
[----:B------:R-:W-:Y:S01]  /*3e8e0*/  STL.64 [R1+0xa70], R184 ;  /* 0x000a70b801007387 */ /* 0x000fe20000100a00 */
[C---:B------:R-:W-:Y:S03]  /*3e8f0*/  HMMA.1688.F32.TF32 R176, R8.reuse, R94, R128 ;  /* 0x0000005e08b0723c */ /* 0x040fe60000081080 */
[----:B------:R-:W-:Y:S04]  /*3e900*/  STL.64 [R1+0xa78], R186 ;  /* 0x000a78ba01007387 */ /* 0x000fe80000100a00 */
[----:B------:R-:W-:Y:S04]  /*3e910*/  STL.64 [R1+0xc30], R4 ;  /* 0x000c300401007387 */ /* 0x000fe80000100a00 */
[----:B------:R1:W-:Y:S02]  /*3e920*/  STL.64 [R1+0xc38], R6 ;  /* 0x000c380601007387 */ /* 0x0003e40000100a00 */
[C---:B-1----:R-:W-:Y:S02]  /*3e930*/  HMMA.1688.F32.TF32 R4, R8.reuse, R98, R124 ;  /* 0x000000620804723c */ /* 0x042fe4000008107c */
[----:B------:R-:W-:Y:S04]  /*3e940*/  STL.64 [R1+0xc50], R180 ;  /* 0x000c50b401007387 */ /* 0x000fe80000100a00 */
[----:B------:R-:W-:Y:S01]  /*3e950*/  STL.64 [R1+0xc58], R182 ;  /* 0x000c58b601007387 */ /* 0x000fe20000100a00 */
[C---:B------:R-:W-:Y:S03]  /*3e960*/  HMMA.1688.F32.TF32 R128, R8.reuse, R102, R248 ;  /* 0x000000660880723c */ /* 0x040fe600000810f8 */
[----:B------:R-:W-:Y:S03]  /*3e970*/  STL.64 [R1+0xcd0], R176 ;  /* 0x000cd0b001007387 */ /* 0x000fe60000100a00 */
[C---:B------:R-:W-:Y:S01]  /*3e980*/  HMMA.1688.F32.TF32 R124, R8.reuse, R106, R172 ;  /* 0x0000006a087c723c */ /* 0x040fe200000810ac */
[----:B------:R-:W-:Y:S09]  /*3e990*/  STL.64 [R1+0xcd8], R178 ;  /* 0x000cd8b201007387 */ /* 0x000ff20000100a00 */
        /* <DEDUP_REMOVED lines=11> */
[C---:B-1----:R-:W-:Y:S08]  /*3ea50*/  HMMA.1688.F32.TF32 R4, R8.reuse, R122, R156 ;  /* 0x0000007a0804723c */ /* 0x042ff0000008109c */
[----:B------:R-:W-:Y:S04]  /*3ea60*/  STL.64 [R1+0x1180], R128 ;  /* 0x0011808001007387 */ /* 0x000fe80000100a00 */
[----:B------:R-:W-:Y:S05]  /*3ea70*/  STL.64 [R1+0x1188], R130 ;  /* 0x0011888201007387 */ /* 0x000fea0000100a00 */
[----:B------:R-:W-:Y:S04]  /*3ea80*/  STL.64 [R1+0x1200], R124 ;  /* 0x0012007c01007387 */ /* 0x000fe80000100a00 */
[----:B------:R-:W-:Y:S04]  /*3ea90*/  STL.64 [R1+0x1208], R126 ;  /* 0x0012087e01007387 */ /* 0x000fe80000100a00 */
[----:B------:R-:W-:Y:S04]  /*3eaa0*/  STL.64 [R1+0x1280], R4 ;  /* 0x0012800401007387 */ /* 0x000fe80000100a00 */
[----:B------:R3:W-:Y:S02]  /*3eab0*/  STL.64 [R1+0x1288], R6 ;  /* 0x0012880601007387 */ /* 0x0007e40000100a00 */
[C---:B---3--:R-:W-:Y:S06]  /*3eac0*/  HMMA.1688.F32.TF32 R4, R8.reuse, R142, R208 ;  /* 0x0000008e0804723c */ /* 0x048fec00000810d0 */
[C---:B----4-:R-:W-:Y:S06]  /*3ead0*/  HMMA.1688.F32.TF32 R124, R8.reuse, R138, R204 ;  /* 0x0000008a087c723c */ /* 0x050fec00000810cc */
[----:B------:R-:W-:-:S15]  /*3eae0*/  HMMA.1688.F32.TF32 R128, R8, R134, R200 ;  /* 0x000000860880723c */ /* 0x000fde00000810c8 */
[----:B------:R-:W-:-:S08]  /*3eaf0*/  NOP ;  /* 0x0000000000007918 */ /* 0x000fd00000000000 */
[----:B------:R-:W-:Y:S04]  /*3eb00*/  STL.64 [R1+0x12f0], R128 ;  /* 0x0012f08001007387 */ /* 0x000fe80000100a00 */
[----:B------:R1:W-:Y:S04]  /*3eb10*/  STL.64 [R1+0x12f8], R130 ;  /* 0x0012f88201007387 */ /* 0x0003e80000100a00 */
[----:B------:R-:W-:Y:S04]  /*3eb20*/  STL.64 [R1+0x13b0], R124 ;  /* 0x0013b07c01007387 */ /* 0x000fe80000100a00 */
[----:B------:R2:W-:Y:S01]  /*3eb30*/  STL.64 [R1+0x13b8], R126 ;  /* 0x0013b87e01007387 */ /* 0x0005e20000100a00 */
[C---:B-1----:R-:W-:Y:S03]  /*3eb40*/  HMMA.1688.F32.TF32 R128, R8.reuse, R146, R212 ;  /* 0x000000920880723c */ /* 0x042fe600000810d4 */
[----:B------:R-:W-:Y:S04]  /*3eb50*/  STL.64 [R1+0x1420], R4 ;  /* 0x0014200401007387 */ /* 0x000fe80000100a00 */
[----:B------:R1:W-:Y:S01]  /*3eb60*/  STL.64 [R1+0x1428], R6 ;  /* 0x0014280601007387 */ /* 0x0003e20000100a00 */
[C---:B--2---:R-:W-:Y:S06]  /*3eb70*/  HMMA.1688.F32.TF32 R124, R8.reuse, R150, R216 ;  /* 0x00000096087c723c */ /* 0x044fec00000810d8 */
[----:B-1----:R-:W-:Y:S09]  /*3eb80*/  HMMA.1688.F32.TF32 R4, R8, R154, R220 ;  /* 0x0000009a0804723c */ /* 0x002ff200000810dc */
[----:B------:R-:W-:Y:S04]  /*3eb90*/  STL.64 [R1+0x1480], R128 ;  /* 0x0014808001007387 */ /* 0x000fe80000100a00 */
[----:B------:R-:W-:Y:S04]  /*3eba0*/  STL.64 [R1+0x1488], R130 ;  /* 0x0014888201007387 */ /* 0x000fe80000100a00 */
[----:B------:R-:W-:Y:S04]  /*3ebb0*/  STL.64 [R1+0x14d0], R124 ;  /* 0x0014d07c01007387 */ /* 0x000fe80000100a00 */
[----:B------:R-:W-:Y:S04]  /*3ebc0*/  STL.64 [R1+0x14d8], R126 ;  /* 0x0014d87e01007387 */ /* 0x000fe80000100a00 */
[----:B------:R-:W2:Y:S04]  /*3ebd0*/  LDL.LU R156, [R1+0x1d0] ;  /* 0x0001d000019c7983 */ /* 0x000ea80000300800 */
[----:B------:R1:W-:Y:S04]  /*3ebe0*/  STL.64 [R1+0x1500], R4 ;  /* 0x0015000401007387 */ /* 0x0003e80000100a00 */
[----:B------:R3:W-:Y:S04]  /*3ebf0*/  STL.64 [R1+0x1508], R6 ;  /* 0x0015080601007387 */ /* 0x0007e80000100a00 */
        /* <DEDUP_REMOVED lines=51> */
[----:B-1----:R-:W4:Y:S04]  /*3ef30*/  LDL.LU R4, [R1+0xe00] ;  /* 0x000e000001047983 */ /* 0x002f280000300800 */
[----:B------:R-:W4:Y:S04]  /*3ef40*/  LDL.LU R5, [R1+0xe04] ;  /* 0x000e040001057983 */ /* 0x000f280000300800 */
[----:B---3--:R-:W4:Y:S04]  /*3ef50*/  LDL.LU R6, [R1+0xe08] ;  /* 0x000e080001067983 */ /* 0x008f280000300800 */
        /* <DEDUP_REMOVED lines=33> */
[----:B------:R-:W-:-:S15]  /*3f170*/  HMMA.1688.F32.TF32 R12, R20, R18, R12 ;  /* 0x00000012140c723c */ /* 0x000fde000008100c */
[----:B------:R-:W-:-:S08]  /*3f180*/  NOP ;  /* 0x0000000000007918 */ /* 0x000fd00000000000 */
[----:B------:R-:W-:Y:S04]  /*3f190*/  STL.64 [R1+0x1ff0], R14 ;  /* 0x001ff00e01007387 */ /* 0x000fe80000100a00 */
[----:B------:R2:W-:Y:S01]  /*3f1a0*/  STL.64 [R1+0x1fe8], R12 ;  /* 0x001fe80c01007387 */ /* 0x0005e20000100a00 */
[C---:B----4-:R-:W-:Y:S06]  /*3f1b0*/  HMMA.1688.F32.TF32 R4, R20.reuse, R30, R4 ;  /* 0x0000001e1404723c */ /* 0x050fec0000081004 */
[C---:B---3--:R-:W-:Y:S06]  /*3f1c0*/  HMMA.1688.F32.TF32 R8, R20.reuse, R26, R8 ;  /* 0x0000001a1408723c */ /* 0x048fec0000081008 */
[----:B--2---:R-:W-:-:S15]  /*3f1d0*/  HMMA.1688.F32.TF32 R12, R20, R34, R220 ;  /* 0x00000022140c723c */ /* 0x004fde00000810dc */
[----:B------:R-:W-:-:S02]  /*3f1e0*/  NOP ;  /* 0x0000000000007918 */ /* 0x000fc40000000000 */
[----:B------:R-:W-:Y:S04]  /*3f1f0*/  STL.64 [R1+0x2000], R10 ;  /* 0x0020000a01007387 */ /* 0x000fe80000100a00 */
[----:B------:R-:W-:Y:S04]  /*3f200*/  STL.64 [R1+0x1ff8], R8 ;  /* 0x001ff80801007387 */ /* 0x000fe80000100a00 */
[----:B------:R-:W-:Y:S04]  /*3f210*/  STL.64 [R1+0x2010], R6 ;  /* 0x0020100601007387 */ /* 0x000fe80000100a00 */
[----:B------:R1:W-:Y:S02]  /*3f220*/  STL.64 [R1+0x2008], R4 ;  /* 0x0020080401007387 */ /* 0x0003e40000100a00 */
[C---:B-1----:R-:W-:Y:S02]  /*3f230*/  HMMA.1688.F32.TF32 R4, R20.reuse, R38, R216 ;  /* 0x000000261404723c */ /* 0x042fe400000810d8 */
[----:B------:R-:W-:Y:S04]  /*3f240*/  STL.64 [R1], R12 ;  /* 0x0000000c01007387 */ /* 0x000fe80000100a00 */
[----:B------:R1:W-:Y:S01]  /*3f250*/  STL.64 [R1+0x8], R14 ;  /* 0x0000080e01007387 */ /* 0x0003e20000100a00 */
[C---:B------:R-:W-:Y:S06]  /*3f260*/  HMMA.1688.F32.TF32 R8, R20.reuse, R42, R212 ;  /* 0x0000002a1408723c */ /* 0x040fec00000810d4 */
[C---:B-1----:R-:W-:Y:S10]  /*3f270*/  HMMA.1688.F32.TF32 R12, R20.reuse, R46, R208 ;  /* 0x0000002e140c723c */ /* 0x042ff400000810d0 */
[----:B------:R-:W-:Y:S04]  /*3f280*/  STL.64 [R1+0x3a0], R4 ;  /* 0x0003a00401007387 */ /* 0x000fe80000100a00 */
[----:B------:R1:W-:Y:S02]  /*3f290*/  STL.64 [R1+0x3a8], R6 ;  /* 0x0003a80601007387 */ /* 0x0003e40000100a00 */
[C---:B-1----:R-:W-:Y:S02]  /*3f2a0*/  HMMA.1688.F32.TF32 R4, R20.reuse, R50, R204 ;  /* 0x000000321404723c */ /* 0x042fe400000810cc */
[----:B------:R-:W-:Y:S04]  /*3f2b0*/  STL.64 [R1+0x3f0], R8 ;  /* 0x0003f00801007387 */ /* 0x000fe80000100a00 */
[----:B------:R1:W-:Y:S04]  /*3f2c0*/  STL.64 [R1+0x3f8], R10 ;  /* 0x0003f80a01007387 */ /* 0x0003e80000100a00 */
[----:B------:R-:W-:Y:S04]  /*3f2d0*/  STL.64 [R1+0x410], R12 ;  /* 0x0004100c01007387 */ /* 0x000fe80000100a00 */
[----:B------:R-:W-:Y:S01]  /*3f2e0*/  STL.64 [R1+0x418], R14 ;  /* 0x0004180e01007387 */ /* 0x000fe20000100a00 */
[C---:B-1----:R-:W-:Y:S08]  /*3f2f0*/  HMMA.1688.F32.TF32 R8, R20.reuse, R54, R200 ;  /* 0x000000361408723c */ /* 0x042ff000000810c8 */
[----:B------:R-:W-:Y:S04]  /*3f300*/  STL.64 [R1+0x5a0], R4 ;  /* 0x0005a00401007387 */ /* 0x000fe80000100a00 */
[----:B------:R1:W-:Y:S02]  /*3f310*/  STL.64 [R1+0x5a8], R6 ;  /* 0x0005a80601007387 */ /* 0x0003e40000100a00 */
[C---:B-1----:R-:W-:Y:S09]  /*3f320*/  HMMA.1688.F32.TF32 R4, R20.reuse, R58, R124 ;  /* 0x0000003a1404723c */ /* 0x042ff2000008107c */
[----:B------:R-:W-:Y:S04]  /*3f330*/  STL.64 [R1+0x650], R8 ;  /* 0x0006500801007387 */ /* 0x000fe80000100a00 */
[----:B------:R1:W-:Y:S01]  /*3f340*/  STL.64 [R1+0x658], R10 ;  /* 0x0006580a01007387 */ /* 0x0003e20000100a00 */
[----:B------:R-:W-:Y:S01]  /*3f350*/  HMMA.1688.F32.TF32 R12, R20, R66, R192 ;  /* 0x00000042140c723c */ /* 0x000fe200000810c0 */
[----:B------:R-:W-:-:S02]  /*3f360*/  LOP3.LUT R203, R0, 0x20, RZ, 0x3c, !PT ;  /* 0x0000002000cb7812 */ /* 0x000fc400078e3cff */
[----:B------:R-:W-:Y:S04]  /*3f370*/  LDS R124, [R0+UR13+0x23100] ;  /* 0x0231000d007c7984 */ /* 0x000fe80008000800 */
[----:B------:R-:W-:Y:S01]  /*3f380*/  LDS R126, [R0+UR13+0x23900] ;  /* 0x0239000d007e7984 */ /* 0x000fe20008000800 */
[C---:B-1----:R-:W-:Y:S03]  /*3f390*/  HMMA.1688.F32.TF32 R8, R20.reuse, R70, R196 ;  /* 0x000000461408723c */ /* 0x042fe600000810c4 */
[----:B------:R-:W-:Y:S04]  /*3f3a0*/  LDS R125, [R203+UR13+0x23100] ;  /* 0x0231000dcb7d7984 */ /* 0x000fe80008000800 */
[----:B------:R-:W1:Y:S04]  /*3f3b0*/  LDS R127, [R203+UR13+0x23900] ;  /* 0x0239000dcb7f7984 */ /* 0x000e680008000800 */
[----:B------:R-:W-:Y:S04]  /*3f3c0*/  STL.64 [R1+0x6e0], R4 ;  /* 0x0006e00401007387 */ /* 0x000fe80000100a00 */
[----:B------:R2:W-:Y:S02]  /*3f3d0*/  STL.64 [R1+0x6e8], R6 ;  /* 0x0006e80601007387 */ /* 0x0005e40000100a00 */
[----:B--2---:R-:W-:-:S15]  /*3f3e0*/  HMMA.1688.F32.TF32 R4, R20, R62, R188 ;  /* 0x0000003e1404723c */ /* 0x004fde00000810bc */
        /* <DEDUP_REMOVED lines=10> */
[C---:B---3--:R-:W-:Y:S03]  /*3f490*/  HMMA.1688.F32.TF32 R8, R20.reuse, R82, R176 ;  /* 0x000000521408723c */ /* 0x048fe600000810b0 */
[----:B------:R2:W-:Y:S03]  /*3f4a0*/  STL.64 [R1+0x818], R6 ;  /* 0x0008180601007387 */ /* 0x0005e60000100a00 */
[C---:B--2---:R-:W-:Y:S08]  /*3f4b0*/  HMMA.1688.F32.TF32 R4, R20.reuse, R86, R128 ;  /* 0x000000561404723c */ /* 0x044ff00000081080 */
[----:B------:R-:W-:Y:S04]  /*3f4c0*/  STL.64 [R1+0x890], R12 ;  /* 0x0008900c01007387 */ /* 0x000fe80000100a00 */
[----:B------:R2:W-:Y:S05]  /*3f4d0*/  STL.64 [R1+0x898], R14 ;  /* 0x0008980e01007387 */ /* 0x0005ea0000100a00 */
[----:B------:R-:W-:Y:S04]  /*3f4e0*/  STL.64 [R1+0x8e0], R8 ;  /* 0x0008e00801007387 */ /* 0x000fe80000100a00 */
[----:B------:R3:W-:Y:S01]  /*3f4f0*/  STL.64 [R1+0x8e8], R10 ;  /* 0x0008e80a01007387 */ /* 0x0007e20000100a00 */
[C---:B--2---:R-:W-:Y:S03]  /*3f500*/  HMMA.1688.F32.TF32 R12, R20.reuse, R90, R248 ;  /* 0x0000005a140c723c */ /* 0x044fe600000810f8 */
[----:B------:R-:W-:Y:S03]  /*3f510*/  STL.64 [R1+0x970], R4 ;  /* 0x0009700401007387 */ /* 0x000fe60000100a00 */
[C---:B---3--:R-:W-:Y:S01]  /*3f520*/  HMMA.1688.F32.TF32 R8, R20.reuse, R94, R172 ;  /* 0x0000005e1408723c */ /* 0x048fe200000810ac */
[----:B------:R2:W-:Y:S05]  /*3f530*/  STL.64 [R1+0x978], R6 ;  /* 0x0009780601007387 */ /* 0x0005ea0000100a00 */
[C---:B--2---:R-:W-:Y:S11]  /*3f540*/  HMMA.1688.F32.TF32 R4, R20.reuse, R98, R168 ;  /* 0x000000621404723c */ /* 0x044ff600000810a8 */
[----:B------:R-:W-:Y:S04]  /*3f550*/  STL.64 [R1+0x9e0], R12 ;  /* 0x0009e00c01007387 */ /* 0x000fe80000100a00 */
[----:B------:R2:W-:Y:S04]  /*3f560*/  STL.64 [R1+0x9e8], R14 ;  /* 0x0009e80e01007387 */ /* 0x0005e80000100a00 */
        /* <DEDUP_REMOVED lines=8> */
[----:B------:R-:W-:Y:S04]  /*3f5f0*/  STL.64 [R1+0xae8], R14 ;  /* 0x000ae80e01007387 */ /* 0x000fe80000100a00 */
[----:B------:R-:W2:Y:S04]  /*3f600*/  LDL.LU R160, [R1+0xdb0] ;  /* 0x000db00001a07983 */ /* 0x000ea80000300800 */
[----:B------:R-:W-:Y:S04]  /*3f610*/  STL.64 [R1+0xb50], R8 ;  /* 0x000b500801007387 */ /* 0x000fe80000100a00 */
[----:B------:R3:W-:Y:S04]  /*3f620*/  STL.64 [R1+0xb58], R10 ;  /* 0x000b580a01007387 */ /* 0x0007e80000100a00 */
        /* <DEDUP_REMOVED lines=47> */
[----:B--2---:R-:W-:-:S15]  /*3f920*/  HMMA.1688.F32.TF32 R4, R20, R122, R180 ;  /* 0x0000007a1404723c */ /* 0x004fde00000810b4 */
[----:B------:R-:W-:-:S02]  /*3f930*/  NOP ;  /* 0x0000000000007918 */ /* 0x000fc40000000000 */
[----:B------:R-:W-:Y:S04]  /*3f940*/  STL.64 [R1+0xc10], R12 ;  /* 0x000c100c01007387 */ /* 0x000fe80000100a00 */
[----:B------:R2:W-:Y:S04]  /*3f950*/  STL.64 [R1+0xc18], R14 ;  /* 0x000c180e01007387 */ /* 0x0005e80000100a00 */
[----:B------:R-:W-:Y:S04]  /*3f960*/  STL.64 [R1+0xc90], R8 ;  /* 0x000c900801007387 */ /* 0x000fe80000100a00 */
[----:B------:R3:W-:Y:S01]  /*3f970*/  STL.64 [R1+0xc98], R10 ;  /* 0x000c980a01007387 */ /* 0x0007e20000100a00 */
[C---:B--2---:R-:W-:Y:S03]  /*3f980*/  HMMA.1688.F32.TF32 R12, R20.reuse, R134, R224 ;  /* 0x00000086140c723c */ /* 0x044fe600000810e0 */
[----:B------:R-:W-:Y:S04]  /*3f990*/  STL.64 [R1+0x1170], R4 ;  /* 0x0011700401007387 */ /* 0x000fe80000100a00 */
[----:B------:R2:W-:Y:S01]  /*3f9a0*/  STL.64 [R1+0x1178], R6 ;  /* 0x0011780601007387 */ /* 0x0005e20000100a00 */
[C---:B---3--:R-:W-:Y:S06]  /*3f9b0*/  HMMA.1688.F32.TF32 R8, R20.reuse, R138, R228 ;  /* 0x0000008a1408723c */ /* 0x048fec00000810e4 */
[C---:B--2---:R-:W-:Y:S09]  /*3f9c0*/  HMMA.1688.F32.TF32 R4, R20.reuse, R142, R232 ;  /* 0x0000008e1404723c */ /* 0x044ff200000810e8 */
        /* <DEDUP_REMOVED lines=8> */
[----:B--2---:R-:W-:Y:S06]  /*3fa50*/  HMMA.1688.F32.TF32 R4, R20, R154, R244 ;  /* 0x0000009a1404723c */ /* 0x004fec00000810f4 */
[C---:B-1----:R-:W-:Y:S06]  /*3fa60*/  HMMA.1688.F32.TF32 R184, R124.reuse, R18, R176 ;  /* 0x000000127cb8723c */ /* 0x042fec00000810b0 */
[C---:B------:R-:W-:Y:S01]  /*3fa70*/  HMMA.1688.F32.TF32 R180, R124.reuse, R26, R128 ;  /* 0x0000001a7cb4723c */ /* 0x040fe20000081080 */
[----:B------:R-:W-:Y:S05]  /*3fa80*/  STL.64 [R1+0x13a0], R12 ;  /* 0x0013a00c01007387 */ /* 0x000fea0000100a00 */
[----:B------:R-:W-:Y:S01]  /*3fa90*/  HMMA.1688.F32.TF32 R172, R124, R34, R172 ;  /* 0x000000227cac723c */ /* 0x000fe200000810ac */
[----:B------:R1:W-:Y:S01]  /*3faa0*/  STL.64 [R1+0x13a8], R14 ;  /* 0x0013a80e01007387 */ /* 0x0003e20000100a00 */
[----:B------:R-:W-:-:S02]  /*3fab0*/  IMAD.MOV.U32 R196, RZ, RZ, R48 ;  /* 0x000000ffffc47224 */ /* 0x000fc400078e0030 */
[----:B------:R-:W-:Y:S01]  /*3fac0*/  IMAD.MOV.U32 R197, RZ, RZ, R49 ;  /* 0x000000ffffc57224 */ /* 0x000fe200078e0031 */
[----:B------:R-:W-:Y:S01]  /*3fad0*/  LDS R20, [R152+UR13+0x23100] ;  /* 0x0231000d98147984 */ /* 0x000fe20008000800 */
[C---:B------:R-:W-:Y:S03]  /*3fae0*/  HMMA.1688.F32.TF32 R176, R124.reuse, R30, R248 ;  /* 0x0000001e7cb0723c */ /* 0x040fe600000810f8 */
[----:B------:R-:W-:Y:S03]  /*3faf0*/  STL.64 [R1+0x1410], R8 ;  /* 0x0014100801007387 */ /* 0x000fe60000100a00 */
[----:B------:R-:W-:Y:S01]  /*3fb00*/  HMMA.1688.F32.TF32 R248, R124, R38, R168 ;  /* 0x000000267cf8723c */ /* 0x000fe200000810a8 */
[----:B------:R2:W-:Y:S01]  /*3fb10*/  STL.64 [R1+0x1418], R10 ;  /* 0x0014180a01007387 */ /* 0x0005e20000100a00 */
[----:B------:R-:W-:-:S02]  /*3fb20*/  IMAD.MOV.U32 R198, RZ, RZ, R52 ;  /* 0x000000ffffc67224 */ /* 0x000fc400078e0034 */
[----:B------:R-:W-:Y:S01]  /*3fb30*/  IMAD.MOV.U32 R199, RZ, RZ, R53 ;  /* 0x000000ffffc77224 */ /* 0x000fe200078e0035 */
[----:B------:R-:W-:Y:S01]  /*3fb40*/  LDS R22, [R152+UR13+0x23900] ;  /* 0x0239000d98167984 */ /* 0x000fe20008000800 */
[C---:B-1----:R-:W-:Y:S03]  /*3fb50*/  HMMA.1688.F32.TF32 R12, R124.reuse, R42, R164 ;  /* 0x0000002a7c0c723c */ /* 0x042fe600000810a4 */
[----:B------:R-:W-:Y:S03]  /*3fb60*/  STL.64 [R1+0x1470], R4 ;  /* 0x0014700401007387 */ /* 0x000fe60000100a00 */
[----:B--2---:R-:W-:Y:S01]  /*3fb70*/  HMMA.1688.F32.TF32 R8, R124, R46, R160 ;  /* 0x0000002e7c08723c */ /* 0x004fe200000810a0 */
[----:B------:R1:W-:Y:S04]  /*3fb80*/  STL.64 [R1+0x1478], R6 ;  /* 0x0014780601007387 */ /* 0x0003e80000100a00 */
[----:B------:R-:W-:Y:S01]  /*3fb90*/  STL.64 [R1+0x2020], R186 ;  /* 0x002020ba01007387 */ /* 0x000fe20000100a00 */
[----:B------:R-:W-:-:S02]  /*3fba0*/  IMAD.MOV.U32 R192, RZ, RZ, R56 ;  /* 0x000000ffffc07224 */ /* 0x000fc400078e0038 */
[----:B------:R-:W-:Y:S01]  /*3fbb0*/  IMAD.MOV.U32 R193, RZ, RZ, R57 ;  /* 0x000000ffffc17224 */ /* 0x000fe200078e0039 */
[----:B------:R-:W-:Y:S01]  /*3fbc0*/  LDS R21, [R153+UR13+0x23100] ;  /* 0x0231000d99157984 */ /* 0x000fe20008000800 */
[----:B-1----:R-:W-:Y:S03]  /*3fbd0*/  HMMA.1688.F32.TF32 R4, R124, R50, R156 ;  /* 0x000000327c04723c */ /* 0x002fe6000008109c */
        /* <DEDUP_REMOVED lines=10> */
[----:B------:R2:W-:Y:S04]  /*3fc80*/  STL.64 [R1+0x358], R14 ;  /* 0x0003580e01007387 */ /* 0x0005e80000100a00 */
[----:B------:R-:W3:Y:S04]  /*3fc90*/  LDL.LU R164, [R1+0x12b0] ;  /* 0x0012b00001a47983 */ /* 0x000ee80000300800 */
[----:B------:R4:W-:Y:S04]  /*3fca0*/  STL.64 [R1+0x3d0], R8 ;  /* 0x0003d00801007387 */ /* 0x0009e80000100a00 */
[----:B------:R4:W-:Y:S04]  /*3fcb0*/  STL.64 [R1+0x3d8], R10 ;  /* 0x0003d80a01007387 */ /* 0x0009e80000100a00 */
[----:B------:R4:W-:Y:S01]  /*3fcc0*/  STL.64 [R1+0x400], R4 ;  /* 0x0004000401007387 */ /* 0x0009e20000100a00 */
[----:B------:R-:W-:-:S03]  /*3fcd0*/  IMAD.MOV.U32 R168, RZ, RZ, R133 ;  /* 0x000000ffffa87224 */ /* 0x000fc600078e0085 */
[----:B------:R4:W-:Y:S01]  /*3fce0*/  STL.64 [R1+0x408], R6 ;  /* 0x0004080601007387 */ /* 0x0009e20000100a00 */
[----:B------:R-:W-:-:S03]  /*3fcf0*/  IMAD.MOV.U32 R169, RZ, RZ, R136 ;  /* 0x000000ffffa97224 */ /* 0x000fc600078e0088 */
        /* <DEDUP_REMOVED lines=9> */
[----:B------:R-:W2:Y:S04]  /*3fd90*/  LDL.LU R48, [R1+0x22bc] ;  /* 0x0022bc0001307983 */ /* 0x000ea80000300800 */
[----:B------:R-:W4:Y:S04]  /*3fda0*/  LDL.LU R49, [R1+0x22b8] ;  /* 0x0022b80001317983 */ /* 0x000f280000300800 */
        /* <DEDUP_REMOVED lines=8> */
[----:B------:R-:W1:Y:S01]  /*3fe30*/  LDS R23, [R153+UR13+0x23900] ;  /* 0x0239000d99177984 */ /* 0x000e620008000800 */
[----:B--2---:R-:W-:-:S02]  /*3fe40*/  IMAD.MOV.U32 R191, RZ, RZ, R48 ;  /* 0x000000ffffbf7224 */ /* 0x004fc400078e0030 */
[----:B----4-:R-:W-:Y:S02]  /*3fe50*/  IMAD.MOV.U32 R190, RZ, RZ, R49 ;  /* 0x000000ffffbe7224 */ /* 0x010fe400078e0031 */
[----:B---3--:R-:W-:Y:S02]  /*3fe60*/  IMAD.MOV.U32 R188, RZ, RZ, R52 ;  /* 0x000000ffffbc7224 */ /* 0x008fe400078e0034 */
[----:B------:R-:W2:Y:S01]  /*3fe70*/  LDL.LU R52, [R1+0x229c] ;  /* 0x00229c0001347983 */ /* 0x000ea20000300800 */
[----:B------:R-:W-:-:S03]  /*3fe80*/  IMAD.MOV.U32 R189, RZ, RZ, R53 ;  /* 0x000000ffffbd7224 */ /* 0x000fc600078e0035 */
[----:B------:R-:W3:Y:S04]  /*3fe90*/  LDL.LU R53, [R1+0x2298] ;  /* 0x0022980001357983 */ /* 0x000ee80000300800 */
[----:B------:R-:W4:Y:S04]  /*3fea0*/  LDL.LU R49, [R1+0x2294] ;  /* 0x0022940001317983 */ /* 0x000f280000300800 */
[----:B------:R-:W2:Y:S01]  /*3feb0*/  LDL.LU R48, [R1+0x2290] ;  /* 0x0022900001307983 */ /* 0x000ea20000300800 */
[----:B------:R-:W-:-:S03]  /*3fec0*/  IMAD.MOV.U32 R208, RZ, RZ, R45 ;  /* 0x000000ffffd07224 */ /* 0x000fc600078e002d */
[----:B------:R-:W3:Y:S01]  /*3fed0*/  LDL.LU R45, [R1+0x228c] ;  /* 0x00228c00012d7983 */ /* 0x000ee20000300800 */
[----:B------:R-:W-:-:S03]  /*3fee0*/  IMAD.MOV.U32 R209, RZ, RZ, R44 ;  /* 0x000000ffffd17224 */ /* 0x000fc600078e002c */
[----:B------:R-:W3:Y:S04]  /*3fef0*/  LDL.LU R44, [R1+0x2288] ;  /* 0x00228800012c7983 */ /* 0x000ee80000300800 */
[----:B------:R-:W3:Y:S04]  /*3ff00*/  LDL.LU R210, [R1+0x208] ;  /* 0x0002080001d27983 */ /* 0x000ee80000300800 */
[----:B------:R-:W3:Y:S01]  /*3ff10*/  LDL.LU R211, [R1+0x20c] ;  /* 0x00020c0001d37983 */ /* 0x000ee20000300800 */
[----:B----4-:R-:W-:-:S03]  /*3ff20*/  IMAD.MOV.U32 R212, RZ, RZ, R49 ;  /* 0x000000ffffd47224 */ /* 0x010fc600078e0031 */
[----:B------:R-:W4:Y:S01]  /*3ff30*/  LDL.LU R49, [R1+0x2284] ;  /* 0x0022840001317983 */ /* 0x000f220000300800 */
[----:B--2---:R-:W-:-:S03]  /*3ff40*/  IMAD.MOV.U32 R213, RZ, RZ, R48 ;  /* 0x000000ffffd57224 */ /* 0x004fc600078e0030 */
[----:B------:R-:W2:Y:S01]  /*3ff50*/  LDL.LU R48, [R1+0x2280] ;  /* 0x0022800001307983 */ /* 0x000ea20000300800 */
[----:B---3--:R-:W-:-:S03]  /*3ff60*/  IMAD.MOV.U32 R214, RZ, RZ, R45 ;  /* 0x000000ffffd67224 */ /* 0x008fc600078e002d */
[----:B------:R-:W3:Y:S01]  /*3ff70*/  LDL.LU R45, [R1+0x227c] ;  /* 0x00227c00012d7983 */ /* 0x000ee20000300800 */
[----:B------:R-:W-:-:S03]  /*3ff80*/  IMAD.MOV.U32 R215, RZ, RZ, R44 ;  /* 0x000000ffffd77224 */ /* 0x000fc600078e002c */
[----:B------:R-:W3:Y:S04]  /*3ff90*/  LDL.LU R44, [R1+0x2278] ;  /* 0x00227800012c7983 */ /* 0x000ee80000300800 */
        /* <DEDUP_REMOVED lines=13> */
[----:B------:R-:W4:Y:S04]  /*40070*/  LDL.LU R48, [R1+0x2270] ;  /* 0x0022700001307983 */ /* 0x000f280000300800 */
[----:B-1----:R-:W2:Y:S04]  /*40080*/  LDL.LU R12, [R1+0x2c0] ;  /* 0x0002c000010c7983 */ /* 0x002ea80000300800 */
        /* <DEDUP_REMOVED lines=75> */
[C---:B----4-:R-:W-:Y:S06]  /*40540*/  HMMA.1688.F32.TF32 R4, R124.reuse, R98, R4 ;  /* 0x000000627c04723c */ /* 0x050fec0000081004 */
[C---:B--2---:R-:W-:Y:S06]  /*40550*/  HMMA.1688.F32.TF32 R172, R124.reuse, R58, R172 ;  /* 0x0000003a7cac723c */ /* 0x044fec00000810ac */
[----:B---3--:R-:W-:-:S15]  /*40560*/  HMMA.1688.F32.TF32 R248, R124, R54, R248 ;  /* 0x000000367cf8723c */ /* 0x008fde00000810f8 */
[----:B------:R-:W-:-:S08]  /*40570*/  NOP ;  /* 0x0000000000007918 */ /* 0x000fd00000000000 */
[----:B------:R-:W-:Y:S04]  /*40580*/  STL.64 [R1+0x480], R248 ;  /* 0x000480f801007387 */ /* 0x000fe80000100a00 */
[----:B------:R1:W-:Y:S04]  /*40590*/  STL.64 [R1+0x488], R250 ;  /* 0x000488fa01007387 */ /* 0x0003e80000100a00 */
[----:B------:R-:W-:Y:S04]  /*405a0*/  STL.64 [R1+0x5d0], R172 ;  /* 0x0005d0ac01007387 */ /* 0x000fe80000100a00 */
[----:B------:R2:W-:Y:S01]  /*405b0*/  STL.64 [R1+0x5d8], R174 ;  /* 0x0005d8ae01007387 */ /* 0x0005e20000100a00 */
[C---:B-1----:R-:W-:Y:S06]  /*405c0*/  HMMA.1688.F32.TF32 R248, R124.reuse, R62, R176 ;  /* 0x0000003e7cf8723c */ /* 0x042fec00000810b0 */
[C---:B------:R-:W-:Y:S06]  /*405d0*/  HMMA.1688.F32.TF32 R176, R124.reuse, R70, R184 ;  /* 0x000000467cb0723c */ /* 0x040fec00000810b8 */
[C---:B--2---:R-:W-:Y:S06]  /*405e0*/  HMMA.1688.F32.TF32 R172, R124.reuse, R66, R180 ;  /* 0x000000427cac723c */ /* 0x044fec00000810b4 */
[C---:B------:R-:W-:Y:S05]  /*405f0*/  HMMA.1688.F32.TF32 R180, R124.reuse, R74, R244 ;  /* 0x0000004a7cb4723c */ /* 0x040fea00000810f4 */
[----:B------:R-:W-:Y:S04]  /*40600*/  STL.64 [R1+0x630], R248 ;  /* 0x000630f801007387 */ /* 0x000fe80000100a00 */
[----:B------:R-:W-:Y:S08]  /*40610*/  STL.64 [R1+0x638], R250 ;  /* 0x000638fa01007387 */ /* 0x000ff00000100a00 */
        /* <DEDUP_REMOVED lines=13> */
[C---:B-1----:R-:W-:Y:S06]  /*406f0*/  HMMA.1688.F32.TF32 R172, R124.reuse, R90, R228 ;  /* 0x0000005a7cac723c */ /* 0x042fec00000810e4 */
[C---:B--2---:R-:W-:Y:S05]  /*40700*/  HMMA.1688.F32.TF32 R176, R124.reuse, R94, R224 ;  /* 0x0000005e7cb0723c */ /* 0x044fea00000810e0 */
[----:B------:R-:W-:Y:S04]  /*40710*/  STL.64 [R1+0x7e0], R180 ;  /* 0x0007e0b401007387 */ /* 0x000fe80000100a00 */
[----:B------:R-:W-:Y:S08]  /*40720*/  STL.64 [R1+0x7e8], R182 ;  /* 0x0007e8b601007387 */ /* 0x000ff00000100a00 */
[----:B------:R-:W-:Y:S04]  /*40730*/  STL.64 [R1+0x860], R172 ;  /* 0x000860ac01007387 */ /* 0x000fe80000100a00 */
[----:B------:R1:W-:Y:S04]  /*40740*/  STL.64 [R1+0x868], R174 ;  /* 0x000868ae01007387 */ /* 0x0003e80000100a00 */
[----:B------:R-:W-:Y:S04]  /*40750*/  STL.64 [R1+0x8d0], R176 ;  /* 0x0008d0b001007387 */ /* 0x000fe80000100a00 */
[----:B------:R-:W-:Y:S01]  /*40760*/  STL.64 [R1+0x8d8], R178 ;  /* 0x0008d8b201007387 */ /* 0x000fe20000100a00 */
[C---:B-1----:R-:W-:Y:S03]  /*40770*/  HMMA.1688.F32.TF32 R172, R124.reuse, R102, R8 ;  /* 0x000000667cac723c */ /* 0x042fe60000081008 */
[----:B------:R-:W-:Y:S04]  /*40780*/  STL.64 [R1+0x910], R4 ;  /* 0x0009100401007387 */ /* 0x000fe80000100a00 */
[----:B------:R1:W-:Y:S01]  /*40790*/  STL.64 [R1+0x918], R6 ;  /* 0x0009180601007387 */ /* 0x0003e20000100a00 */
[C---:B------:R-:W-:Y:S06]  /*407a0*/  HMMA.1688.F32.TF32 R8, R124.reuse, R106, R12 ;  /* 0x0000006a7c08723c */ /* 0x040fec000008100c */
[C---:B-1----:R-:W-:Y:S09]  /*407b0*/  HMMA.1688.F32.TF32 R4, R124.reuse, R110, R220 ;  /* 0x0000006e7c04723c */ /* 0x042ff200000810dc */
[----:B------:R-:W-:Y:S01]  /*407c0*/  STL.64 [R1+0x9d0], R172 ;  /* 0x0009d0ac01007387 */ /* 0x000fe20000100a00 */
[C---:B------:R-:W-:Y:S03]  /*407d0*/  HMMA.1688.F32.TF32 R12, R124.reuse, R114, R216 ;  /* 0x000000727c0c723c */ /* 0x040fe600000810d8 */
        /* <DEDUP_REMOVED lines=17> */
[----:B------:R1:W-:Y:S08]  /*408f0*/  STL.64 [R1+0x10f8], R14 ;  /* 0x0010f80e01007387 */ /* 0x0003f00000100a00 */
[----:B------:R-:W-:Y:S01]  /*40900*/  STL.64 [R1+0x1160], R8 ;  /* 0x0011600801007387 */ /* 0x000fe20000100a00 */
[C---:B-1----:R-:W-:Y:S03]  /*40910*/  HMMA.1688.F32.TF32 R12, R124.reuse, R146, R196 ;  /* 0x000000927c0c723c */ /* 0x042fe600000810c4 */
[----:B------:R1:W-:Y:S04]  /*40920*/  STL.64 [R1+0x1168], R10 ;  /* 0x0011680a01007387 */ /* 0x0003e80000100a00 */
[----:B------:R-:W-:Y:S04]  /*40930*/  STL.64 [R1+0x11e0], R4 ;  /* 0x0011e00401007387 */ /* 0x000fe80000100a00 */
[----:B------:R2:W-:Y:S01]  /*40940*/  STL.64 [R1+0x11e8], R6 ;  /* 0x0011e80601007387 */ /* 0x0005e20000100a00 */
[C---:B-1----:R-:W-:Y:S06]  /*40950*/  HMMA.1688.F32.TF32 R8, R124.reuse, R150, R128 ;  /* 0x000000967c08723c */ /* 0x042fec0000081080 */
[----:B--2---:R-:W-:Y:S06]  /*40960*/  HMMA.1688.F32.TF32 R4, R124, R154, R168 ;  /* 0x0000009a7c04723c */ /* 0x004fec00000810a8 */
        /* <DEDUP_REMOVED lines=10> */
[----:B------:R-:W-:Y:S04]  /*40a10*/  STL.64 [R1+0x20a8], R166 ;  /* 0x0020a8a601007387 */ /* 0x000fe80000100a00 */
[----:B------:R-:W-:Y:S04]  /*40a20*/  STL.64 [R1+0x20a0], R164 ;  /* 0x0020a0a401007387 */ /* 0x000fe80000100a00 */
[----:B------:R-:W1:Y:S04]  /*40a30*/  LDL.LU R216, [R1+0xfb0] ;  /* 0x000fb00001d87983 */ /* 0x000e680000300800 */
[----:B------:R-:W1:Y:S04]  /*40a40*/  LDL.LU R217, [R1+0xfb4] ;  /* 0x000fb40001d97983 */ /* 0x000e680000300800 */
[----:B------:R-:W1:Y:S04]  /*40a50*/  LDL.LU R218, [R1+0xfb8] ;  /* 0x000fb80001da7983 */ /* 0x000e680000300800 */
[----:B------:R-:W1:Y:S01]  /*40a60*/  LDL.LU R219, [R1+0xfbc] ;  /* 0x000fbc0001db7983 */ /* 0x000e620000300800 */
[C---:B------:R-:W-:Y:S03]  /*40a70*/  HMMA.1688.F32.TF32 R160, R20.reuse, R30, R156 ;  /* 0x0000001e14a0723c */ /* 0x040fe6000008109c */
        /* <DEDUP_REMOVED lines=37> */
[----:B------:R-:W-:Y:S01]  /*40cd0*/  STL.64 [R1+0x20b0], R160 ;  /* 0x0020b0a001007387 */ /* 0x000fe20000100a00 */
[C---:B-1----:R-:W-:Y:S06]  /*40ce0*/  HMMA.1688.F32.TF32 R4, R20.reuse, R46, R216 ;  /* 0x0000002e1404723c */ /* 0x042fec00000810d8 */
[C---:B--2---:R-:W-:Y:S06]  /*40cf0*/  HMMA.1688.F32.TF32 R196, R20.reuse, R38, R196 ;  /* 0x0000002614c4723c */ /* 0x044fec00000810c4 */
[C---:B---3--:R-:W-:Y:S06]  /*40d00*/  HMMA.1688.F32.TF32 R156, R20.reuse, R34, R156 ;  /* 0x00000022149c723c */ /* 0x048fec000008109c */
[----:B----4-:R-:W-:-:S15]  /*40d10*/  HMMA.1688.F32.TF32 R8, R20, R42, R220 ;  /* 0x0000002a1408723c */ /* 0x010fde00000810dc */
[----:B------:R-:W-:-:S02]  /*40d20*/  NOP ;  /* 0x0000000000007918 */ /* 0x000fc40000000000 */
        /* <DEDUP_REMOVED lines=10> */
[----:B-1----:R-:W-:Y:S06]  /*40dd0*/  HMMA.1688.F32.TF32 R4, R20, R50, R212 ;  /* 0x000000321404723c */ /* 0x002fec00000810d4 */
[----:B------:R-:W-:Y:S04]  /*40de0*/  STL.64 [R1+0x2148], R50 ;  /* 0x0021483201007387 */ /* 0x000fe80000100a00 */
[----:B------:R-:W-:-:S13]  /*40df0*/  STL.64 [R1+0x2140], R48 ;  /* 0x0021403001007387 */ /* 0x000fda0000100a00 */
[----:B------:R-:W-:Y:S04]  /*40e00*/  STL.64 [R1+0x370], R4 ;  /* 0x0003700401007387 */ /* 0x000fe80000100a00 */
[----:B------:R1:W-:Y:S02]  /*40e10*/  STL.64 [R1+0x378], R6 ;  /* 0x0003780601007387 */ /* 0x0003e40000100a00 */
[----:B-1----:R-:W-:Y:S06]  /*40e20*/  HMMA.1688.F32.TF32 R4, R20, R54, R208 ;  /* 0x000000361404723c */ /* 0x002fec00000810d0 */
[----:B------:R-:W-:Y:S04]  /*40e30*/  STL.64 [R1+0x2138], R54 ;  /* 0x0021383601007387 */ /* 0x000fe80000100a00 */
[----:B------:R-:W-:Y:S04]  /*40e40*/  STL.64 [R1+0x2130], R52 ;  /* 0x0021303401007387 */ /* 0x000fe80000100a00 */
[----:B------:R-:W-:Y:S04]  /*40e50*/  LDS R209, [R203+UR13+0x23180] ;  /* 0x0231800dcbd17984 */ /* 0x000fe80008000800 */
[----:B------:R-:W-:Y:S01]  /*40e60*/  LDS R211, [R203+UR13+0x23980] ;  /* 0x0239800dcbd37984 */ /* 0x000fe20008000800 */
[----:B------:R-:W-:-:S02]  /*40e70*/  IMAD.MOV.U32 R216, RZ, RZ, R17 ;  /* 0x000000ffffd87224 */ /* 0x000fc400078e0011 */
[----:B------:R-:W-:Y:S01]  /*40e80*/  IMAD.MOV.U32 R217, RZ, RZ, R25 ;  /* 0x000000ffffd97224 */ /* 0x000fe200078e0019 */
[----:B------:R-:W-:Y:S01]  /*40e90*/  LDS R208, [R0+UR13+0x23180] ;  /* 0x0231800d00d07984 */ /* 0x000fe20008000800 */
[----:B------:R-:W-:Y:S02]  /*40ea0*/  IMAD.MOV.U32 R218, RZ, RZ, R24 ;  /* 0x000000ffffda7224 */ /* 0x000fe400078e0018 */
[----:B------:R-:W-:Y:S01]  /*40eb0*/  IMAD.MOV.U32 R219, RZ, RZ, R120 ;  /* 0x000000ffffdb7224 */ /* 0x000fe200078e0078 */
[----:B------:R-:W1:Y:S04]  /*40ec0*/  LDS R210, [R0+UR13+0x23980] ;  /* 0x0239800d00d27984 */ /* 0x000e680008000800 */
[----:B------:R-:W-:Y:S04]  /*40ed0*/  STL.64 [R1+0x3e0], R4 ;  /* 0x0003e00401007387 */ /* 0x000fe80000100a00 */
[----:B------:R2:W-:Y:S02]  /*40ee0*/  STL.64 [R1+0x3e8], R6 ;  /* 0x0003e80601007387 */ /* 0x0005e40000100a00 */
[----:B--2---:R-:W-:Y:S06]  /*40ef0*/  HMMA.1688.F32.TF32 R4, R20, R58, R204 ;  /* 0x0000003a1404723c */ /* 0x004fec00000810cc */
[----:B------:R-:W-:Y:S04]  /*40f00*/  STL.64 [R1+0x2128], R58 ;  /* 0x0021283a01007387 */ /* 0x000fe80000100a00 */
[----:B------:R-:W-:-:S13]  /*40f10*/  STL.64 [R1+0x2120], R56 ;  /* 0x0021203801007387 */ /* 0x000fda0000100a00 */
        /* <DEDUP_REMOVED lines=11> */
[----:B------:R2:W-:Y:S04]  /*40fd0*/  STL.64 [R1+0x5b8], R6 ;  /* 0x0005b80601007387 */ /* 0x0005e80000100a00 */
[----:B------:R-:W3:Y:S01]  /*40fe0*/  LDL.LU R192, [R1+0x1330] ;  /* 0x0013300001c07983 */ /* 0x000ee20000300800 */
[----:B--2---:R-:W-:Y:S01]  /*40ff0*/  HMMA.1688.F32.TF32 R4, R20, R70, R128 ;  /* 0x000000461404723c */ /* 0x004fe20000081080 */
[----:B------:R-:W-:-:S02]  /*41000*/  IMAD.MOV.U32 R220, RZ, RZ, R100 ;  /* 0x000000ffffdc7224 */ /* 0x000fc400078e0064 */
[----:B------:R-:W-:Y:S02]  /*41010*/  IMAD.MOV.U32 R221, RZ, RZ, R101 ;  /* 0x000000ffffdd7224 */ /* 0x000fe400078e0065 */
[----:B------:R-:W-:-:S15]  /*41020*/  IMAD.MOV.U32 R222, RZ, RZ, R16 ;  /* 0x000000ffffde7224 */ /* 0x000fde00078e0010 */
[----:B------:R-:W-:-:S03]  /*41030*/  NOP ;  /* 0x0000000000007918 */ /* 0x000fc60000000000 */
        /* <DEDUP_REMOVED lines=90> */
[----:B---3--:R-:W-:Y:S02]  /*415e0*/  IMAD.MOV.U32 R11, RZ, RZ, R120 ;  /* 0x000000ffff0b7224 */ /* 0x008fe400078e0078 */
[----:B------:R-:W-:Y:S02]  /*415f0*/  IMAD.MOV.U32 R10, RZ, RZ, R100 ;  /* 0x000000ffff0a7224 */ /* 0x000fe400078e0064 */
[----:B------:R-:W-:-:S02]  /*41600*/  IMAD.MOV.U32 R9, RZ, RZ, R101 ;  /* 0x000000ffff097224 */ /* 0x000fc400078e0065 */
[----:B------:R-:W-:Y:S02]  /*41610*/  IMAD.MOV.U32 R8, RZ, RZ, R16 ;  /* 0x000000ffff087224 */ /* 0x000fe400078e0010 */
        /* <DEDUP_REMOVED lines=16> */
[----:B------:R-:W-:Y:S01]  /*41720*/  STL.64 [R1+0x20f8], R70 ;  /* 0x0020f84601007387 */ /* 0x000fe20000100a00 */
[C---:B------:R-:W-:Y:S06]  /*41730*/  HMMA.1688.F32.TF32 R8, R20.reuse, R138, R8 ;  /* 0x0000008a1408723c */ /* 0x040fec0000081008 */
[C---:B--2---:R-:W-:Y:S06]  /*41740*/  HMMA.1688.F32.TF32 R44, R20.reuse, R74, R168 ;  /* 0x0000004a142c723c */ /* 0x044fec00000810a8 */
[C---:B------:R-:W-:Y:S06]  /*41750*/  HMMA.1688.F32.TF32 R48, R20.reuse, R86, R172 ;  /* 0x000000561430723c */ /* 0x040fec00000810ac */
[C---:B----4-:R-:W-:Y:S01]  /*41760*/  HMMA.1688.F32.TF32 R52, R20.reuse, R82, R248 ;  /* 0x000000521434723c */ /* 0x050fe200000810f8 */
[----:B---3--:R-:W-:Y:S04]  /*41770*/  STL.64 [R1+0x20f0], R68 ;  /* 0x0020f04401007387 */ /* 0x008fe80000100a00 */
[----:B------:R-:W-:Y:S04]  /*41780*/  STL.64 [R1+0x20e8], R74 ;  /* 0x0020e84a01007387 */ /* 0x000fe80000100a00 */
[----:B------:R-:W-:Y:S04]  /*41790*/  STL.64 [R1+0x20e0], R72 ;  /* 0x0020e04801007387 */ /* 0x000fe80000100a00 */
        /* <DEDUP_REMOVED lines=33> */
[C---:B--2---:R-:W-:Y:S06]  /*419b0*/  HMMA.1688.F32.TF32 R44, R20.reuse, R134, R4 ;  /* 0x00000086142c723c */ /* 0x044fec0000081004 */
[C---:B------:R-:W-:Y:S05]  /*419c0*/  HMMA.1688.F32.TF32 R4, R20.reuse, R142, R12 ;  /* 0x0000008e1404723c */ /* 0x040fea000008100c */
[----:B------:R-:W-:Y:S04]  /*419d0*/  STL.64 [R1+0xa40], R52 ;  /* 0x000a403401007387 */ /* 0x000fe80000100a00 */
[----:B------:R-:W-:Y:S04]  /*419e0*/  STL.64 [R1+0xa48], R54 ;  /* 0x000a483601007387 */ /* 0x000fe80000100a00 */
[----:B------:R-:W-:Y:S01]  /*419f0*/  STL.64 [R1+0xac0], R48 ;  /* 0x000ac03001007387 */ /* 0x000fe20000100a00 */
[C---:B------:R-:W-:Y:S03]  /*41a00*/  HMMA.1688.F32.TF32 R12, R20.reuse, R146, R220 ;  /* 0x00000092140c723c */ /* 0x040fe600000810dc */
[----:B------:R-:W-:Y:S04]  /*41a10*/  STL.64 [R1+0xac8], R50 ;  /* 0x000ac83201007387 */ /* 0x000fe80000100a00 */
[----:B------:R-:W-:Y:S04]  /*41a20*/  STL.64 [R1+0xe40], R44 ;  /* 0x000e402c01007387 */ /* 0x000fe80000100a00 */
[----:B------:R-:W-:Y:S04]  /*41a30*/  STL.64 [R1+0xe48], R46 ;  /* 0x000e482e01007387 */ /* 0x000fe80000100a00 */
[----:B------:R-:W-:Y:S04]  /*41a40*/  STL.64 [R1+0x1000], R8 ;  /* 0x0010000801007387 */ /* 0x000fe80000100a00 */
[----:B------:R2:W-:Y:S04]  /*41a50*/  STL.64 [R1+0x1008], R10 ;  /* 0x0010080a01007387 */ /* 0x0005e80000100a00 */
[----:B------:R-:W-:Y:S04]  /*41a60*/  STL.64 [R1+0x1110], R4 ;  /* 0x0011100401007387 */ /* 0x000fe80000100a00 */
[----:B------:R3:W-:Y:S01]  /*41a70*/  STL.64 [R1+0x1118], R6 ;  /* 0x0011180601007387 */ /* 0x0007e20000100a00 */
[C---:B--2---:R-:W-:Y:S06]  /*41a80*/  HMMA.1688.F32.TF32 R8, R20.reuse, R150, R216 ;  /* 0x000000961408723c */ /* 0x044fec00000810d8 */
[----:B---3--:R-:W-:Y:S01]  /*41a90*/  HMMA.1688.F32.TF32 R4, R20, R154, R204 ;  /* 0x0000009a1404723c */ /* 0x008fe200000810cc */
[----:B------:R2:W-:Y:S04]  /*41aa0*/  STL.64 [R1+0x11b0], R12 ;  /* 0x0011b00c01007387 */ /* 0x0005e80000100a00 */
[----:B------:R3:W-:Y:S01]  /*41ab0*/  STL.64 [R1+0x11b8], R14 ;  /* 0x0011b80e01007387 */ /* 0x0007e20000100a00 */
[C---:B-1----:R-:W-:Y:S06]  /*41ac0*/  HMMA.1688.F32.TF32 R236, R208.reuse, R34, R188 ;  /* 0x00000022d0ec723c */ /* 0x042fec00000810bc */
[----:B------:R-:W-:Y:S01]  /*41ad0*/  HMMA.1688.F32.TF32 R124, R208, R26, R212 ;  /* 0x0000001ad07c723c */ /* 0x000fe200000810d4 */
[----:B------:R-:W-:Y:S01]  /*41ae0*/  IMAD.MOV.U32 R228, RZ, RZ, R100 ;  /* 0x000000ffffe47224 */ /* 0x000fe200078e0064 */
[----:B------:R-:W-:Y:S04]  /*41af0*/  LDS R207, [R153+UR13+0x23980] ;  /* 0x0239800d99cf7984 */ /* 0x000fe80008000800 */
[----:B------:R1:W-:Y:S04]  /*41b00*/  STL.64 [R1+0x1230], R8 ;  /* 0x0012300801007387 */ /* 0x0003e80000100a00 */
[----:B------:R4:W-:Y:S04]  /*41b10*/  STL.64 [R1+0x1238], R10 ;  /* 0x0012380a01007387 */ /* 0x0009e80000100a00 */
        /* <DEDUP_REMOVED lines=10> */
[----:B--2---:R-:W-:-:S03]  /*41bc0*/  IMAD.MOV.U32 R12, RZ, RZ, R3 ;  /* 0x000000ffff0c7224 */ /* 0x004fc600078e0003 */
[----:B------:R-:W2:Y:S01]  /*41bd0*/  LDL.LU R216, [R1+0x14c0] ;  /* 0x0014c00001d87983 */ /* 0x000ea20000300800 */
[----:B------:R-:W-:-:S03]  /*41be0*/  IMAD.MOV.U32 R13, RZ, RZ, R89 ;  /* 0x000000ffff0d7224 */ /* 0x000fc600078e0059 */
[----:B------:R-:W2:Y:S01]  /*41bf0*/  LDL.LU R217, [R1+0x14c4] ;  /* 0x0014c40001d97983 */ /* 0x000ea20000300800 */
[----:B---3--:R-:W-:-:S03]  /*41c00*/  IMAD.MOV.U32 R14, RZ, RZ, R88 ;  /* 0x000000ffff0e7224 */ /* 0x008fc600078e0058 */
[----:B------:R-:W2:Y:S01]  /*41c10*/  LDL.LU R218, [R1+0x14c8] ;  /* 0x0014c80001da7983 */ /* 0x000ea20000300800 */
[----:B------:R-:W-:-:S03]  /*41c20*/  IMAD.MOV.U32 R15, RZ, RZ, R84 ;  /* 0x000000ffff0f7224 */ /* 0x000fc600078e0054 */
[----:B------:R-:W2:Y:S01]  /*41c30*/  LDL.LU R219, [R1+0x14cc] ;  /* 0x0014cc0001db7983 */ /* 0x000ea20000300800 */
[----:B-1----:R-:W-:-:S03]  /*41c40*/  IMAD.MOV.U32 R8, RZ, RZ, R85 ;  /* 0x000000ffff087224 */ /* 0x002fc600078e0055 */
[----:B------:R-:W3:Y:S04]  /*41c50*/  LDL.LU R3, [R1+0x21fc] ;  /* 0x0021fc0001037983 */ /* 0x000ee80000300800 */
[----:B------:R-:W2:Y:S04]  /*41c60*/  LDL.LU R89, [R1+0x21f8] ;  /* 0x0021f80001597983 */ /* 0x000ea80000300800 */
[----:B------:R-:W3:Y:S04]  /*41c70*/  LDL.LU R88, [R1+0x21f4] ;  /* 0x0021f40001587983 */ /* 0x000ee80000300800 */
[----:B------:R-:W3:Y:S04]  /*41c80*/  LDL.LU R84, [R1+0x21f0] ;  /* 0x0021f00001547983 */ /* 0x000ee80000300800 */
[----:B------:R-:W3:Y:S01]  /*41c90*/  LDL.LU R85, [R1+0x21ec] ;  /* 0x0021ec0001557983 */ /* 0x000ee20000300800 */
[----:B------:R-:W-:-:S02]  /*41ca0*/  IMAD.MOV.U32 R9, RZ, RZ, R32 ;  /* 0x000000ffff097224 */ /* 0x000fc400078e0020 */
[----:B----4-:R-:W-:Y:S01]  /*41cb0*/  IMAD.MOV.U32 R10, RZ, RZ, R33 ;  /* 0x000000ffff0a7224 */ /* 0x010fe200078e0021 */
[----:B------:R-:W4:Y:S01]  /*41cc0*/  LDL.LU R32, [R1+0x21e8] ;  /* 0x0021e80001207983 */ /* 0x000f220000300800 */
[----:B------:R-:W-:Y:S02]  /*41cd0*/  IMAD.MOV.U32 R11, RZ, RZ, R252 ;  /* 0x000000ffff0b7224 */ /* 0x000fe400078e00fc */
        /* <DEDUP_REMOVED lines=16> */
[----:B------:R-:W4:Y:S01]  /*41de0*/  LDL.LU R80, [R1+0x21c0] ;  /* 0x0021c00001507983 */ /* 0x000f220000300800 */
[----:B------:R-:W-:-:S02]  /*41df0*/  IMAD.MOV.U32 R224, RZ, RZ, R24 ;  /* 0x000000ffffe07224 */ /* 0x000fc400078e0018 */
[----:B------:R-:W-:Y:S01]  /*41e00*/  IMAD.MOV.U32 R225, RZ, RZ, R25 ;  /* 0x000000ffffe17224 */ /* 0x000fe200078e0019 */
[----:B------:R-:W-:Y:S01]  /*41e10*/  LDS R204, [R152+UR13+0x23180] ;  /* 0x0231800d98cc7984 */ /* 0x000fe20008000800 */
[----:B------:R-:W-:Y:S02]  /*41e20*/  IMAD.MOV.U32 R226, RZ, RZ, R17 ;  /* 0x000000ffffe27224 */ /* 0x000fe400078e0011 */
[----:B------:R-:W-:Y:S01]  /*41e30*/  IMAD.MOV.U32 R227, RZ, RZ, R81 ;  /* 0x000000ffffe37224 */ /* 0x000fe200078e0051 */
[----:B------:R-:W-:Y:S01]  /*41e40*/  LDS R206, [R152+UR13+0x23980] ;  /* 0x0239800d98ce7984 */ /* 0x000fe20008000800 */
[----:B------:R-:W-:Y:S02]  /*41e50*/  IMAD.MOV.U32 R220, RZ, RZ, R76 ;  /* 0x000000ffffdc7224 */ /* 0x000fe400078e004c */
[----:B------:R-:W-:Y:S01]  /*41e60*/  IMAD.MOV.U32 R221, RZ, RZ, R77 ;  /* 0x000000ffffdd7224 */ /* 0x000fe200078e004d */
[----:B------:R-:W1:Y:S01]  /*41e70*/  LDS R205, [R153+UR13+0x23180] ;  /* 0x0231800d99cd7984 */ /* 0x000e620008000800 */
[----:B--2---:R-:W-:-:S02]  /*41e80*/  IMAD.MOV.U32 R235, RZ, RZ, R89 ;  /* 0x000000ffffeb7224 */ /* 0x004fc400078e0059 */
[----:B---3--:R-:W-:Y:S02]  /*41e90*/  IMAD.MOV.U32 R234, RZ, RZ, R88 ;  /* 0x000000ffffea7224 */ /* 0x008fe400078e0058 */
[----:B------:R-:W-:Y:S02]  /*41ea0*/  IMAD.MOV.U32 R233, RZ, RZ, R84 ;  /* 0x000000ffffe97224 */ /* 0x000fe400078e0054 */
[----:B------:R-:W-:Y:S02]  /*41eb0*/  IMAD.MOV.U32 R232, RZ, RZ, R85 ;  /* 0x000000ffffe87224 */ /* 0x000fe400078e0055 */
[----:B------:R-:W2:Y:S04]  /*41ec0*/  LDL.LU R85, [R1+0x21bc] ;  /* 0x0021bc0001557983 */ /* 0x000ea80000300800 */
[----:B------:R-:W3:Y:S04]  /*41ed0*/  LDL.LU R84, [R1+0x21b8] ;  /* 0x0021b80001547983 */ /* 0x000ee80000300800 */
[----:B------:R-:W2:Y:S04]  /*41ee0*/  LDL.LU R88, [R1+0x21b4] ;  /* 0x0021b40001587983 */ /* 0x000ea80000300800 */
[----:B------:R-:W3:Y:S01]  /*41ef0*/  LDL.LU R89, [R1+0x21b0] ;  /* 0x0021b00001597983 */ /* 0x000ee20000300800 */
[----:B----4-:R-:W-:-:S02]  /*41f00*/  IMAD.MOV.U32 R243, RZ, RZ, R97 ;  /* 0x000000fffff37224 */ /* 0x010fc400078e0061 */
[----:B------:R-:W-:Y:S02]  /*41f10*/  IMAD.MOV.U32 R242, RZ, RZ, R96 ;  /* 0x000000fffff27224 */ /* 0x000fe400078e0060 */
[----:B------:R-:W-:Y:S02]  /*41f20*/  IMAD.MOV.U32 R241, RZ, RZ, R93 ;  /* 0x000000fffff17224 */ /* 0x000fe400078e005d */
[----:B------:R-:W-:Y:S02]  /*41f30*/  IMAD.MOV.U32 R240, RZ, RZ, R92 ;  /* 0x000000fffff07224 */ /* 0x000fe400078e005c */
[----:B------:R-:W4:Y:S04]  /*41f40*/  LDL.LU R92, [R1+0x21ac] ;  /* 0x0021ac00015c7983 */ /* 0x000f280000300800 */
[----:B------:R-:W4:Y:S04]  /*41f50*/  LDL.LU R93, [R1+0x21a8] ;  /* 0x0021a800015d7983 */ /* 0x000f280000300800 */
[----:B------:R-:W4:Y:S04]  /*41f60*/  LDL.LU R96, [R1+0x21a4] ;  /* 0x0021a40001607983 */ /* 0x000f280000300800 */
[----:B------:R-:W4:Y:S01]  /*41f70*/  LDL.LU R97, [R1+0x21a0] ;  /* 0x0021a00001617983 */ /* 0x000f220000300800 */
[----:B------:R-:W-:-:S02]  /*41f80*/  IMAD.MOV.U32 R247, RZ, RZ, R16 ;  /* 0x000000fffff77224 */ /* 0x000fc400078e0010 */
[----:B------:R-:W-:Y:S01]  /*41f90*/  IMAD.MOV.U32 R246, RZ, RZ, R80 ;  /* 0x000000fffff67224 */ /* 0x000fe200078e0050 */
[C---:B------:R-:W-:Y:S06]  /*41fa0*/  HMMA.1688.F32.TF32 R224, R208.reuse, R138, R224 ;  /* 0x0000008ad0e0723c */ /* 0x040fec00000810e0 */
[----:B------:R-:W-:Y:S01]  /*41fb0*/  HMMA.1688.F32.TF32 R4, R208, R142, R4 ;  /* 0x0000008ed004723c */ /* 0x000fe20000081004 */
[----:B------:R-:W-:Y:S02]  /*41fc0*/  IMAD.MOV.U32 R222, RZ, RZ, R29 ;  /* 0x000000ffffde7224 */ /* 0x000fe400078e001d */
[----:B------:R-:W-:-:S03]  /*41fd0*/  IMAD.MOV.U32 R223, RZ, RZ, R28 ;  /* 0x000000ffffdf7224 */ /* 0x000fc600078e001c */
[C---:B------:R-:W-:Y:S06]  /*41fe0*/  HMMA.1688.F32.TF32 R20, R208.reuse, R30, R200 ;  /* 0x0000001ed014723c */ /* 0x040fec00000810c8 */
[----:B------:R-:W-:Y:S01]  /*41ff0*/  HMMA.1688.F32.TF32 R128, R208, R18, R128 ;  /* 0x00000012d080723c */ /* 0x000fe20000081080 */
[----:B------:R-:W-:Y:S02]  /*42000*/  UIMAD UR17, UR4, -0x20, UR7 ;  /* 0xffffffe0041178a4 */ /* 0x000fe4000f8e0207 */
[----:B------:R-:W-:Y:S02]  /*42010*/  UIADD3 UR8, UR8, 0x1, URZ ;  /* 0x0000000108087890 */ /* 0x000fe4000fffe03f */
[----:B------:R-:W-:Y:S01]  /*42020*/  UISETP.GE.AND UP0, UPT, UR4, UR16, UPT ;  /* 0x000000100400728c */ /* 0x000fe2000bf06270 */
[----:B------:R-:W-:Y:S01]  /*42030*/  BAR.SYNC.DEFER_BLOCKING 0x0 ;  /* 0x0000000000007b1d */ /* 0x000fe20000010000 */
[----:B--2---:R-:W-:-:S05]  /*42040*/  IMAD.MOV.U32 R184, RZ, RZ, R88 ;  /* 0x000000ffffb87224 */ /* 0x004fca00078e0058 */
        /* <DEDUP_REMOVED lines=89> */
[----:B---3--:R-:W-:-:S15]  /*425e0*/  HMMA.1688.F32.TF32 R44, R208, R42, R44 ;  /* 0x0000002ad02c723c */ /* 0x008fde000008102c */
[----:B------:R-:W-:-:S08]  /*425f0*/  NOP ;  /* 0x0000000000007918 */ /* 0x000fd00000000000 */
[----:B------:R-:W-:Y:S04]  /*42600*/  STL.64 [R1+0x10], R44 ;  /* 0x0000102c01007387 */ /* 0x000fe80000100a00 */
[----:B------:R3:W-:Y:S04]  /*42610*/  STL.64 [R1+0x18], R46 ;  /* 0x0000182e01007387 */ /* 0x0007e80000100a00 */
[----:B---3--:R-:W2:Y:S04]  /*42620*/  LDL.LU.64 R46, [R1+0x2158] ;  /* 0x00215800012e7983 */ /* 0x008ea80000300a00 */
[----:B------:R-:W3:Y:S01]  /*42630*/  LDL.LU.64 R44, [R1+0x2150] ;  /* 0x00215000012c7983 */ /* 0x000ee20000300a00 */
[----:B--2---:R-:W-:-:S15]  /*42640*/  HMMA.1688.F32.TF32 R48, R208, R46, R48 ;  /* 0x0000002ed030723c */ /* 0x004fde0000081030 */
[----:B------:R-:W-:-:S08]  /*42650*/  NOP ;  /* 0x0000000000007918 */ /* 0x000fd00000000000 */
[----:B------:R-:W-:Y:S04]  /*42660*/  STL.64 [R1+0x300], R48 ;  /* 0x0003003001007387 */ /* 0x000fe80000100a00 */
[----:B------:R2:W-:Y:S04]  /*42670*/  STL.64 [R1+0x308], R50 ;  /* 0x0003083201007387 */ /* 0x0005e80000100a00 */
[----:B--2---:R-:W4:Y:S04]  /*42680*/  LDL.LU.64 R50, [R1+0x2148] ;  /* 0x0021480001327983 */ /* 0x004f280000300a00 */
[----:B------:R-:W2:Y:S01]  /*42690*/  LDL.LU.64 R48, [R1+0x2140] ;  /* 0x0021400001307983 */ /* 0x000ea20000300a00 */
[----:B----4-:R-:W-:-:S15]  /*426a0*/  HMMA.1688.F32.TF32 R52, R208, R50, R52 ;  /* 0x00000032d034723c */ /* 0x010fde0000081034 */
[----:B------:R-:W-:-:S08]  /*426b0*/  NOP ;  /* 0x0000000000007918 */ /* 0x000fd00000000000 */
[----:B------:R-:W-:Y:S04]  /*426c0*/  STL.64 [R1+0x320], R52 ;  /* 0x0003203401007387 */ /* 0x000fe80000100a00 */
[----:B------:R4:W-:Y:S04]  /*426d0*/  STL.64 [R1+0x328], R54 ;  /* 0x0003283601007387 */ /* 0x0009e80000100a00 */
[----:B----4-:R-:W4:Y:S04]  /*426e0*/  LDL.LU.64 R54, [R1+0x2138] ;  /* 0x0021380001367983 */ /* 0x010f280000300a00 */
[----:B------:R-:W3:Y:S01]  /*426f0*/  LDL.LU.64 R52, [R1+0x2130] ;  /* 0x0021300001347983 */ /* 0x000ee20000300a00 */
[----:B----4-:R-:W-:-:S15]  /*42700*/  HMMA.1688.F32.TF32 R56, R208, R54, R56 ;  /* 0x00000036d038723c */ /* 0x010fde0000081038 */
[----:B------:R-:W-:-:S08]  /*42710*/  NOP ;  /* 0x0000000000007918 */ /* 0x000fd00000000000 */
[----:B------:R-:W-:Y:S04]  /*42720*/  STL.64 [R1+0x3b0], R56 ;  /* 0x0003b03801007387 */ /* 0x000fe80000100a00 */
[----:B------:R4:W-:Y:S04]  /*42730*/  STL.64 [R1+0x3b8], R58 ;  /* 0x0003b83a01007387 */ /* 0x0009e80000100a00 */
[----:B----4-:R-:W4:Y:S04]  /*42740*/  LDL.LU.64 R58, [R1+0x2128] ;  /* 0x00212800013a7983 */ /* 0x010f280000300a00 */
[----:B------:R-:W2:Y:S01]  /*42750*/  LDL.LU.64 R56, [R1+0x2120] ;  /* 0x0021200001387983 */ /* 0x000ea20000300a00 */
        /* <DEDUP_REMOVED lines=24> */
[C---:B------:R-:W-:Y:S06]  /*428e0*/  HMMA.1688.F32.TF32 R156, R208.reuse, R78, R156 ;  /* 0x0000004ed09c723c */ /* 0x040fec000008109c */
        /* <DEDUP_REMOVED lines=10> */
[----:B------:R-:W-:Y:S07]  /*42990*/  HMMA.1688.F32.TF32 R200, R208, R38, R192 ;  /* 0x00000026d0c8723c */ /* 0x000fee00000810c0 */
[----:B------:R-:W-:-:S02]  /*429a0*/  IMAD.MOV.U32 R194, RZ, RZ, R17 ;  /* 0x000000ffffc27224 */ /* 0x000fc400078e0011 */
[----:B------:R-:W-:Y:S02]  /*429b0*/  IMAD.MOV.U32 R195, RZ, RZ, R16 ;  /* 0x000000ffffc37224 */ /* 0x000fe400078e0010 */
[C---:B-1----:R-:W-:Y:S07]  /*429c0*/  HMMA.1688.F32.TF32 R16, R204.reuse, R18, R216 ;  /* 0x00000012cc10723c */ /* 0x042fee00000810d8 */
[----:B---3--:R-:W-:Y:S02]  /*429d0*/  IMAD.MOV.U32 R216, RZ, RZ, R68 ;  /* 0x000000ffffd87224 */ /* 0x008fe400078e0044 */
[----:B------:R-:W-:Y:S01]  /*429e0*/  IMAD.MOV.U32 R217, RZ, RZ, R2 ;  /* 0x000000ffffd97224 */ /* 0x000fe200078e0002 */
[----:B------:R-:W-:Y:S01]  /*429f0*/  HMMA.1688.F32.TF32 R28, R204, R30, R188 ;  /* 0x0000001ecc1c723c */ /* 0x000fe200000810bc */
[----:B------:R-:W-:-:S02]  /*42a00*/  IMAD.MOV.U32 R192, RZ, RZ, R25 ;  /* 0x000000ffffc07224 */ /* 0x000fc400078e0019 */
[----:B------:R-:W-:-:S03]  /*42a10*/  IMAD.MOV.U32 R193, RZ, RZ, R24 ;  /* 0x000000ffffc17224 */ /* 0x000fc600078e0018 */
[----:B----4-:R-:W-:-:S15]  /*42a20*/  HMMA.1688.F32.TF32 R196, R208, R74, R196 ;  /* 0x0000004ad0c4723c */ /* 0x010fde00000810c4 */
[----:B------:R-:W-:-:S08]  /*42a30*/  NOP ;  /* 0x0000000000007918 */ /* 0x000fd00000000000 */
[----:B------:R-:W-:Y:S04]  /*42a40*/  STL.64 [R1+0x4d0], R196 ;  /* 0x0004d0c401007387 */ /* 0x000fe80000100a00 */
[----:B------:R1:W-:Y:S04]  /*42a50*/  STL.64 [R1+0x4d8], R198 ;  /* 0x0004d8c601007387 */ /* 0x0003e80000100a00 */
[----:B-1----:R-:W5:Y:S04]  /*42a60*/  LDL.LU.64 R198, [R1+0x20d8] ;  /* 0x0020d80001c67983 */ /* 0x002f680000300a00 */
[----:B------:R-:W5:Y:S04]  /*42a70*/  LDL.LU.64 R196, [R1+0x20d0] ;  /* 0x0020d00001c47983 */ /* 0x000f680000300a00 */
        /* <DEDUP_REMOVED lines=33> */
[----:B------:R1:W-:Y:S02]  /*42c90*/  STL.64 [R1+0x8f8], R186 ;  /* 0x0008f8ba01007387 */ /* 0x0003e40000100a00 */
[----:B-1----:R-:W-:-:S15]  /*42ca0*/  HMMA.1688.F32.TF32 R184, R208, R114, R244 ;  /* 0x00000072d0b8723c */ /* 0x002fde00000810f4 */
[----:B------:R-:W-:-:S08]  /*42cb0*/  NOP ;  /* 0x0000000000007918 */ /* 0x000fd00000000000 */
[----:B------:R-:W-:Y:S04]  /*42cc0*/  STL.64 [R1+0x950], R184 ;  /* 0x000950b801007387 */ /* 0x000fe80000100a00 */
[----:B------:R1:W-:Y:S02]  /*42cd0*/  STL.64 [R1+0x958], R186 ;  /* 0x000958ba01007387 */ /* 0x0003e40000100a00 */
[C---:B-1----:R-:W-:Y:S02]  /*42ce0*/  HMMA.1688.F32.TF32 R184, R208.reuse, R134, R228 ;  /* 0x00000086d0b8723c */ /* 0x042fe400000810e4 */
[----:B------:R-:W-:Y:S04]  /*42cf0*/  STL.64 [R1+0x9a0], R240 ;  /* 0x0009a0f001007387 */ /* 0x000fe80000100a00 */
[----:B------:R-:W-:Y:S04]  /*42d00*/  STL.64 [R1+0x9a8], R242 ;  /* 0x0009a8f201007387 */ /* 0x000fe80000100a00 */
[----:B------:R-:W-:Y:S04]  /*42d10*/  STL.64 [R1+0x9b0], R232 ;  /* 0x0009b0e801007387 */ /* 0x000fe80000100a00 */
[----:B------:R-:W-:Y:S09]  /*42d20*/  STL.64 [R1+0x9b8], R234 ;  /* 0x0009b8ea01007387 */ /* 0x000ff20000100a00 */
        /* <DEDUP_REMOVED lines=8> */
[----:B-1----:R-:W-:Y:S09]  /*42db0*/  HMMA.1688.F32.TF32 R4, R208, R154, R220 ;  /* 0x0000009ad004723c */ /* 0x002ff200000810dc */
[----:B------:R-:W-:Y:S04]  /*42dc0*/  STL.64 [R1+0x10a0], R184 ;  /* 0x0010a0b801007387 */ /* 0x000fe80000100a00 */
[----:B------:R-:W-:Y:S04]  /*42dd0*/  STL.64 [R1+0x10a8], R186 ;  /* 0x0010a8ba01007387 */ /* 0x000fe80000100a00 */
[----:B------:R1:W-:Y:S04]  /*42de0*/  STL.64 [R1+0x1150], R8 ;  /* 0x0011500801007387 */ /* 0x0003e80000100a00 */
[----:B------:R3:W-:Y:S04]  /*42df0*/  STL.64 [R1+0x1158], R10 ;  /* 0x0011580a01007387 */ /* 0x0007e80000100a00 */
[----:B------:R4:W-:Y:S04]  /*42e00*/  STL.64 [R1+0x11d0], R4 ;  /* 0x0011d00401007387 */ /* 0x0009e80000100a00 */
[----:B------:R2:W-:Y:S04]  /*42e10*/  STL.64 [R1+0x11d8], R6 ;  /* 0x0011d80601007387 */ /* 0x0005e80000100a00 */
[----:B------:R-:W2:Y:S04]  /*42e20*/  LDL.LU R68, [R1+0x2048] ;  /* 0x0020480001447983 */ /* 0x000ea80000300800 */
[----:B------:R-:W2:Y:S04]  /*42e30*/  LDL.LU R2, [R1+0x2044] ;  /* 0x0020440001027983 */ /* 0x000ea80000300800 */
[----:B-1----:R-:W2:Y:S04]  /*42e40*/  LDL.LU R8, [R1+0x13e0] ;  /* 0x0013e00001087983 */ /* 0x002ea80000300800 */
[----:B------:R-:W2:Y:S04]  /*42e50*/  LDL.LU R9, [R1+0x13e4] ;  /* 0x0013e40001097983 */ /* 0x000ea80000300800 */
[----:B---3--:R-:W3:Y:S04]  /*42e60*/  LDL.LU R10, [R1+0x13e8] ;  /* 0x0013e800010a7983 */ /* 0x008ee80000300800 */
[----:B------:R-:W3:Y:S04]  /*42e70*/  LDL.LU R11, [R1+0x13ec] ;  /* 0x0013ec00010b7983 */ /* 0x000ee80000300800 */
[----:B----4-:R-:W4:Y:S04]  /*42e80*/  LDL.LU R4, [R1+0x13f0] ;  /* 0x0013f00001047983 */ /* 0x010f280000300800 */
[----:B------:R-:W4:Y:S04]  /*42e90*/  LDL.LU R5, [R1+0x13f4] ;  /* 0x0013f40001057983 */ /* 0x000f280000300800 */
[----:B--2---:R-:W4:Y:S04]  /*42ea0*/  LDL.LU R6, [R1+0x13f8] ;  /* 0x0013f80001067983 */ /* 0x004f280000300800 */
[----:B------:R-:W4:Y:S04]  /*42eb0*/  LDL.LU R7, [R1+0x13fc] ;  /* 0x0013fc0001077983 */ /* 0x000f280000300800 */
[----:B------:R-:W2:Y:S04]  /*42ec0*/  LDL.LU R12, [R1+0x1380] ;  /* 0x00138000010c7983 */ /* 0x000ea80000300800 */
[----:B------:R-:W2:Y:S04]  /*42ed0*/  LDL.LU R13, [R1+0x1384] ;  /* 0x00138400010d7983 */ /* 0x000ea80000300800 */
[----:B------:R-:W2:Y:S04]  /*42ee0*/  LDL.LU R14, [R1+0x1388] ;  /* 0x00138800010e7983 */ /* 0x000ea80000300800 */
[----:B------:R-:W2:Y:S01]  /*42ef0*/  LDL.LU R15, [R1+0x138c] ;  /* 0x00138c00010f7983 */ /* 0x000ea20000300800 */
[----:B------:R-:W-:-:S03]  /*42f00*/  IMAD.MOV.U32 R244, RZ, RZ, R3 ;  /* 0x000000fffff47224 */ /* 0x000fc600078e0003 */
[----:B------:R-:W3:Y:S01]  /*42f10*/  LDL.LU R188, [R1+0x1360] ;  /* 0x0013600001bc7983 */ /* 0x000ee20000300800 */
        /* <DEDUP_REMOVED lines=10> */
[C---:B------:R-:W-:Y:S03]  /*42fc0*/  HMMA.1688.F32.TF32 R240, R204.reuse, R34, R192 ;  /* 0x00000022ccf0723c */ /* 0x040fe600000810c0 */
        /* <DEDUP_REMOVED lines=8> */
[----:B------:R-:W-:Y:S07]  /*43050*/  HMMA.1688.F32.TF32 R24, R204, R26, R212 ;  /* 0x0000001acc18723c */ /* 0x000fee00000810d4 */
[----:B------:R-:W-:-:S02]  /*43060*/  IMAD.MOV.U32 R214, RZ, RZ, R37 ;  /* 0x000000ffffd67224 */ /* 0x000fc400078e0025 */
[----:B------:R-:W-:Y:S02]  /*43070*/  IMAD.MOV.U32 R215, RZ, RZ, R36 ;  /* 0x000000ffffd77224 */ /* 0x000fe400078e0024 */
[----:B------:R-:W-:Y:S02]  /*43080*/  IMAD.MOV.U32 R212, RZ, RZ, R41 ;  /* 0x000000ffffd47224 */ /* 0x000fe400078e0029 */
[----:B------:R-:W-:Y:S01]  /*43090*/  IMAD.MOV.U32 R213, RZ, RZ, R40 ;  /* 0x000000ffffd57224 */ /* 0x000fe200078e0028 */
[C---:B----4-:R-:W-:Y:S06]  /*430a0*/  HMMA.1688.F32.TF32 R36, R204.reuse, R38, R4 ;  /* 0x00000026cc24723c */ /* 0x050fec0000081004 */
[----:B--2---:R-:W-:-:S15]  /*430b0*/  HMMA.1688.F32.TF32 R4, R204, R46, R12 ;  /* 0x0000002ecc04723c */ /* 0x004fde000008100c */
[----:B------:R-:W-:-:S08]  /*430c0*/  NOP ;  /* 0x0000000000007918 */ /* 0x000fd00000000000 */
[----:B------:R-:W-:Y:S04]  /*430d0*/  STL.64 [R1+0x170], R4 ;  /* 0x0001700401007387 */ /* 0x000fe80000100a00 */
[----:B------:R3:W-:Y:S04]  /*430e0*/  STL.64 [R1+0x178], R6 ;  /* 0x0001780601007387 */ /* 0x0007e80000100a00 */
[----:B------:R-:W2:Y:S01]  /*430f0*/  LDL.LU R184, [R1+0x12c0] ;  /* 0x0012c00001b87983 */ /* 0x000ea20000300800 */
[C---:B---3--:R-:W-:Y:S06]  /*43100*/  HMMA.1688.F32.TF32 R4, R204.reuse, R50, R188 ;  /* 0x00000032cc04723c */ /* 0x048fec00000810bc */
[----:B------:R-:W-:-:S15]  /*43110*/  HMMA.1688.F32.TF32 R12, R204, R54, R192 ;  /* 0x00000036cc0c723c */ /* 0x000fde00000810c0 */
[----:B------:R-:W-:-:S02]  /*43120*/  NOP ;  /* 0x0000000000007918 */ /* 0x000fc40000000000 */
[----:B------:R1:W-:Y:S04]  /*43130*/  STL.64 [R1+0x160], R4 ;  /* 0x0001600401007387 */ /* 0x0003e80000100a00 */
[----:B------:R3:W-:Y:S04]  /*43140*/  STL.64 [R1+0x168], R6 ;  /* 0x0001680601007387 */ /* 0x0007e80000100a00 */
[----:B------:R-:W2:Y:S04]  /*43150*/  LDL.LU R185, [R1+0x12c4] ;  /* 0x0012c40001b97983 */ /* 0x000ea80000300800 */
[----:B------:R-:W2:Y:S04]  /*43160*/  LDL.LU R186, [R1+0x12c8] ;  /* 0x0012c80001ba7983 */ /* 0x000ea80000300800 */
[----:B------:R-:W2:Y:S01]  /*43170*/  LDL.LU R187, [R1+0x12cc] ;  /* 0x0012cc0001bb7983 */ /* 0x000ea20000300800 */
[----:B------:R-:W-:Y:S03]  /*43180*/  HMMA.1688.F32.TF32 R40, R204, R42, R8 ;  /* 0x0000002acc28723c */ /* 0x000fe60000081008 */
[----:B-1----:R-:W4:Y:S04]  /*43190*/  LDL.LU R4, [R1+0x11c0] ;  /* 0x0011c00001047983 */ /* 0x002f280000300800 */
[----:B------:R-:W4:Y:S04]  /*431a0*/  LDL.LU R5, [R1+0x11c4] ;  /* 0x0011c40001057983 */ /* 0x000f280000300800 */
[----:B---3--:R-:W4:Y:S04]  /*431b0*/  LDL.LU R6, [R1+0x11c8] ;  /* 0x0011c80001067983 */ /* 0x008f280000300800 */
[----:B------:R-:W4:Y:S04]  /*431c0*/  LDL.LU R7, [R1+0x11cc] ;  /* 0x0011cc0001077983 */ /* 0x000f280000300800 */
[----:B------:R-:W3:Y:S04]  /*431d0*/  LDL.LU R8, [R1+0x10d0] ;  /* 0x0010d00001087983 */ /* 0x000ee80000300800 */
[----:B------:R1:W-:Y:S04]  /*431e0*/  STL.64 [R1+0x260], R12 ;  /* 0x0002600c01007387 */ /* 0x0003e80000100a00 */
[----:B------:R1:W-:Y:S04]  /*431f0*/  STL.64 [R1+0x268], R14 ;  /* 0x0002680e01007387 */ /* 0x0003e80000100a00 */
        /* <DEDUP_REMOVED lines=17> */
[----:B------:R-:W5:Y:S01]  /*43310*/  LDL.LU R252, [R1+0x2028] ;  /* 0x0020280001fc7983 */ /* 0x000f620000300800 */
[----:B------:R-:W-:Y:S02]  /*43320*/  IMAD.MOV.U32 R54, RZ, RZ, R93 ;  /* 0x000000ffff367224 */ /* 0x000fe400078e005d */
[----:B------:R-:W-:Y:S02]  /*43330*/  IMAD.MOV.U32 R55, RZ, RZ, R92 ;  /* 0x000000ffff377224 */ /* 0x000fe400078e005c */
[----:B------:R-:W-:Y:S02]  /*43340*/  IMAD.MOV.U32 R50, RZ, RZ, R97 ;  /* 0x000000ffff327224 */ /* 0x000fe400078e0061 */
[----:B------:R-:W-:-:S03]  /*43350*/  IMAD.MOV.U32 R51, RZ, RZ, R96 ;  /* 0x000000ffff337224 */ /* 0x000fc600078e0060 */
[C---:B------:R-:W-:Y:S06]  /*43360*/  HMMA.1688.F32.TF32 R52, R204.reuse, R106, R52 ;  /* 0x0000006acc34723c */ /* 0x040fec0000081034 */
[----:B------:R-:W-:Y:S01]  /*43370*/  HMMA.1688.F32.TF32 R48, R204, R110, R48 ;  /* 0x0000006ecc30723c */ /* 0x000fe20000081030 */
[----:B------:R-:W-:Y:S02]  /*43380*/  IMAD.MOV.U32 R46, RZ, RZ, R101 ;  /* 0x000000ffff2e7224 */ /* 0x000fe400078e0065 */
[----:B------:R-:W-:Y:S02]  /*43390*/  IMAD.MOV.U32 R47, RZ, RZ, R100 ;  /* 0x000000ffff2f7224 */ /* 0x000fe400078e0064 */
[----:B------:R-:W-:-:S02]  /*433a0*/  IMAD.MOV.U32 R246, RZ, RZ, R121 ;  /* 0x000000fffff67224 */ /* 0x000fc400078e0079 */
[----:B------:R-:W-:-:S03]  /*433b0*/  IMAD.MOV.U32 R247, RZ, RZ, R120 ;  /* 0x000000fffff77224 */ /* 0x000fc600078e0078 */
[----:B------:R-:W-:Y:S01]  /*433c0*/  HMMA.1688.F32.TF32 R44, R204, R114, R44 ;  /* 0x00000072cc2c723c */ /* 0x000fe2000008102c */
        /* <DEDUP_REMOVED lines=17> */
[----:B------:R-:W-:Y:S01]  /*434e0*/  IMAD.MOV.U32 R219, RZ, RZ, R148 ;  /* 0x000000ffffdb7224 */ /* 0x000fe200078e0094 */
[C---:B--2---:R-:W-:Y:S06]  /*434f0*/  HMMA.1688.F32.TF32 R184, R204.reuse, R58, R184 ;  /* 0x0000003accb8723c */ /* 0x044fec00000810b8 */
[----:B----4-:R-:W-:Y:S01]  /*43500*/  HMMA.1688.F32.TF32 R4, R204, R62, R4 ;  /* 0x0000003ecc04723c */ /* 0x010fe20000081004 */
[----:B------:R-:W-:-:S02]  /*43510*/  IMAD.MOV.U32 R58, RZ, RZ, R89 ;  /* 0x000000ffff3a7224 */ /* 0x000fc400078e0059 */
[----:B------:R-:W-:-:S14]  /*43520*/  IMAD.MOV.U32 R59, RZ, RZ, R88 ;  /* 0x000000ffff3b7224 */ /* 0x000fdc00078e0058 */
[----:B------:R-:W-:Y:S01]  /*43530*/  STL.64 [R1+0x210], R184 ;  /* 0x000210b801007387 */ /* 0x000fe20000100a00 */
[----:B------:R-:W-:Y:S01]  /*43540*/  IMAD.MOV.U32 R62, RZ, RZ, R85 ;  /* 0x000000ffff3e7224 */ /* 0x000fe200078e0055 */
[C---:B---3--:R-:W-:Y:S01]  /*43550*/  HMMA.1688.F32.TF32 R8, R204.reuse, R66, R8 ;  /* 0x00000042cc08723c */ /* 0x048fe20000081008 */
[----:B------:R-:W-:Y:S01]  /*43560*/  IMAD.MOV.U32 R63, RZ, RZ, R84 ;  /* 0x000000ffff3f7224 */ /* 0x000fe200078e0054 */
[----:B------:R1:W-:Y:S05]  /*43570*/  STL.64 [R1+0x218], R186 ;  /* 0x000218ba01007387 */ /* 0x0003ea0000100a00 */
[----:B------:R-:W-:Y:S01]  /*43580*/  IMAD.MOV.U32 R66, RZ, RZ, R81 ;  /* 0x000000ffff427224 */ /* 0x000fe200078e0051 */
[----:B------:R-:W-:Y:S01]  /*43590*/  HMMA.1688.F32.TF32 R12, R204, R70, R12 ;  /* 0x00000046cc0c723c */ /* 0x000fe2000008100c */
[----:B------:R-:W-:Y:S01]  /*435a0*/  IMAD.MOV.U32 R67, RZ, RZ, R80 ;  /* 0x000000ffff437224 */ /* 0x000fe200078e0050 */
[----:B-1----:R-:W5:Y:S04]  /*435b0*/  LDL.LU.64 R186, [R1+0x2020] ;  /* 0x0020200001ba7983 */ /* 0x002f680000300a00 */
[----:B------:R-:W5:Y:S01]  /*435c0*/  LDL.LU.64 R184, [R1+0x2018] ;  /* 0x0020180001b87983 */ /* 0x000f620000300a00 */
[----:B------:R-:W-:-:S02]  /*435d0*/  IMAD.MOV.U32 R70, RZ, RZ, R77 ;  /* 0x000000ffff467224 */ /* 0x000fc400078e004d */
[----:B------:R-:W-:Y:S01]  /*435e0*/  IMAD.MOV.U32 R71, RZ, RZ, R76 ;  /* 0x000000ffff477224 */ /* 0x000fe200078e004c */
[C---:B------:R-:W-:Y:S07]  /*435f0*/  HMMA.1688.F32.TF32 R188, R204.reuse, R74, R188 ;  /* 0x0000004accbc723c */ /* 0x040fee00000810bc */
[----:B------:R-:W-:Y:S02]  /*43600*/  IMAD.MOV.U32 R74, RZ, RZ, R3 ;  /* 0x000000ffff4a7224 */ /* 0x000fe400078e0003 */
[----:B------:R-:W-:Y:S01]  /*43610*/  IMAD.MOV.U32 R75, RZ, RZ, R2 ;  /* 0x000000ffff4b7224 */ /* 0x000fe200078e0002 */
[C---:B------:R-:W-:Y:S01]  /*43620*/  HMMA.1688.F32.TF32 R68, R204.reuse, R90, R68 ;  /* 0x0000005acc44723c */ /* 0x040fe20000081044 */
[----:B------:R-:W-:Y:S05]  /*43630*/  STL.64 [R1+0x1c0], R4 ;  /* 0x0001c00401007387 */ /* 0x000fea0000100a00 */
[C---:B------:R-:W-:Y:S01]  /*43640*/  HMMA.1688.F32.TF32 R76, R204.reuse, R78, R192 ;  /* 0x0000004ecc4c723c */ /* 0x040fe200000810c0 */
[----:B------:R1:W-:Y:S05]  /*43650*/  STL.64 [R1+0x1c8], R6 ;  /* 0x0001c80601007387 */ /* 0x0003ea0000100a00 */
[C---:B------:R-:W-:Y:S06]  /*43660*/  HMMA.1688.F32.TF32 R72, R204.reuse, R86, R72 ;  /* 0x00000056cc48723c */ /* 0x040fec0000081048 */
[C---:B------:R-:W-:Y:S01]  /*43670*/  HMMA.1688.F32.TF32 R64, R204.reuse, R94, R64 ;  /* 0x0000005ecc40723c */ /* 0x040fe20000081040 */
[----:B-1----:R-:W5:Y:S04]  /*43680*/  LDL.LU.64 R6, [R1+0x2010] ;  /* 0x0020100001067983 */ /* 0x002f680000300a00 */
[----:B------:R-:W5:Y:S01]  /*43690*/  LDL.LU.64 R4, [R1+0x2008] ;  /* 0x0020080001047983 */ /* 0x000f620000300a00 */
[C---:B------:R-:W-:Y:S03]  /*436a0*/  HMMA.1688.F32.TF32 R60, R204.reuse, R98, R60 ;  /* 0x00000062cc3c723c */ /* 0x040fe6000008103c */
[----:B------:R-:W-:Y:S03]  /*436b0*/  STL.64 [R1+0x150], R8 ;  /* 0x0001500801007387 */ /* 0x000fe60000100a00 */
[C---:B------:R-:W-:Y:S01]  /*436c0*/  HMMA.1688.F32.TF32 R56, R204.reuse, R102, R56 ;  /* 0x00000066cc38723c */ /* 0x040fe20000081038 */
        /* <DEDUP_REMOVED lines=11> */
[----:B------:R-:W5:Y:S04]  /*43780*/  LDL.LU.64 R194, [R1+0x1fd0] ;  /* 0x001fd00001c27983 */ /* 0x000f680000300a00 */
[----:B------:R-:W5:Y:S04]  /*43790*/  LDL.LU.64 R192, [R1+0x1fc8] ;  /* 0x001fc80001c07983 */ /* 0x000f680000300a00 */
        /* <DEDUP_REMOVED lines=17> */
[C---:B--2---:R-:W-:Y:S01]  /*438b0*/  HMMA.1688.F32.TF32 R48, R204.reuse, R122, R244 ;  /* 0x0000007acc30723c */ /* 0x044fe200000810f4 */
[----:B------:R1:W-:Y:S04]  /*438c0*/  STL.64 [R1+0x750], R44 ;  /* 0x0007502c01007387 */ /* 0x0003e80000100a00 */
[----:B------:R-:W-:Y:S04]  /*438d0*/  STL.64 [R1+0x758], R46 ;  /* 0x0007582e01007387 */ /* 0x000fe80000100a00 */
[----:B-1----:R-:W2:Y:S08]  /*438e0*/  LDL.LU R45, [R1+0x1f88] ;  /* 0x001f8800012d7983 */ /* 0x002eb00000300800 */
[----:B------:R-:W-:Y:S04]  /*438f0*/  STL.64 [R1+0x840], R52 ;  /* 0x0008403401007387 */ /* 0x000fe80000100a00 */
[----:B------:R1:W-:Y:S04]  /*43900*/  STL.64 [R1+0x848], R54 ;  /* 0x0008483601007387 */ /* 0x0003e80000100a00 */
[----:B------:R-:W3:Y:S04]  /*43910*/  LDL.LU R44, [R1+0x1f90] ;  /* 0x001f9000012c7983 */ /* 0x000ee80000300800 */
[----:B------:R-:W-:Y:S01]  /*43920*/  STL.64 [R1+0x870], R48 ;  /* 0x0008703001007387 */ /* 0x000fe20000100a00 */
[C---:B-1----:R-:W-:Y:S03]  /*43930*/  HMMA.1688.F32.TF32 R52, R204.reuse, R134, R232 ;  /* 0x00000086cc34723c */ /* 0x042fe600000810e8 */
[----:B------:R1:W-:Y:S03]  /*43940*/  STL.64 [R1+0x878], R50 ;  /* 0x0008783201007387 */ /* 0x0003e60000100a00 */
[C---:B-1----:R-:W-:Y:S06]  /*43950*/  HMMA.1688.F32.TF32 R48, R204.reuse, R138, R228 ;  /* 0x0000008acc30723c */ /* 0x042fec00000810e4 */
[C---:B------:R-:W-:Y:S11]  /*43960*/  HMMA.1688.F32.TF32 R56, R204.reuse, R142, R224 ;  /* 0x0000008ecc38723c */ /* 0x040ff600000810e0 */
[----:B------:R-:W-:Y:S04]  /*43970*/  STL.64 [R1+0x8c0], R52 ;  /* 0x0008c03401007387 */ /* 0x000fe80000100a00 */
[----:B------:R1:W-:Y:S04]  /*43980*/  STL.64 [R1+0x8c8], R54 ;  /* 0x0008c83601007387 */ /* 0x0003e80000100a00 */
[----:B------:R-:W-:Y:S01]  /*43990*/  STL.64 [R1+0x930], R48 ;  /* 0x0009303001007387 */ /* 0x000fe20000100a00 */
[C---:B-1----:R-:W-:Y:S03]  /*439a0*/  HMMA.1688.F32.TF32 R52, R204.reuse, R146, R220 ;  /* 0x00000092cc34723c */ /* 0x042fe600000810dc */
[----:B------:R1:W-:Y:S03]  /*439b0*/  STL.64 [R1+0x938], R50 ;  /* 0x0009383201007387 */ /* 0x0003e60000100a00 */
[C---:B-1----:R-:W-:Y:S01]  /*439c0*/  HMMA.1688.F32.TF32 R48, R204.reuse, R150, R216 ;  /* 0x00000096cc30723c */ /* 0x042fe200000810d8 */
[----:B------:R-:W-:Y:S04]  /*439d0*/  STL.64 [R1+0x960], R56 ;  /* 0x0009603801007387 */ /* 0x000fe80000100a00 */
[----:B------:R1:W-:Y:S04]  /*439e0*/  STL.64 [R1+0x968], R58 ;  /* 0x0009683a01007387 */ /* 0x0003e80000100a00 */
[----:B------:R-:W4:Y:S08]  /*439f0*/  LDL.LU R46, [R1+0x1f8c] ;  /* 0x001f8c00012e7983 */ /* 0x000f300000300800 */
[----:B------:R-:W-:Y:S01]  /*43a00*/  STL.64 [R1+0xbd0], R52 ;  /* 0x000bd03401007387 */ /* 0x000fe20000100a00 */
[----:B-1----:R-:W-:Y:S03]  /*43a10*/  HMMA.1688.F32.TF32 R56, R204, R154, R212 ;  /* 0x0000009acc38723c */ /* 0x002fe600000810d4 */
[----:B------:R-:W-:Y:S04]  /*43a20*/  STL.64 [R1+0xbd8], R54 ;  /* 0x000bd83601007387 */ /* 0x000fe80000100a00 */
[----:B------:R1:W-:Y:S04]  /*43a30*/  STL.64 [R1+0xe10], R48 ;  /* 0x000e103001007387 */ /* 0x0003e80000100a00 */
[----:B------:R1:W-:Y:S04]  /*43a40*/  STL.64 [R1+0xe18], R50 ;  /* 0x000e183201007387 */ /* 0x0003e80000100a00 */
[----:B-1----:R-:W4:Y:S04]  /*43a50*/  LDL.LU R49, [R1+0x1f84] ;  /* 0x001f840001317983 */ /* 0x002f280000300800 */
[----:B------:R-:W4:Y:S04]  /*43a60*/  LDL.LU R53, [R1+0x1b04] ;  /* 0x001b040001357983 */ /* 0x000f280000300800 */
[----:B------:R1:W-:Y:S04]  /*43a70*/  STL.64 [R1+0xf80], R56 ;  /* 0x000f803801007387 */ /* 0x0003e80000100a00 */
[----:B------:R-:W-:Y:S04]  /*43a80*/  STL.64 [R1+0xf88], R58 ;  /* 0x000f883a01007387 */ /* 0x000fe80000100a00 */
[----:B------:R-:W4:Y:S04]  /*43a90*/  LDL.LU R47, [R1+0x1b08] ;  /* 0x001b0800012f7983 */ /* 0x000f280000300800 */
[----:B------:R-:W4:Y:S04]  /*43aa0*/  LDL.LU R54, [R1+0x19bc] ;  /* 0x0019bc0001367983 */ /* 0x000f280000300800 */
[----:B------:R-:W4:Y:S04]  /*43ab0*/  LDL.LU R51, [R1+0x19c0] ;  /* 0x0019c00001337983 */ /* 0x000f280000300800 */
[----:B-1----:R-:W4:Y:S04]  /*43ac0*/  LDL.LU R56, [R1+0x1b14] ;  /* 0x001b140001387983 */ /* 0x002f280000300800 */
[----:B------:R-:W4:Y:S01]  /*43ad0*/  LDL.LU R48, [R1+0x1b18] ;  /* 0x001b180001307983 */ /* 0x000f220000300800 */
[----:B------:R-:W1:Y:S01]  /*43ae0*/  S2R R3, SR_TID.X ;  /* 0x0000000000037919 */ /* 0x000e620000002100 */
[----:B------:R-:W-:-:S04]  /*43af0*/  UISETP.GT.AND UP1, UPT, UR17, URZ, UPT ;  /* 0x0000003f1100728c */ /* 0x000fc8000bf24270 */
[----:B------:R-:W-:Y:S02]  /*43b00*/  USEL UR13, URZ, 0x4, !UP1 ;  /* 0x000000043f0d7887 */ /* 0x000fe4000c800000 */
[----:B------:R-:W-:Y:S02]  /*43b10*/  UISETP.GT.AND UP1, UPT, UR8, 0x1, UPT ;  /* 0x000000010800788c */ /* 0x000fe4000bf24270 */
[----:B------:R-:W-:Y:S02]  /*43b20*/  USEL UR13, UR13, URZ, !UP0 ;  /* 0x0000003f0d0d7287 */ /* 0x000fe4000c000000 */
[----:B------:R-:W-:-:S04]  /*43b30*/  USEL UR8, UR8, URZ, !UP1 ;  /* 0x0000003f08087287 */ /* 0x000fc8000c800000 */
[----:B------:R-:W-:Y:S01]  /*43b40*/  ISETP.NE.U32.AND P0, PT, RZ, UR13, PT ;  /* 0x0000000dff007c0c */ /* 0x000fe2000bf05070 */
[----:B------:R-:W-:Y:S01]  /*43b50*/  ULEA UR18, UR8, UR5, 0xe ;  /* 0x0000000508127291 */ /* 0x000fe2000f8e703f */
[----:B-1----:R-:W-:-:S05]  /*43b60*/  LOP3.LUT R57, R3, 0x3f, RZ, 0xc0, !PT ;  /* 0x0000003f03397812 */ /* 0x002fca00078ec0ff */
[----:B------:R-:W-:-:S04]  /*43b70*/  IMAD.SHL.U32 R55, R57, 0x4, RZ ;  /* 0x0000000439377824 */ /* 0x000fc800078e00ff */
[----:B------:R-:W-:Y:S01]  /*43b80*/  VIADD R2, R55, UR18 ;  /* 0x0000001237027c36 */ /* 0x000fe20008000000 */
[----:B------:R-:W-:-:S04]  /*43b90*/  UISETP.GT.AND UP1, UPT, UR17, 0x4, UPT ;  /* 0x000000041100788c */ /* 0x000fc8000bf24270 */
[----:B------:R-:W-:-:S04]  /*43ba0*/  USEL UR13, URZ, 0x4, !UP1 ;  /* 0x000000043f0d7887 */ /* 0x000fc8000c800000 */
[----:B------:R-:W-:Y:S01]  /*43bb0*/  USEL UR13, UR13, URZ, !UP0 ;  /* 0x0000003f0d0d7287 */ /* 0x000fe2000c000000 */
[----:B---3--:R-:W-:-:S04]  /*43bc0*/  IADD3 R44, P1, R44, UR14, RZ ;  /* 0x0000000e2c2c7c10 */ /* 0x008fc8000ff3e0ff */
[----:B--2---:R-:W-:Y:S01]  /*43bd0*/  IADD3.X R45, R45, UR9, RZ, P1, !PT ;  /* 0x000000092d2d7c10 */ /* 0x004fe20008ffe4ff */
[----:B------:R1:W-:Y:S04]  /*43be0*/  STL [R1+0x1f90], R44 ;  /* 0x001f902c01007387 */ /* 0x0003e80000100800 */
[----:B------:R2:W-:Y:S04]  /*43bf0*/  STL [R1+0x1f88], R45 ;  /* 0x001f882d01007387 */ /* 0x0005e80000100800 */
[----:B------:R-:W3:Y:S04]  /*43c00*/  LDL.LU R52, [R1+0x19e0] ;  /* 0x0019e00001347983 */ /* 0x000ee80000300800 */
[----:B------:R-:W3:Y:S04]  /*43c10*/  LDL.LU R50, [R1+0x19e4] ;  /* 0x0019e40001327983 */ /* 0x000ee80000300800 */
[----:B------:R-:W-:Y:S01]  /*43c20*/  @!PT LDS RZ, [RZ] ;  /* 0x00000000fffff984 */ /* 0x000fe20000000800 */
[----:B------:R-:W-:Y:S01]  /*43c30*/  @!PT LDS RZ, [RZ] ;  /* 0x00000000fffff984 */ /* 0x000fe20000000800 */
[----:B------:R-:W-:Y:S01]  /*43c40*/  @!PT LDS RZ, [RZ] ;  /* 0x00000000fffff984 */ /* 0x000fe20000000800 */
[----:B------:R1:W-:Y:S01]  /*43c50*/  LDGSTS.E [R2+0x20000], desc[UR36][R44.64], P0 ;  /* 0x200000002c027fae */ /* 0x0003e20008121864 */
[----:B----4-:R-:W-:-:S05]  /*43c60*/  IADD3 R46, P1, R46, UR14, RZ ;  /* 0x0000000e2e2e7c10 */ /* 0x010fca000ff3e0ff */
[----:B------:R-:W-:Y:S01]  /*43c70*/  STL [R1+0x1f8c], R46 ;  /* 0x001f8c2e01007387 */ /* 0x000fe20000100800 */
[----:B-1----:R-:W-:Y:S01]  /*43c80*/  IMAD.MOV.U32 R44, RZ, RZ, R46 ;  /* 0x000000ffff2c7224 */ /* 0x002fe200078e002e */
[----:B------:R-:W-:-:S05]  /*43c90*/  IADD3.X R49, R49, UR9, RZ, P1, !PT ;  /* 0x0000000931317c10 */ /* 0x000fca0008ffe4ff */
[----:B------:R1:W-:Y:S01]  /*43ca0*/  STL [R1+0x1f84], R49 ;  /* 0x001f843101007387 */ /* 0x0003e20000100800 */
[----:B--2---:R-:W-:-:S05]  /*43cb0*/  IMAD.MOV.U32 R45, RZ, RZ, R49 ;  /* 0x000000ffff2d7224 */ /* 0x004fca00078e0031 */
[----:B------:R2:W-:Y:S04]  /*43cc0*/  LDGSTS.E [R2+0x20100], desc[UR36][R44.64], P0 ;  /* 0x201000002c027fae */ /* 0x0005e80008121864 */
[----:B-1----:R-:W4:Y:S04]  /*43cd0*/  LDL.LU R49, [R1+0x1b24] ;  /* 0x001b240001317983 */ /* 0x002f280000300800 */
[----:B------:R-:W4:Y:S01]  /*43ce0*/  LDL.LU R46, [R1+0x1b28] ;  /* 0x001b2800012e7983 */ /* 0x000f220000300800 */
[----:B------:R-:W-:Y:S02]  /*43cf0*/  IADD3 R47, P1, R47, UR14, RZ ;  /* 0x0000000e2f2f7c10 */ /* 0x000fe4000ff3e0ff */
[----:B------:R-:W-:-:S02]  /*43d00*/  ISETP.NE.U32.AND P0, PT, RZ, UR13, PT ;  /* 0x0000000dff007c0c */ /* 0x000fc4000bf05070 */
[----:B------:R-:W-:Y:S02]  /*43d10*/  IADD3.X R53, R53, UR9, RZ, P1, !PT ;  /* 0x0000000935357c10 */ /* 0x000fe40008ffe4ff */
[----:B------:R-:W-:Y:S01]  /*43d20*/  IADD3 R51, P2, R51, UR14, RZ ;  /* 0x0000000e33337c10 */ /* 0x000fe2000ff5e0ff */
[----:B------:R-:W-:Y:S01]  /*43d30*/  STL [R1+0x1b08], R47 ;  /* 0x001b082f01007387 */ /* 0x000fe20000100800 */
[----:B--2---:R-:W-:Y:S02]  /*43d40*/  IMAD.MOV.U32 R44, RZ, RZ, R47 ;  /* 0x000000ffff2c7224 */ /* 0x004fe400078e002f */
[----:B------:R-:W-:Y:S01]  /*43d50*/  IMAD.MOV.U32 R45, RZ, RZ, R53 ;  /* 0x000000ffff2d7224 */ /* 0x000fe200078e0035 */
[----:B------:R-:W-:Y:S01]  /*43d60*/  IADD3.X R54, R54, UR9, RZ, P2, !PT ;  /* 0x0000000936367c10 */ /* 0x000fe200097fe4ff */
[----:B------:R1:W-:Y:S01]  /*43d70*/  STL [R1+0x1b04], R53 ;  /* 0x001b043501007387 */ /* 0x0003e20000100800 */
[----:B------:R-:W-:-:S03]  /*43d80*/  IADD3 R48, P3, R48, UR14, RZ ;  /* 0x0000000e30307c10 */ /* 0x000fc6000ff7e0ff */
[----:B------:R2:W-:Y:S01]  /*43d90*/  LDGSTS.E [R2+0x20800], desc[UR36][R44.64], P0 ;  /* 0x208000002c027fae */ /* 0x0005e20008121864 */
[----:B------:R-:W-:-:S03]  /*43da0*/  IADD3.X R56, R56, UR9, RZ, P3, !PT ;  /* 0x0000000938387c10 */ /* 0x000fc60009ffe4ff */
[----:B-1----:R-:W4:Y:S04]  /*43db0*/  LDL.LU R53, [R1+0x1a0c] ;  /* 0x001a0c0001357983 */ /* 0x002f280000300800 */
[----:B------:R-:W4:Y:S01]  /*43dc0*/  LDL.LU R47, [R1+0x1b38] ;  /* 0x001b3800012f7983 */ /* 0x000f220000300800 */
[----:B--2---:R-:W-:-:S03]  /*43dd0*/  IMAD.MOV.U32 R45, RZ, RZ, R54 ;  /* 0x000000ffff2d7224 */ /* 0x004fc600078e0036 */
[----:B------:R-:W-:Y:S04]  /*43de0*/  STL [R1+0x19c0], R51 ;  /* 0x0019c03301007387 */ /* 0x000fe80000100800 */
[----:B------:R1:W-:Y:S04]  /*43df0*/  STL [R1+0x19bc], R54 ;  /* 0x0019bc3601007387 */ /* 0x0003e80000100800 */
[----:B------:R2:W-:Y:S01]  /*43e00*/  STL [R1+0x1b18], R48 ;  /* 0x001b183001007387 */ /* 0x0005e20000100800 */
[----:B------:R-:W-:-:S03]  /*43e10*/  IMAD.MOV.U32 R44, RZ, RZ, R51 ;  /* 0x000000ffff2c7224 */ /* 0x000fc600078e0033 */
[----:B-1----:R-:W4:Y:S04]  /*43e20*/  LDL.LU R54, [R1+0x1a08] ;  /* 0x001a080001367983 */ /* 0x002f280000300800 */
[----:B------:R-:W-:Y:S04]  /*43e30*/  STL [R1+0x1b14], R56 ;  /* 0x001b143801007387 */ /* 0x000fe80000100800 */
[----:B------:R-:W4:Y:S01]  /*43e40*/  LDL.LU R51, [R1+0x1b34] ;  /* 0x001b340001337983 */ /* 0x000f220000300800 */
[----:B------:R-:W-:-:S03]  /*43e50*/  UISETP.GT.AND UP1, UPT, UR17, 0x8, UPT ;  /* 0x000000081100788c */ /* 0x000fc6000bf24270 */
[----:B------:R1:W-:Y:S01]  /*43e60*/  LDGSTS.E [R2+0x20900], desc[UR36][R44.64], P0 ;  /* 0x209000002c027fae */ /* 0x0003e20008121864 */
[----:B------:R-:W-:-:S04]  /*43e70*/  USEL UR13, URZ, 0x4, !UP1 ;  /* 0x000000043f0d7887 */ /* 0x000fc8000c800000 */
[----:B------:R-:W-:-:S06]  /*43e80*/  USEL UR13, UR13, URZ, !UP0 ;  /* 0x0000003f0d0d7287 */ /* 0x000fcc000c000000 */
[----:B------:R-:W-:Y:S01]  /*43e90*/  ISETP.NE.U32.AND P1, PT, RZ, UR13, PT ;  /* 0x0000000dff007c0c */ /* 0x000fe2000bf25070 */
[----:B-1----:R-:W-:Y:S02]  /*43ea0*/  IMAD.MOV.U32 R44, RZ, RZ, R48 ;  /* 0x000000ffff2c7224 */ /* 0x002fe400078e0030 */
[----:B------:R-:W-:Y:S01]  /*43eb0*/  IMAD.MOV.U32 R45, RZ, RZ, R56 ;  /* 0x000000ffff2d7224 */ /* 0x000fe200078e0038 */
[----:B--2---:R-:W2:Y:S09]  /*43ec0*/  LDL.LU R48, [R1+0x1a34] ;  /* 0x001a340001307983 */ /* 0x004eb20000300800 */
[----:B------:R1:W-:Y:S01]  /*43ed0*/  LDGSTS.E [R2+0x21000], desc[UR36][R44.64], P1 ;  /* 0x210000002c027fae */ /* 0x0003e20008921864 */
[----:B------:R-:W-:-:S04]  /*43ee0*/  UISETP.GT.AND UP1, UPT, UR17, 0xc, UPT ;  /* 0x0000000c1100788c */ /* 0x000fc8000bf24270 */
[----:B------:R-:W-:-:S04]  /*43ef0*/  USEL UR13, URZ, 0x4, !UP1 ;  /* 0x000000043f0d7887 */ /* 0x000fc8000c800000 */
[----:B------:R-:W-:Y:S01]  /*43f00*/  USEL UR13, UR13, URZ, !UP0 ;  /* 0x0000003f0d0d7287 */ /* 0x000fe2000c000000 */
[----:B---3--:R-:W-:-:S04]  /*43f10*/  IADD3 R50, P0, R50, UR14, RZ ;  /* 0x0000000e32327c10 */ /* 0x008fc8000ff1e0ff */
[----:B------:R-:W-:Y:S01]  /*43f20*/  IADD3.X R52, R52, UR9, RZ, P0, !PT ;  /* 0x0000000934347c10 */ /* 0x000fe200087fe4ff */
[----:B-1----:R-:W-:-:S04]  /*43f30*/  IMAD.MOV.U32 R44, RZ, RZ, R50 ;  /* 0x000000ffff2c7224 */ /* 0x002fc800078e0032 */
[----:B------:R-:W-:Y:S01]  /*43f40*/  IMAD.MOV.U32 R45, RZ, RZ, R52 ;  /* 0x000000ffff2d7224 */ /* 0x000fe200078e0034 */
[----:B------:R1:W-:Y:S04]  /*43f50*/  STL [R1+0x19e4], R50 ;  /* 0x0019e43201007387 */ /* 0x0003e80000100800 */
[----:B------:R3:W-:Y:S04]  /*43f60*/  STL [R1+0x19e0], R52 ;  /* 0x0019e03401007387 */ /* 0x0007e80000100800 */
[----:B------:R3:W-:Y:S04]  /*43f70*/  LDGSTS.E [R2+0x21100], desc[UR36][R44.64], P1 ;  /* 0x211000002c027fae */ /* 0x0007e80008921864 */
[----:B-1----:R-:W2:Y:S01]  /*43f80*/  LDL.LU R50, [R1+0x1a30] ;  /* 0x001a300001327983 */ /* 0x002ea20000300800 */
[----:B------:R-:W-:-:S02]  /*43f90*/  ISETP.NE.U32.AND P0, PT, RZ, UR13, PT ;  /* 0x0000000dff007c0c */ /* 0x000fc4000bf05070 */
[----:B----4-:R-:W-:-:S04]  /*43fa0*/  IADD3 R46, P1, R46, UR14, RZ ;  /* 0x0000000e2e2e7c10 */ /* 0x010fc8000ff3e0ff */
[----:B------:R-:W-:Y:S01]  /*43fb0*/  IADD3.X R49, R49, UR9, RZ, P1, !PT ;  /* 0x0000000931317c10 */ /* 0x000fe20008ffe4ff */
[----:B------:R-:W-:Y:S04]  /*43fc0*/  STL [R1+0x1b28], R46 ;  /* 0x001b282e01007387 */ /* 0x000fe80000100800 */
[----:B------:R1:W-:Y:S04]  /*43fd0*/  STL [R1+0x1b24], R49 ;  /* 0x001b243101007387 */ /* 0x0003e80000100800 */
[----:B------:R-:W4:Y:S04]  /*43fe0*/  LDL.LU R59, [R1+0x1b44] ;  /* 0x001b4400013b7983 */ /* 0x000f280000300800 */
[----:B------:R-:W4:Y:S04]  /*43ff0*/  LDL.LU R58, [R1+0x1b48] ;  /* 0x001b4800013a7983 */ /* 0x000f280000300800 */
[----:B------:R-:W4:Y:S01]  /*44000*/  LDL.LU R56, [R1+0x1a50] ;  /* 0x001a500001387983 */ /* 0x000f220000300800 */
[----:B---3--:R-:W-:-:S03]  /*44010*/  IMAD.MOV.U32 R45, RZ, RZ, R49 ;  /* 0x000000ffff2d7224 */ /* 0x008fc600078e0031 */
[----:B------:R-:W3:Y:S01]  /*44020*/  LDL.LU R52, [R1+0x1a54] ;  /* 0x001a540001347983 */ /* 0x000ee20000300800 */
[----:B------:R-:W-:-:S03]  /*44030*/  IMAD.MOV.U32 R44, RZ, RZ, R46 ;  /* 0x000000ffff2c7224 */ /* 0x000fc600078e002e */
[----:B-1----:R-:W3:Y:S04]  /*44040*/  LDL.LU R49, [R1+0x1b54] ;  /* 0x001b540001317983 */ /* 0x002ee80000300800 */
[----:B------:R-:W3:Y:S01]  /*44050*/  LDL.LU R46, [R1+0x1b58] ;  /* 0x001b5800012e7983 */ /* 0x000ee20000300800 */
[----:B------:R-:W-:Y:S02]  /*44060*/  IADD3 R53, P2, R53, UR14, RZ ;  /* 0x0000000e35357c10 */ /* 0x000fe4000ff5e0ff */
[----:B------:R-:W-:Y:S01]  /*44070*/  IADD3 R47, P3, R47, UR14, RZ ;  /* 0x0000000e2f2f7c10 */ /* 0x000fe2000ff7e0ff */
[----:B------:R1:W-:Y:S01]  /*44080*/  LDGSTS.E [R2+0x21800], desc[UR36][R44.64], P0 ;  /* 0x218000002c027fae */ /* 0x0003e20008121864 */
[----:B------:R-:W-:-:S03]  /*44090*/  IADD3.X R54, R54, UR9, RZ, P2, !PT ;  /* 0x0000000936367c10 */ /* 0x000fc600097fe4ff */
[----:B------:R-:W-:Y:S01]  /*440a0*/  STL [R1+0x1a0c], R53 ;  /* 0x001a0c3501007387 */ /* 0x000fe20000100800 */
[----:B-1----:R-:W-:Y:S02]  /*440b0*/  IMAD.MOV.U32 R44, RZ, RZ, R53 ;  /* 0x000000ffff2c7224 */ /* 0x002fe400078e0035 */
[----:B------:R-:W-:Y:S01]  /*440c0*/  IMAD.MOV.U32 R45, RZ, RZ, R54 ;  /* 0x000000ffff2d7224 */ /* 0x000fe200078e0036 */
[----:B------:R-:W-:Y:S01]  /*440d0*/  IADD3.X R51, R51, UR9, RZ, P3, !PT ;  /* 0x0000000933337c10 */ /* 0x000fe20009ffe4ff */
[----:B------:R1:W-:Y:S04]  /*440e0*/  STL [R1+0x1a08], R54 ;  /* 0x001a083601007387 */ /* 0x0003e80000100800 */
[----:B------:R1:W-:Y:S04]  /*440f0*/  STL [R1+0x1b38], R47 ;  /* 0x001b382f01007387 */ /* 0x0003e80000100800 */
[----:B------:R1:W-:Y:S04]  /*44100*/  LDGSTS.E [R2+0x21900], desc[UR36][R44.64], P0 ;  /* 0x219000002c027fae */ /* 0x0003e80008121864 */
[----:B------:R-:W-:Y:S04]  /*44110*/  STL [R1+0x1b34], R51 ;  /* 0x001b343301007387 */ /* 0x000fe80000100800 */
[----:B-1----:R-:W3:Y:S01]  /*44120*/  LDL.LU R54, [R1+0x1a70] ;  /* 0x001a700001367983 */ /* 0x002ee20000300800 */
[----:B------:R-:W-:-:S03]  /*44130*/  IMAD.MOV.U32 R44, RZ, RZ, R47 ;  /* 0x000000ffff2c7224 */ /* 0x000fc600078e002f */
[----:B------:R-:W3:Y:S01]  /*44140*/  LDL.LU R47, [R1+0x1a74] ;  /* 0x001a7400012f7983 */ /* 0x000ee20000300800 */
[----:B------:R-:W-:-:S04]  /*44150*/  UISETP.GT.AND UP1, UPT, UR17, 0x10, UPT ;  /* 0x000000101100788c */ /* 0x000fc8000bf24270 */
[----:B------:R-:W-:-:S04]  /*44160*/  USEL UR13, URZ, 0x4, !UP1 ;  /* 0x000000043f0d7887 */ /* 0x000fc8000c800000 */
[----:B------:R-:W-:Y:S01]  /*44170*/  USEL UR13, UR13, URZ, !UP0 ;  /* 0x0000003f0d0d7287 */ /* 0x000fe2000c000000 */
[----:B--2---:R-:W-:-:S05]  /*44180*/  IADD3 R48, P0, R48, UR14, RZ ;  /* 0x0000000e30307c10 */ /* 0x004fca000ff1e0ff */
[----:B------:R-:W-:Y:S01]  /*44190*/  ISETP.NE.U32.AND P1, PT, RZ, UR13, PT ;  /* 0x0000000dff007c0c */ /* 0x000fe2000bf25070 */
[----:B------:R-:W-:Y:S01]  /*441a0*/  UISETP.GT.AND UP1, UPT, UR17, 0x14, UPT ;  /* 0x000000141100788c */ /* 0x000fe2000bf24270 */
[----:B------:R-:W-:-:S03]  /*441b0*/  IMAD.MOV.U32 R45, RZ, RZ, R51 ;  /* 0x000000ffff2d7224 */ /* 0x000fc600078e0033 */
[----:B------:R-:W-:Y:S01]  /*441c0*/  USEL UR13, URZ, 0x4, !UP1 ;  /* 0x000000043f0d7887 */ /* 0x000fe2000c800000 */
[----:B------:R1:W-:Y:S03]  /*441d0*/  STL [R1+0x1a34], R48 ;  /* 0x001a343001007387 */ /* 0x0003e60000100800 */
[----:B------:R-:W-:-:S04]  /*441e0*/  USEL UR13, UR13, URZ, !UP0 ;  /* 0x0000003f0d0d7287 */ /* 0x000fc8000c000000 */
[----:B------:R2:W-:Y:S02]  /*441f0*/  LDGSTS.E [R2+0x22000], desc[UR36][R44.64], P1 ;  /* 0x220000002c027fae */ /* 0x0005e40008921864 */
[----:B--2---:R-:W-:Y:S01]  /*44200*/  IMAD.MOV.U32 R44, RZ, RZ, R48 ;  /* 0x000000ffff2c7224 */ /* 0x004fe200078e0030 */
[----:B------:R-:W-:Y:S01]  /*44210*/  UISETP.GT.AND UP1, UPT, UR17, 0x18, UPT ;  /* 0x000000181100788c */ /* 0x000fe2000bf24270 */
[----:B------:R-:W-:-:S05]  /*44220*/  IADD3.X R50, R50, UR9, RZ, P0, !PT ;  /* 0x0000000932327c10 */ /* 0x000fca00087fe4ff */
[----:B------:R-:W-:Y:S01]  /*44230*/  IMAD.MOV.U32 R45, RZ, RZ, R50 ;  /* 0x000000ffff2d7224 */ /* 0x000fe200078e0032 */
[----:B------:R2:W-:Y:S01]  /*44240*/  STL [R1+0x1a30], R50 ;  /* 0x001a303201007387 */ /* 0x0005e20000100800 */
[----:B------:R-:W-:-:S03]  /*44250*/  ISETP.NE.U32.AND P0, PT, RZ, UR13, PT ;  /* 0x0000000dff007c0c */ /* 0x000fc6000bf05070 */
[----:B------:R-:W3:Y:S04]  /*44260*/  LDL.LU R53, [R1+0x1b64] ;  /* 0x001b640001357983 */ /* 0x000ee80000300800 */
[----:B------:R4:W-:Y:S04]  /*44270*/  LDGSTS.E [R2+0x22100], desc[UR36][R44.64], P1 ;  /* 0x221000002c027fae */ /* 0x0009e80008921864 */
[----:B-1----:R-:W3:Y:S04]  /*44280*/  LDL.LU R48, [R1+0x1b68] ;  /* 0x001b680001307983 */ /* 0x002ee80000300800 */
[----:B------:R-:W3:Y:S04]  /*44290*/  LDL.LU R51, [R1+0x1a90] ;  /* 0x001a900001337983 */ /* 0x000ee80000300800 */
[----:B--2---:R-:W2:Y:S01]  /*442a0*/  LDL.LU R50, [R1+0x1a94] ;  /* 0x001a940001327983 */ /* 0x004ea20000300800 */
[----:B------:R-:W-:-:S04]  /*442b0*/  USEL UR13, URZ, 0x4, !UP1 ;  /* 0x000000043f0d7887 */ /* 0x000fc8000c800000 */
[----:B------:R-:W-:Y:S01]  /*442c0*/  USEL UR13, UR13, URZ, !UP0 ;  /* 0x0000003f0d0d7287 */ /* 0x000fe2000c000000 */
[----:B----4-:R-:W-:-:S04]  /*442d0*/  IADD3 R58, P1, R58, UR14, RZ ;  /* 0x0000000e3a3a7c10 */ /* 0x010fc8000ff3e0ff */
[----:B------:R-:W-:Y:S01]  /*442e0*/  IADD3.X R59, R59, UR9, RZ, P1, !PT ;  /* 0x000000093b3b7c10 */ /* 0x000fe20008ffe4ff */
[----:B------:R-:W-:Y:S01]  /*442f0*/  IMAD.MOV.U32 R44, RZ, RZ, R58 ;  /* 0x000000ffff2c7224 */ /* 0x000fe200078e003a */
[----:B---3--:R-:W-:-:S03]  /*44300*/  IADD3 R52, P2, R52, UR14, RZ ;  /* 0x0000000e34347c10 */ /* 0x008fc6000ff5e0ff */
[----:B------:R-:W-:Y:S01]  /*44310*/  IMAD.MOV.U32 R45, RZ, RZ, R59 ;  /* 0x000000ffff2d7224 */ /* 0x000fe200078e003b */
[----:B------:R-:W-:Y:S02]  /*44320*/  IADD3.X R56, R56, UR9, RZ, P2, !PT ;  /* 0x0000000938387c10 */ /* 0x000fe400097fe4ff */
[----:B------:R-:W-:Y:S02]  /*44330*/  IADD3 R46, P3, R46, UR14, RZ ;  /* 0x0000000e2e2e7c10 */ /* 0x000fe4000ff7e0ff */
[----:B------:R1:W-:Y:S02]  /*44340*/  LDGSTS.E [R2+0x22800], desc[UR36][R44.64], P0 ;  /* 0x228000002c027fae */ /* 0x0003e40008121864 */
[----:B------:R-:W-:Y:S02]  /*44350*/  IADD3.X R49, R49, UR9, RZ, P3, !PT ;  /* 0x0000000931317c10 */ /* 0x000fe40009ffe4ff */
[----:B------:R-:W-:Y:S04]  /*44360*/  STL [R1+0x1b48], R58 ;  /* 0x001b483a01007387 */ /* 0x000fe80000100800 */
[----:B------:R-:W-:Y:S01]  /*44370*/  STL [R1+0x1b44], R59 ;  /* 0x001b443b01007387 */ /* 0x000fe20000100800 */
[----:B-1----:R-:W-:-:S02]  /*44380*/  IMAD.MOV.U32 R44, RZ, RZ, R52 ;  /* 0x000000ffff2c7224 */ /* 0x002fc400078e0034 */
[----:B------:R-:W-:Y:S01]  /*44390*/  IMAD.MOV.U32 R45, RZ, RZ, R56 ;  /* 0x000000ffff2d7224 */ /* 0x000fe200078e0038 */
[----:B------:R1:W-:Y:S04]  /*443a0*/  STL [R1+0x1a54], R52 ;  /* 0x001a543401007387 */ /* 0x0003e80000100800 */
[----:B------:R-:W-:Y:S04]  /*443b0*/  STL [R1+0x1a50], R56 ;  /* 0x001a503801007387 */ /* 0x000fe80000100800 */
[----:B------:R-:W-:Y:S04]  /*443c0*/  STL [R1+0x1b58], R46 ;  /* 0x001b582e01007387 */ /* 0x000fe80000100800 */
[----:B------:R3:W-:Y:S04]  /*443d0*/  LDGSTS.E [R2+0x22900], desc[UR36][R44.64], P0 ;  /* 0x229000002c027fae */ /* 0x0007e80008121864 */
[----:B------:R4:W-:Y:S04]  /*443e0*/  STL [R1+0x1b54], R49 ;  /* 0x001b543101007387 */ /* 0x0009e80000100800 */
[----:B-1----:R-:W2:Y:S01]  /*443f0*/  LDL.LU R52, [R1+0x1af8] ;  /* 0x001af80001347983 */ /* 0x002ea20000300800 */
[----:B---3--:R-:W-:-:S03]  /*44400*/  IMAD.MOV.U32 R45, RZ, RZ, R49 ;  /* 0x000000ffff2d7224 */ /* 0x008fc600078e0031 */
[----:B----4-:R-:W3:Y:S01]  /*44410*/  LDL.LU R49, [R1+0x1afc] ;  /* 0x001afc0001317983 */ /* 0x010ee20000300800 */
[----:B------:R-:W-:Y:S02]  /*44420*/  ISETP.NE.U32.AND P1, PT, RZ, UR13, PT ;  /* 0x0000000dff007c0c */ /* 0x000fe4000bf25070 */
[----:B------:R-:W-:Y:S01]  /*44430*/  IADD3 R47, P0, R47, UR14, RZ ;  /* 0x0000000e2f2f7c10 */ /* 0x000fe2000ff1e0ff */
[----:B------:R-:W-:Y:S02]  /*44440*/  IMAD.MOV.U32 R44, RZ, RZ, R46 ;  /* 0x000000ffff2c7224 */ /* 0x000fe400078e002e */
[----:B------:R-:W4:Y:S01]  /*44450*/  LDL.LU R46, [R1+0x19a8] ;  /* 0x0019a800012e7983 */ /* 0x000f220000300800 */
[----:B------:R-:W-:-:S03]  /*44460*/  IADD3.X R54, R54, UR9, RZ, P0, !PT ;  /* 0x0000000936367c10 */ /* 0x000fc600087fe4ff */
[----:B------:R1:W-:Y:S04]  /*44470*/  STL [R1+0x1a74], R47 ;  /* 0x001a742f01007387 */ /* 0x0003e80000100800 */
[----:B------:R1:W-:Y:S04]  /*44480*/  LDGSTS.E [R2+0x23000], desc[UR36][R44.64], P1 ;  /* 0x230000002c027fae */ /* 0x0003e80008921864 */
[----:B------:R-:W-:Y:S01]  /*44490*/  STL [R1+0x1a70], R54 ;  /* 0x001a703601007387 */ /* 0x000fe20000100800 */
[----:B-1----:R-:W-:-:S03]  /*444a0*/  IMAD.MOV.U32 R44, RZ, RZ, R47 ;  /* 0x000000ffff2c7224 */ /* 0x002fc600078e002f */
[----:B------:R-:W4:Y:S01]  /*444b0*/  LDL.LU R47, [R1+0x19a4] ;  /* 0x0019a400012f7983 */ /* 0x000f220000300800 */
[----:B------:R-:W-:Y:S01]  /*444c0*/  UISETP.GT.AND UP1, UPT, UR17, 0x1c, UPT ;  /* 0x0000001c1100788c */ /* 0x000fe2000bf24270 */
[----:B------:R-:W-:-:S03]  /*444d0*/  IMAD.MOV.U32 R45, RZ, RZ, R54 ;  /* 0x000000ffff2d7224 */ /* 0x000fc600078e0036 */
[----:B------:R-:W-:Y:S02]  /*444e0*/  USEL UR13, URZ, 0x4, !UP1 ;  /* 0x000000043f0d7887 */ /* 0x000fe4000c800000 */
[----:B------:R1:W-:Y:S02]  /*444f0*/  LDGSTS.E [R2+0x23100], desc[UR36][R44.64], P1 ;  /* 0x231000002c027fae */ /* 0x0003e40008921864 */
[----:B------:R-:W-:-:S06]  /*44500*/  USEL UR13, UR13, URZ, !UP0 ;  /* 0x0000003f0d0d7287 */ /* 0x000fcc000c000000 */
[----:B------:R-:W-:Y:S01]  /*44510*/  ISETP.NE.U32.AND P0, PT, RZ, UR13, PT ;  /* 0x0000000dff007c0c */ /* 0x000fe2000bf05070 */
[----:B------:R-:W-:Y:S01]  /*44520*/  UISETP.GT.AND UP1, UPT, UR17, 0x1, UPT ;  /* 0x000000011100788c */ /* 0x000fe2000bf24270 */
[----:B------:R-:W-:-:S03]  /*44530*/  LOP3.LUT R56, R3, 0x3f, RZ, 0xc0, !PT ;  /* 0x0000003f03387812 */ /* 0x000fc600078ec0ff */
[----:B------:R-:W-:-:S04]  /*44540*/  USEL UR13, URZ, 0x4, !UP1 ;  /* 0x000000043f0d7887 */ /* 0x000fc8000c800000 */
[----:B------:R-:W-:Y:S01]  /*44550*/  USEL UR13, UR13, URZ, !UP0 ;  /* 0x0000003f0d0d7287 */ /* 0x000fe2000c000000 */
[----:B------:R-:W-:-:S05]  /*44560*/  IMAD.SHL.U32 R56, R56, 0x4, RZ ;  /* 0x0000000438387824 */ /* 0x000fca00078e00ff */
[----:B------:R-:W-:Y:S02]  /*44570*/  LOP3.LUT R56, R56, 0x20, RZ, 0x3c, !PT ;  /* 0x0000002038387812 */ /* 0x000fe400078e3cff */
[----:B------:R-:W-:-:S04]  /*44580*/  IADD3 R48, P1, R48, UR14, RZ ;  /* 0x0000000e30307c10 */ /* 0x000fc8000ff3e0ff */
[----:B------:R-:W-:Y:S01]  /*44590*/  IADD3.X R53, R53, UR9, RZ, P1, !PT ;  /* 0x0000000935357c10 */ /* 0x000fe20008ffe4ff */
[----:B------:R1:W-:Y:S01]  /*445a0*/  STL [R1+0x1b68], R48 ;  /* 0x001b683001007387 */ /* 0x0003e20000100800 */
[----:B--2---:R-:W-:Y:S01]  /*445b0*/  IADD3 R50, P2, R50, UR14, RZ ;  /* 0x0000000e32327c10 */ /* 0x004fe2000ff5e0ff */
[----:B-1----:R-:W-:Y:S02]  /*445c0*/  IMAD.MOV.U32 R44, RZ, RZ, R48 ;  /* 0x000000ffff2c7224 */ /* 0x002fe400078e0030 */
[----:B------:R-:W-:Y:S01]  /*445d0*/  STL [R1+0x1b64], R53 ;  /* 0x001b643501007387 */ /* 0x000fe20000100800 */
[----:B------:R-:W-:Y:S01]  /*445e0*/  IMAD.MOV.U32 R45, RZ, RZ, R53 ;  /* 0x000000ffff2d7224 */ /* 0x000fe200078e0035 */
[----:B------:R-:W-:Y:S02]  /*445f0*/  IADD3.X R51, R51, UR9, RZ, P2, !PT ;  /* 0x0000000933337c10 */ /* 0x000fe400097fe4ff */
[----:B------:R-:W-:Y:S04]  /*44600*/  STL [R1+0x1a94], R50 ;  /* 0x001a943201007387 */ /* 0x000fe80000100800 */
[----:B------:R-:W2:Y:S04]  /*44610*/  LDL.LU R48, [R1+0x1b10] ;  /* 0x001b100001307983 */ /* 0x000ea80000300800 */
[----:B------:R1:W-:Y:S04]  /*44620*/  LDGSTS.E [R2+0x23800], desc[UR36][R44.64], P0 ;  /* 0x238000002c027fae */ /* 0x0003e80008121864 */
[----:B------:R1:W-:Y:S02]  /*44630*/  STL [R1+0x1a90], R51 ;  /* 0x001a903301007387 */ /* 0x0003e40000100800 */
[----:B-1----:R-:W-:-:S02]  /*44640*/  IMAD.MOV.U32 R45, RZ, RZ, R51 ;  /* 0x000000ffff2d7224 */ /* 0x002fc400078e0033 */
[----:B------:R-:W2:Y:S01]  /*44650*/  LDL.LU R51, [R1+0x1b0c] ;  /* 0x001b0c0001337983 */ /* 0x000ea20000300800 */
[----:B------:R-:W-:-:S03]  /*44660*/  IMAD.MOV.U32 R44, RZ, RZ, R50 ;  /* 0x000000ffff2c7224 */ /* 0x000fc600078e0032 */
[----:B------:R-:W2:Y:S04]  /*44670*/  LDL.LU R53, [R1+0x19c4] ;  /* 0x0019c40001357983 */ /* 0x000ea80000300800 */
[----:B------:R-:W2:Y:S04]  /*44680*/  LDL.LU R50, [R1+0x19c8] ;  /* 0x0019c80001327983 */ /* 0x000ea80000300800 */
[----:B------:R-:W2:Y:S04]  /*44690*/  LDL.LU R54, [R1+0x1b1c] ;  /* 0x001b1c0001367983 */ /* 0x000ea80000300800 */
[----:B------:R-:W2:Y:S04]  /*446a0*/  LDL.LU R3, [R1+0x1b20] ;  /* 0x001b200001037983 */ /* 0x000ea80000300800 */
[----:B------:R1:W-:Y:S01]  /*446b0*/  LDGSTS.E [R2+0x23900], desc[UR36][R44.64], P0 ;  /* 0x239000002c027fae */ /* 0x0003e20008121864 */
[----:B------:R-:W-:Y:S01]  /*446c0*/  ISETP.NE.U32.AND P0, PT, RZ, UR13, PT ;  /* 0x0000000dff007c0c */ /* 0x000fe2000bf05070 */
[----:B-1----:R-:W-:Y:S01]  /*446d0*/  VIADD R2, R56, UR18 ;  /* 0x0000001238027c36 */ /* 0x002fe20008000000 */
[----:B---3--:R-:W-:-:S04]  /*446e0*/  IADD3 R49, P1, R49, UR14, RZ ;  /* 0x0000000e31317c10 */ /* 0x008fc8000ff3e0ff */
[----:B------:R-:W-:Y:S01]  /*446f0*/  IADD3.X R52, R52, UR9, RZ, P1, !PT ;  /* 0x0000000934347c10 */ /* 0x000fe20008ffe4ff */
[----:B------:R-:W-:Y:S01]  /*44700*/  STL [R1+0x1afc], R49 ;  /* 0x001afc3101007387 */ /* 0x000fe20000100800 */
[----:B------:R-:W-:-:S03]  /*44710*/  IMAD.MOV.U32 R44, RZ, RZ, R49 ;  /* 0x000000ffff2c7224 */ /* 0x000fc600078e0031 */
[----:B------:R1:W-:Y:S01]  /*44720*/  STL [R1+0x1af8], R52 ;  /* 0x001af83401007387 */ /* 0x0003e20000100800 */
[----:B------:R-:W-:Y:S01]  /*44730*/  IMAD.MOV.U32 R45, RZ, RZ, R52 ;  /* 0x000000ffff2d7224 */ /* 0x000fe200078e0034 */
[----:B----4-:R-:W-:-:S04]  /*44740*/  IADD3 R46, P1, R46, UR14, RZ ;  /* 0x0000000e2e2e7c10 */ /* 0x010fc8000ff3e0ff */
[----:B------:R3:W-:Y:S04]  /*44750*/  LDGSTS.E [R2+0x20200], desc[UR36][R44.64], P0 ;  /* 0x202000002c027fae */ /* 0x0007e80008121864 */
[----:B-1----:R-:W4:Y:S04]  /*44760*/  LDL.LU R52, [R1+0x19e8] ;  /* 0x0019e80001347983 */ /* 0x002f280000300800 */
[----:B------:R-:W4:Y:S01]  /*44770*/  LDL.LU R49, [R1+0x19ec] ;  /* 0x0019ec0001317983 */ /* 0x000f220000300800 */
[----:B------:R-:W-:-:S03]  /*44780*/  IADD3.X R47, R47, UR9, RZ, P1, !PT ;  /* 0x000000092f2f7c10 */ /* 0x000fc60008ffe4ff */
[----:B------:R-:W-:Y:S01]  /*44790*/  STL [R1+0x19a8], R46 ;  /* 0x0019a82e01007387 */ /* 0x000fe20000100800 */
[----:B---3--:R-:W-:-:S03]  /*447a0*/  IMAD.MOV.U32 R44, RZ, RZ, R46 ;  /* 0x000000ffff2c7224 */ /* 0x008fc600078e002e */
[----:B------:R1:W-:Y:S01]  /*447b0*/  STL [R1+0x19a4], R47 ;  /* 0x0019a42f01007387 */ /* 0x0003e20000100800 */
[----:B------:R-:W-:Y:S01]  /*447c0*/  IMAD.MOV.U32 R45, RZ, RZ, R47 ;  /* 0x000000ffff2d7224 */ /* 0x000fe200078e002f */
[----:B------:R-:W-:Y:S02]  /*447d0*/  UISETP.GT.AND UP1, UPT, UR17, 0x5, UPT ;  /* 0x000000051100788c */ /* 0x000fe4000bf24270 */
[----:B-1----:R-:W3:Y:S04]  /*447e0*/  LDL.LU R47, [R1+0x1b2c] ;  /* 0x001b2c00012f7983 */ /* 0x002ee80000300800 */
[----:B------:R-:W3:Y:S01]  /*447f0*/  LDL.LU R46, [R1+0x1b30] ;  /* 0x001b3000012e7983 */ /* 0x000ee20000300800 */
[----:B------:R-:W-:-:S03]  /*44800*/  USEL UR13, URZ, 0x4, !UP1 ;  /* 0x000000043f0d7887 */ /* 0x000fc6000c800000 */
[----:B------:R1:W-:Y:S01]  /*44810*/  LDGSTS.E [R2+0x20300], desc[UR36][R44.64], P0 ;  /* 0x203000002c027fae */ /* 0x0003e20008121864 */
[----:B------:R-:W-:Y:S02]  /*44820*/  USEL UR13, UR13, URZ, !UP0 ;  /* 0x0000003f0d0d7287 */ /* 0x000fe4000c000000 */
[----:B------:R-:W-:-:S04]  /*44830*/  UISETP.GT.AND UP1, UPT, UR17, 0x9, UPT ;  /* 0x000000091100788c */ /* 0x000fc8000bf24270 */
[----:B------:R-:W-:Y:S01]  /*44840*/  ISETP.NE.U32.AND P0, PT, RZ, UR13, PT ;  /* 0x0000000dff007c0c */ /* 0x000fe2000bf05070 */
[----:B------:R-:W-:-:S04]  /*44850*/  USEL UR13, URZ, 0x4, !UP1 ;  /* 0x000000043f0d7887 */ /* 0x000fc8000c800000 */
[----:B------:R-:W-:Y:S01]  /*44860*/  USEL UR13, UR13, URZ, !UP0 ;  /* 0x0000003f0d0d7287 */ /* 0x000fe2000c000000 */
[----:B--2---:R-:W-:-:S05]  /*44870*/  IADD3 R48, P1, R48, UR14, RZ ;  /* 0x0000000e30307c10 */ /* 0x004fca000ff3e0ff */
[----:B-1----:R-:W-:Y:S01]  /*44880*/  IMAD.MOV.U32 R44, RZ, RZ, R48 ;  /* 0x000000ffff2c7224 */ /* 0x002fe200078e0030 */
[----:B------:R-:W-:Y:S01]  /*44890*/  STL [R1+0x1b10], R48 ;  /* 0x001b103001007387 */ /* 0x000fe20000100800 */
[----:B------:R-:W-:-:S05]  /*448a0*/  IADD3.X R51, R51, UR9, RZ, P1, !PT ;  /* 0x0000000933337c10 */ /* 0x000fca0008ffe4ff */
[----:B------:R-:W-:Y:S01]  /*448b0*/  IMAD.MOV.U32 R45, RZ, RZ, R51 ;  /* 0x000000ffff2d7224 */ /* 0x000fe200078e0033 */
[----:B------:R-:W-:Y:S01]  /*448c0*/  IADD3 R50, P2, R50, UR14, RZ ;  /* 0x0000000e32327c10 */ /* 0x000fe2000ff5e0ff */
[----:B------:R1:W-:Y:S03]  /*448d0*/  STL [R1+0x1b0c], R51 ;  /* 0x001b0c3301007387 */ /* 0x0003e60000100800 */
[----:B------:R-:W-:Y:S01]  /*448e0*/  IADD3.X R53, R53, UR9, RZ, P2, !PT ;  /* 0x0000000935357c10 */ /* 0x000fe200097fe4ff */
[----:B------:R2:W-:Y:S01]  /*448f0*/  LDGSTS.E [R2+0x20a00], desc[UR36][R44.64], P0 ;  /* 0x20a000002c027fae */ /* 0x0005e20008121864 */
[----:B------:R-:W-:-:S03]  /*44900*/  IADD3 R3, P3, R3, UR14, RZ ;  /* 0x0000000e03037c10 */ /* 0x000fc6000ff7e0ff */
[----:B-1----:R-:W3:Y:S01]  /*44910*/  LDL.LU R51, [R1+0x1a14] ;  /* 0x001a140001337983 */ /* 0x002ee20000300800 */
[----:B------:R-:W-:-:S03]  /*44920*/  ISETP.NE.U32.AND P1, PT, RZ, UR13, PT ;  /* 0x0000000dff007c0c */ /* 0x000fc6000bf25070 */
[----:B------:R-:W3:Y:S01]  /*44930*/  LDL.LU R48, [R1+0x1b40] ;  /* 0x001b400001307983 */ /* 0x000ee20000300800 */
[----:B------:R-:W-:Y:S01]  /*44940*/  IADD3.X R54, R54, UR9, RZ, P3, !PT ;  /* 0x0000000936367c10 */ /* 0x000fe20009ffe4ff */
[----:B--2---:R-:W-:Y:S02]  /*44950*/  IMAD.MOV.U32 R44, RZ, RZ, R50 ;  /* 0x000000ffff2c7224 */ /* 0x004fe400078e0032 */
[----:B------:R-:W-:Y:S01]  /*44960*/  STL [R1+0x19c8], R50 ;  /* 0x0019c83201007387 */ /* 0x000fe20000100800 */
[----:B------:R-:W-:-:S03]  /*44970*/  IMAD.MOV.U32 R45, RZ, RZ, R53 ;  /* 0x000000ffff2d7224 */ /* 0x000fc600078e0035 */
[----:B------:R1:W-:Y:S04]  /*44980*/  STL [R1+0x19c4], R53 ;  /* 0x0019c43501007387 */ /* 0x0003e80000100800 */
[----:B------:R2:W-:Y:S04]  /*44990*/  STL [R1+0x1b20], R3 ;  /* 0x001b200301007387 */ /* 0x0005e80000100800 */
[----:B------:R2:W-:Y:S04]  /*449a0*/  LDGSTS.E [R2+0x20b00], desc[UR36][R44.64], P0 ;  /* 0x20b000002c027fae */ /* 0x0005e80008121864 */
[----:B-1----:R-:W3:Y:S04]  /*449b0*/  LDL.LU R53, [R1+0x1a10] ;  /* 0x001a100001357983 */ /* 0x002ee80000300800 */
[----:B------:R-:W-:Y:S04]  /*449c0*/  STL [R1+0x1b1c], R54 ;  /* 0x001b1c3601007387 */ /* 0x000fe80000100800 */
[----:B------:R-:W3:Y:S01]  /*449d0*/  LDL.LU R50, [R1+0x1b3c] ;  /* 0x001b3c0001327983 */ /* 0x000ee20000300800 */
[----:B--2---:R-:W-:-:S02]  /*449e0*/  IMAD.MOV.U32 R44, RZ, RZ, R3 ;  /* 0x000000ffff2c7224 */ /* 0x004fc400078e0003 */
[----:B------:R-:W-:Y:S01]  /*449f0*/  IMAD.MOV.U32 R45, RZ, RZ, R54 ;  /* 0x000000ffff2d7224 */ /* 0x000fe200078e0036 */
[----:B------:R-:W2:Y:S04]  /*44a00*/  LDL.LU R3, [R1+0x1a3c] ;  /* 0x001a3c0001037983 */ /* 0x000ea80000300800 */
[----:B------:R1:W-:Y:S01]  /*44a10*/  LDGSTS.E [R2+0x21200], desc[UR36][R44.64], P1 ;  /* 0x212000002c027fae */ /* 0x0003e20008921864 */
[----:B----4-:R-:W-:-:S04]  /*44a20*/  IADD3 R49, P0, R49, UR14, RZ ;  /* 0x0000000e31317c10 */ /* 0x010fc8000ff1e0ff */
[----:B------:R-:W-:Y:S01]  /*44a30*/  IADD3.X R52, R52, UR9, RZ, P0, !PT ;  /* 0x0000000934347c10 */ /* 0x000fe200087fe4ff */
[----:B-1----:R-:W-:-:S04]  /*44a40*/  IMAD.MOV.U32 R44, RZ, RZ, R49 ;  /* 0x000000ffff2c7224 */ /* 0x002fc800078e0031 */
[----:B------:R-:W-:Y:S01]  /*44a50*/  IMAD.MOV.U32 R45, RZ, RZ, R52 ;  /* 0x000000ffff2d7224 */ /* 0x000fe200078e0034 */
[----:B------:R1:W-:Y:S04]  /*44a60*/  STL [R1+0x19ec], R49 ;  /* 0x0019ec3101007387 */ /* 0x0003e80000100800 */
[----:B------:R4:W-:Y:S04]  /*44a70*/  STL [R1+0x19e8], R52 ;  /* 0x0019e83401007387 */ /* 0x0009e80000100800 */
[----:B------:R4:W-:Y:S04]  /*44a80*/  LDGSTS.E [R2+0x21300], desc[UR36][R44.64], P1 ;  /* 0x213000002c027fae */ /* 0x0009e80008921864 */
[----:B-1----:R-:W2:Y:S01]  /*44a90*/  LDL.LU R49, [R1+0x1a38] ;  /* 0x001a380001317983 */ /* 0x002ea20000300800 */
[----:B---3--:R-:W-:-:S04]  /*44aa0*/  IADD3 R46, P1, R46, UR14, RZ ;  /* 0x0000000e2e2e7c10 */ /* 0x008fc8000ff3e0ff */
[----:B------:R-:W-:Y:S01]  /*44ab0*/  IADD3.X R47, R47, UR9, RZ, P1, !PT ;  /* 0x000000092f2f7c10 */ /* 0x000fe20008ffe4ff */
[----:B------:R-:W-:Y:S04]  /*44ac0*/  STL [R1+0x1b30], R46 ;  /* 0x001b302e01007387 */ /* 0x000fe80000100800 */
[----:B------:R1:W-:Y:S04]  /*44ad0*/  STL [R1+0x1b2c], R47 ;  /* 0x001b2c2f01007387 */ /* 0x0003e80000100800 */
[----:B------:R-:W3:Y:S04]  /*44ae0*/  LDL.LU R58, [R1+0x1b4c] ;  /* 0x001b4c00013a7983 */ /* 0x000ee80000300800 */
[----:B------:R-:W3:Y:S04]  /*44af0*/  LDL.LU R56, [R1+0x1b50] ;  /* 0x001b500001387983 */ /* 0x000ee80000300800 */
[----:B------:R-:W3:Y:S01]  /*44b00*/  LDL.LU R54, [R1+0x1a58] ;  /* 0x001a580001367983 */ /* 0x000ee20000300800 */
[----:B----4-:R-:W-:-:S03]  /*44b10*/  IMAD.MOV.U32 R45, RZ, RZ, R47 ;  /* 0x000000ffff2d7224 */ /* 0x010fc600078e002f */
[----:B------:R-:W4:Y:S01]  /*44b20*/  LDL.LU R52, [R1+0x1a5c] ;  /* 0x001a5c0001347983 */ /* 0x000f220000300800 */
[----:B------:R-:W-:-:S03]  /*44b30*/  IMAD.MOV.U32 R44, RZ, RZ, R46 ;  /* 0x000000ffff2c7224 */ /* 0x000fc600078e002e */
[----:B-1----:R-:W4:Y:S04]  /*44b40*/  LDL.LU R47, [R1+0x1b5c] ;  /* 0x001b5c00012f7983 */ /* 0x002f280000300800 */
[----:B------:R-:W4:Y:S01]  /*44b50*/  LDL.LU R46, [R1+0x1b60] ;  /* 0x001b6000012e7983 */ /* 0x000f220000300800 */
[----:B------:R-:W-:-:S04]  /*44b60*/  UISETP.GT.AND UP1, UPT, UR17, 0xd, UPT ;  /* 0x0000000d1100788c */ /* 0x000fc8000bf24270 */
[----:B------:R-:W-:-:S04]  /*44b70*/  USEL UR13, URZ, 0x4, !UP1 ;  /* 0x000000043f0d7887 */ /* 0x000fc8000c800000 */
[----:B------:R-:W-:-:S06]  /*44b80*/  USEL UR13, UR13, URZ, !UP0 ;  /* 0x0000003f0d0d7287 */ /* 0x000fcc000c000000 */
[----:B------:R-:W-:Y:S01]  /*44b90*/  ISETP.NE.U32.AND P0, PT, RZ, UR13, PT ;  /* 0x0000000dff007c0c */ /* 0x000fe2000bf05070 */
[----:B------:R-:W-:-:S04]  /*44ba0*/  UISETP.GT.AND UP1, UPT, UR17, 0x11, UPT ;  /* 0x000000111100788c */ /* 0x000fc8000bf24270 */
[----:B------:R-:W-:-:S04]  /*44bb0*/  USEL UR13, URZ, 0x4, !UP1 ;  /* 0x000000043f0d7887 */ /* 0x000fc8000c800000 */
[----:B------:R-:W-:-:S04]  /*44bc0*/  USEL UR13, UR13, URZ, !UP0 ;  /* 0x0000003f0d0d7287 */ /* 0x000fc8000c000000 */
[----:B------:R1:W-:Y:S02]  /*44bd0*/  LDGSTS.E [R2+0x21a00], desc[UR36][R44.64], P0 ;  /* 0x21a000002c027fae */ /* 0x0003e40008121864 */
[----:B------:R-:W-:Y:S01]  /*44be0*/  ISETP.NE.U32.AND P1, PT, RZ, UR13, PT ;  /* 0x0000000dff007c0c */ /* 0x000fe2000bf25070 */
[----:B------:R-:W-:-:S04]  /*44bf0*/  UISETP.GT.AND UP1, UPT, UR17, 0x15, UPT ;  /* 0x000000151100788c */ /* 0x000fc8000bf24270 */
[----:B------:R-:W-:-:S04]  /*44c00*/  USEL UR13, URZ, 0x4, !UP1 ;  /* 0x000000043f0d7887 */ /* 0x000fc8000c800000 */
[----:B------:R-:W-:Y:S01]  /*44c10*/  USEL UR13, UR13, URZ, !UP0 ;  /* 0x0000003f0d0d7287 */ /* 0x000fe2000c000000 */
[----:B------:R-:W-:Y:S02]  /*44c20*/  IADD3 R51, P2, R51, UR14, RZ ;  /* 0x0000000e33337c10 */ /* 0x000fe4000ff5e0ff */
[----:B------:R-:W-:-:S03]  /*44c30*/  IADD3 R48, P3, R48, UR14, RZ ;  /* 0x0000000e30307c10 */ /* 0x000fc6000ff7e0ff */
[----:B-1----:R-:W-:Y:S01]  /*44c40*/  IMAD.MOV.U32 R44, RZ, RZ, R51 ;  /* 0x000000ffff2c7224 */ /* 0x002fe200078e0033 */
[----:B------:R-:W-:Y:S01]  /*44c50*/  STL [R1+0x1a14], R51 ;  /* 0x001a143301007387 */ /* 0x000fe20000100800 */
[----:B------:R-:W-:-:S05]  /*44c60*/  IADD3.X R53, R53, UR9, RZ, P2, !PT ;  /* 0x0000000935357c10 */ /* 0x000fca00097fe4ff */
[----:B------:R-:W-:Y:S01]  /*44c70*/  IMAD.MOV.U32 R45, RZ, RZ, R53 ;  /* 0x000000ffff2d7224 */ /* 0x000fe200078e0035 */
[----:B------:R-:W-:Y:S01]  /*44c80*/  IADD3.X R50, R50, UR9, RZ, P3, !PT ;  /* 0x0000000932327c10 */ /* 0x000fe20009ffe4ff */
[----:B------:R1:W-:Y:S04]  /*44c90*/  STL [R1+0x1a10], R53 ;  /* 0x001a103501007387 */ /* 0x0003e80000100800 */
[----:B------:R1:W-:Y:S04]  /*44ca0*/  STL [R1+0x1b40], R48 ;  /* 0x001b403001007387 */ /* 0x0003e80000100800 */
[----:B------:R1:W-:Y:S04]  /*44cb0*/  LDGSTS.E [R2+0x21b00], desc[UR36][R44.64], P0 ;  /* 0x21b000002c027fae */ /* 0x0003e80008121864 */
[----:B------:R-:W-:Y:S04]  /*44cc0*/  STL [R1+0x1b3c], R50 ;  /* 0x001b3c3201007387 */ /* 0x000fe80000100800 */
[----:B-1----:R-:W4:Y:S01]  /*44cd0*/  LDL.LU R53, [R1+0x1a78] ;  /* 0x001a780001357983 */ /* 0x002f220000300800 */
[----:B------:R-:W-:-:S03]  /*44ce0*/  IMAD.MOV.U32 R44, RZ, RZ, R48 ;  /* 0x000000ffff2c7224 */ /* 0x000fc600078e0030 */
[----:B------:R-:W4:Y:S01]  /*44cf0*/  LDL.LU R48, [R1+0x1a7c] ;  /* 0x001a7c0001307983 */ /* 0x000f220000300800 */
[----:B--2---:R-:W-:Y:S01]  /*44d00*/  IADD3 R3, P0, R3, UR14, RZ ;  /* 0x0000000e03037c10 */ /* 0x004fe2000ff1e0ff */
[----:B------:R-:W-:-:S05]  /*44d10*/  IMAD.MOV.U32 R45, RZ, RZ, R50 ;  /* 0x000000ffff2d7224 */ /* 0x000fca00078e0032 */
[----:B------:R1:W-:Y:S04]  /*44d20*/  LDGSTS.E [R2+0x22200], desc[UR36][R44.64], P1 ;  /* 0x222000002c027fae */ /* 0x0003e80008921864 */
[----:B------:R-:W-:Y:S01]  /*44d30*/  STL [R1+0x1a3c], R3 ;  /* 0x001a3c0301007387 */ /* 0x000fe20000100800 */
[----:B-1----:R-:W-:Y:S01]  /*44d40*/  IMAD.MOV.U32 R44, RZ, RZ, R3 ;  /* 0x000000ffff2c7224 */ /* 0x002fe200078e0003 */
[----:B------:R-:W-:-:S05]  /*44d50*/  IADD3.X R49, R49, UR9, RZ, P0, !PT ;  /* 0x0000000931317c10 */ /* 0x000fca00087fe4ff */
[----:B------:R-:W-:Y:S01]  /*44d60*/  IMAD.MOV.U32 R45, RZ, RZ, R49 ;  /* 0x000000ffff2d7224 */ /* 0x000fe200078e0031 */
[----:B------:R1:W-:Y:S01]  /*44d70*/  STL [R1+0x1a38], R49 ;  /* 0x001a383101007387 */ /* 0x0003e20000100800 */
[----:B------:R-:W-:-:S03]  /*44d80*/  ISETP.NE.U32.AND P0, PT, RZ, UR13, PT ;  /* 0x0000000dff007c0c */ /* 0x000fc6000bf05070 */
[----:B------:R-:W2:Y:S04]  /*44d90*/  LDL.LU R51, [R1+0x1b6c] ;  /* 0x001b6c0001337983 */ /* 0x000ea80000300800 */
[----:B------:R4:W-:Y:S04]  /*44da0*/  LDGSTS.E [R2+0x22300], desc[UR36][R44.64], P1 ;  /* 0x223000002c027fae */ /* 0x0009e80008921864 */
[----:B-1----:R-:W2:Y:S01]  /*44db0*/  LDL.LU R49, [R1+0x1b70] ;  /* 0x001b700001317983 */ /* 0x002ea20000300800 */
[----:B---3--:R-:W-:-:S03]  /*44dc0*/  IADD3 R56, P1, R56, UR14, RZ ;  /* 0x0000000e38387c10 */ /* 0x008fc6000ff3e0ff */
[----:B------:R-:W3:Y:S01]  /*44dd0*/  LDL.LU R50, [R1+0x1a98] ;  /* 0x001a980001327983 */ /* 0x000ee20000300800 */
[----:B------:R-:W-:-:S03]  /*44de0*/  IADD3.X R58, R58, UR9, RZ, P1, !PT ;  /* 0x000000093a3a7c10 */ /* 0x000fc60008ffe4ff */
[----:B------:R-:W3:Y:S01]  /*44df0*/  LDL.LU R3, [R1+0x1a9c] ;  /* 0x001a9c0001037983 */ /* 0x000ee20000300800 */
[----:B----4-:R-:W-:Y:S01]  /*44e00*/  IADD3 R52, P2, R52, UR14, RZ ;  /* 0x0000000e34347c10 */ /* 0x010fe2000ff5e0ff */
[----:B------:R-:W-:Y:S02]  /*44e10*/  IMAD.MOV.U32 R44, RZ, RZ, R56 ;  /* 0x000000ffff2c7224 */ /* 0x000fe400078e0038 */
[----:B------:R-:W-:Y:S01]  /*44e20*/  IMAD.MOV.U32 R45, RZ, RZ, R58 ;  /* 0x000000ffff2d7224 */ /* 0x000fe200078e003a */
[----:B------:R-:W-:Y:S02]  /*44e30*/  IADD3.X R54, R54, UR9, RZ, P2, !PT ;  /* 0x0000000936367c10 */ /* 0x000fe400097fe4ff */
[----:B------:R-:W-:Y:S02]  /*44e40*/  IADD3 R46, P3, R46, UR14, RZ ;  /* 0x0000000e2e2e7c10 */ /* 0x000fe4000ff7e0ff */
[----:B------:R1:W-:Y:S02]  /*44e50*/  LDGSTS.E [R2+0x22a00], desc[UR36][R44.64], P0 ;  /* 0x22a000002c027fae */ /* 0x0003e40008121864 */
[----:B------:R-:W-:-:S02]  /*44e60*/  IADD3.X R47, R47, UR9, RZ, P3, !PT ;  /* 0x000000092f2f7c10 */ /* 0x000fc40009ffe4ff */
[----:B------:R-:W-:Y:S04]  /*44e70*/  STL [R1+0x1b50], R56 ;  /* 0x001b503801007387 */ /* 0x000fe80000100800 */
[----:B------:R-:W-:Y:S01]  /*44e80*/  STL [R1+0x1b4c], R58 ;  /* 0x001b4c3a01007387 */ /* 0x000fe20000100800 */
[----:B-1----:R-:W-:Y:S02]  /*44e90*/  IMAD.MOV.U32 R44, RZ, RZ, R52 ;  /* 0x000000ffff2c7224 */ /* 0x002fe400078e0034 */
[----:B------:R-:W-:Y:S01]  /*44ea0*/  IMAD.MOV.U32 R45, RZ, RZ, R54 ;  /* 0x000000ffff2d7224 */ /* 0x000fe200078e0036 */
[----:B------:R1:W-:Y:S04]  /*44eb0*/  STL [R1+0x1a5c], R52 ;  /* 0x001a5c3401007387 */ /* 0x0003e80000100800 */
[----:B------:R-:W-:Y:S04]  /*44ec0*/  STL [R1+0x1a58], R54 ;  /* 0x001a583601007387 */ /* 0x000fe80000100800 */
[----:B------:R-:W-:Y:S04]  /*44ed0*/  STL [R1+0x1b60], R46 ;  /* 0x001b602e01007387 */ /* 0x000fe80000100800 */
[----:B------:R4:W-:Y:S04]  /*44ee0*/  LDGSTS.E [R2+0x22b00], desc[UR36][R44.64], P0 ;  /* 0x22b000002c027fae */ /* 0x0009e80008121864 */
[----:B------:R4:W-:Y:S04]  /*44ef0*/  STL [R1+0x1b5c], R47 ;  /* 0x001b5c2f01007387 */ /* 0x0009e80000100800 */
[----:B-1----:R-:W3:Y:S01]  /*44f00*/  LDL.LU R52, [R1+0x1af0] ;  /* 0x001af00001347983 */ /* 0x002ee20000300800 */
[----:B----4-:R-:W-:-:S03]  /*44f10*/  IMAD.MOV.U32 R45, RZ, RZ, R47 ;  /* 0x000000ffff2d7224 */ /* 0x010fc600078e002f */
[----:B------:R-:W4:Y:S01]  /*44f20*/  LDL.LU R47, [R1+0x1b00] ;  /* 0x001b0000012f7983 */ /* 0x000f220000300800 */
[----:B------:R-:W-:-:S04]  /*44f30*/  UISETP.GT.AND UP1, UPT, UR17, 0x19, UPT ;  /* 0x000000191100788c */ /* 0x000fc8000bf24270 */
[----:B------:R-:W-:-:S04]  /*44f40*/  USEL UR13, URZ, 0x4, !UP1 ;  /* 0x000000043f0d7887 */ /* 0x000fc8000c800000 */
[----:B------:R-:W-:-:S06]  /*44f50*/  USEL UR13, UR13, URZ, !UP0 ;  /* 0x0000003f0d0d7287 */ /* 0x000fcc000c000000 */
[----:B------:R-:W-:Y:S01]  /*44f60*/  ISETP.NE.U32.AND P1, PT, RZ, UR13, PT ;  /* 0x0000000dff007c0c */ /* 0x000fe2000bf25070 */
[----:B------:R-:W-:Y:S01]  /*44f70*/  IMAD.MOV.U32 R44, RZ, RZ, R46 ;  /* 0x000000ffff2c7224 */ /* 0x000fe200078e002e */
[----:B------:R-:W-:Y:S01]  /*44f80*/  UISETP.GT.AND UP1, UPT, UR17, 0x1d, UPT ;  /* 0x0000001d1100788c */ /* 0x000fe2000bf24270 */
[----:B------:R-:W4:Y:S03]  /*44f90*/  LDL.LU R46, [R1+0x19b0] ;  /* 0x0019b000012e7983 */ /* 0x000f260000300800 */
[----:B------:R-:W-:-:S07]  /*44fa0*/  USEL UR13, URZ, 0x4, !UP1 ;  /* 0x000000043f0d7887 */ /* 0x000fce000c800000 */
[----:B------:R1:W-:Y:S01]  /*44fb0*/  LDGSTS.E [R2+0x23200], desc[UR36][R44.64], P1 ;  /* 0x232000002c027fae */ /* 0x0003e20008921864 */
[----:B------:R-:W-:Y:S01]  /*44fc0*/  USEL UR13, UR13, URZ, !UP0 ;  /* 0x0000003f0d0d7287 */ /* 0x000fe2000c000000 */
[----:B------:R-:W-:-:S04]  /*44fd0*/  IADD3 R48, P0, R48, UR14, RZ ;  /* 0x0000000e30307c10 */ /* 0x000fc8000ff1e0ff */
[----:B------:R-:W-:Y:S01]  /*44fe0*/  IADD3.X R53, R53, UR9, RZ, P0, !PT ;  /* 0x0000000935357c10 */ /* 0x000fe200087fe4ff */
[----:B------:R1:W-:Y:S02]  /*44ff0*/  STL [R1+0x1a7c], R48 ;  /* 0x001a7c3001007387 */ /* 0x0003e40000100800 */
[----:B-1----:R-:W-:Y:S02]  /*45000*/  IMAD.MOV.U32 R44, RZ, RZ, R48 ;  /* 0x000000ffff2c7224 */ /* 0x002fe400078e0030 */
[----:B------:R-:W-:Y:S01]  /*45010*/  STL [R1+0x1a78], R53 ;  /* 0x001a783501007387 */ /* 0x000fe20000100800 */
[----:B------:R-:W-:-:S03]  /*45020*/  IMAD.MOV.U32 R45, RZ, RZ, R53 ;  /* 0x000000ffff2d7224 */ /* 0x000fc600078e0035 */
[----:B------:R-:W4:Y:S01]  /*45030*/  LDL.LU R48, [R1+0x19ac] ;  /* 0x0019ac0001307983 */ /* 0x000f220000300800 */
[----:B------:R-:W-:-:S03]  /*45040*/  ISETP.NE.U32.AND P0, PT, RZ, UR13, PT ;  /* 0x0000000dff007c0c */ /* 0x000fc6000bf05070 */
[----:B------:R1:W-:Y:S01]  /*45050*/  LDGSTS.E [R2+0x23300], desc[UR36][R44.64], P1 ;  /* 0x233000002c027fae */ /* 0x0003e20008921864 */
[----:B--2---:R-:W-:-:S04]  /*45060*/  IADD3 R49, P1, R49, UR14, RZ ;  /* 0x0000000e31317c10 */ /* 0x004fc8000ff3e0ff */
[----:B------:R-:W-:Y:S02]  /*45070*/  IADD3.X R51, R51, UR9, RZ, P1, !PT ;  /* 0x0000000933337c10 */ /* 0x000fe40008ffe4ff */
[----:B---3--:R-:W-:Y:S01]  /*45080*/  IADD3 R3, P2, R3, UR14, RZ ;  /* 0x0000000e03037c10 */ /* 0x008fe2000ff5e0ff */
[----:B------:R2:W-:Y:S01]  /*45090*/  STL [R1+0x1b70], R49 ;  /* 0x001b703101007387 */ /* 0x0005e20000100800 */
[----:B-1----:R-:W-:Y:S02]  /*450a0*/  IMAD.MOV.U32 R44, RZ, RZ, R49 ;  /* 0x000000ffff2c7224 */ /* 0x002fe400078e0031 */
[----:B------:R-:W-:Y:S01]  /*450b0*/  IADD3.X R50, R50, UR9, RZ, P2, !PT ;  /* 0x0000000932327c10 */ /* 0x000fe200097fe4ff */
[----:B------:R1:W-:Y:S01]  /*450c0*/  STL [R1+0x1b6c], R51 ;  /* 0x001b6c3301007387 */ /* 0x0003e20000100800 */
[----:B------:R-:W-:-:S03]  /*450d0*/  IMAD.MOV.U32 R45, RZ, RZ, R51 ;  /* 0x000000ffff2d7224 */ /* 0x000fc600078e0033 */
[----:B------:R-:W-:Y:S04]  /*450e0*/  STL [R1+0x1a9c], R3 ;  /* 0x001a9c0301007387 */ /* 0x000fe80000100800 */
[----:B--2---:R-:W2:Y:S04]  /*450f0*/  LDL.LU R49, [R1+0x1af4] ;  /* 0x001af40001317983 */ /* 0x004ea80000300800 */
[----:B------:R3:W-:Y:S04]  /*45100*/  STL [R1+0x1a98], R50 ;  /* 0x001a983201007387 */ /* 0x0007e80000100800 */
[----:B------:R3:W-:Y:S04]  /*45110*/  LDGSTS.E [R2+0x23a00], desc[UR36][R44.64], P0 ;  /* 0x23a000002c027fae */ /* 0x0007e80008121864 */
[----:B-1----:R-:W2:Y:S04]  /*45120*/  LDL.LU R51, [R1+0x1ae8] ;  /* 0x001ae80001337983 */ /* 0x002ea80000300800 */
[----:B------:R-:W2:Y:S01]  /*45130*/  LDL.LU R53, [R1+0x19cc] ;  /* 0x0019cc0001357983 */ /* 0x000ea20000300800 */
[----:B---3--:R-:W-:-:S03]  /*45140*/  IMAD.MOV.U32 R45, RZ, RZ, R50 ;  /* 0x000000ffff2d7224 */ /* 0x008fc600078e0032 */
[----:B------:R-:W3:Y:S01]  /*45150*/  LDL.LU R50, [R1+0x19d0] ;  /* 0x0019d00001327983 */ /* 0x000ee20000300800 */
[----:B------:R-:W-:-:S03]  /*45160*/  IMAD.MOV.U32 R44, RZ, RZ, R3 ;  /* 0x000000ffff2c7224 */ /* 0x000fc600078e0003 */
[----:B------:R-:W3:Y:S04]  /*45170*/  LDL.LU R54, [R1+0x1ae0] ;  /* 0x001ae00001367983 */ /* 0x000ee80000300800 */
[----:B------:R-:W3:Y:S04]  /*45180*/  LDL.LU R3, [R1+0x1aec] ;  /* 0x001aec0001037983 */ /* 0x000ee80000300800 */
[----:B------:R1:W-:Y:S01]  /*45190*/  LDGSTS.E [R2+0x23b00], desc[UR36][R44.64], P0 ;  /* 0x23b000002c027fae */ /* 0x0003e20008121864 */
[----:B----4-:R-:W-:-:S04]  /*451a0*/  IADD3 R47, P1, R47, UR14, RZ ;  /* 0x0000000e2f2f7c10 */ /* 0x010fc8000ff3e0ff */
[----:B------:R-:W-:Y:S01]  /*451b0*/  IADD3.X R52, R52, UR9, RZ, P1, !PT ;  /* 0x0000000934347c10 */ /* 0x000fe20008ffe4ff */
[----:B------:R-:W-:Y:S01]  /*451c0*/  STL [R1+0x1b00], R47 ;  /* 0x001b002f01007387 */ /* 0x000fe20000100800 */
[----:B-1----:R-:W-:-:S03]  /*451d0*/  IMAD.MOV.U32 R44, RZ, RZ, R47 ;  /* 0x000000ffff2c7224 */ /* 0x002fc600078e002f */
[----:B------:R1:W-:Y:S01]  /*451e0*/  STL [R1+0x1af0], R52 ;  /* 0x001af03401007387 */ /* 0x0003e20000100800 */
[----:B------:R-:W-:-:S03]  /*451f0*/  IMAD.MOV.U32 R45, RZ, RZ, R52 ;  /* 0x000000ffff2d7224 */ /* 0x000fc600078e0034 */
[----:B-1----:R-:W4:Y:S04]  /*45200*/  LDL.LU R52, [R1+0x19f0] ;  /* 0x0019f00001347983 */ /* 0x002f280000300800 */
[----:B------:R-:W4:Y:S01]  /*45210*/  LDL.LU R47, [R1+0x19f4] ;  /* 0x0019f400012f7983 */ /* 0x000f220000300800 */
[----:B------:R-:W-:-:S04]  /*45220*/  UISETP.GT.AND UP1, UPT, UR17, 0x2, UPT ;  /* 0x000000021100788c */ /* 0x000fc8000bf24270 */
[----:B------:R-:W-:-:S04]  /*45230*/  USEL UR13, URZ, 0x4, !UP1 ;  /* 0x000000043f0d7887 */ /* 0x000fc8000c800000 */
[----:B------:R-:W-:Y:S01]  /*45240*/  USEL UR13, UR13, URZ, !UP0 ;  /* 0x0000003f0d0d7287 */ /* 0x000fe2000c000000 */
[----:B------:R-:W-:-:S05]  /*45250*/  IMAD.SHL.U32 R57, R57, 0x4, RZ ;  /* 0x0000000439397824 */ /* 0x000fca00078e00ff */
[----:B------:R-:W-:Y:S02]  /*45260*/  ISETP.NE.U32.AND P0, PT, RZ, UR13, PT ;  /* 0x0000000dff007c0c */ /* 0x000fe4000bf05070 */
[----:B------:R-:W-:Y:S02]  /*45270*/  LOP3.LUT R56, R57, 0x40, RZ, 0x3c, !PT ;  /* 0x0000004039387812 */ /* 0x000fe400078e3cff */
[----:B------:R-:W-:-:S03]  /*45280*/  IADD3 R46, P1, R46, UR14, RZ ;  /* 0x0000000e2e2e7c10 */ /* 0x000fc6000ff3e0ff */
[----:B------:R-:W-:Y:S01]  /*45290*/  VIADD R2, R56, UR18 ;  /* 0x0000001238027c36 */ /* 0x000fe20008000000 */
[----:B------:R-:W-:Y:S01]  /*452a0*/  UISETP.GT.AND UP1, UPT, UR17, 0x6, UPT ;  /* 0x000000061100788c */ /* 0x000fe2000bf24270 */
[----:B------:R-:W-:Y:S04]  /*452b0*/  STL [R1+0x19b0], R46 ;  /* 0x0019b02e01007387 */ /* 0x000fe80000100800 */
[----:B------:R1:W-:Y:S01]  /*452c0*/  LDGSTS.E [R2+0x20400], desc[UR36][R44.64], P0 ;  /* 0x204000002c027fae */ /* 0x0003e20008121864 */
[----:B------:R-:W-:-:S04]  /*452d0*/  USEL UR13, URZ, 0x4, !UP1 ;  /* 0x000000043f0d7887 */ /* 0x000fc8000c800000 */
[----:B------:R-:W-:Y:S01]  /*452e0*/  USEL UR13, UR13, URZ, !UP0 ;  /* 0x0000003f0d0d7287 */ /* 0x000fe2000c000000 */
[----:B-1----:R-:W-:Y:S01]  /*452f0*/  IMAD.MOV.U32 R44, RZ, RZ, R46 ;  /* 0x000000ffff2c7224 */ /* 0x002fe200078e002e */
[----:B------:R-:W-:Y:S01]  /*45300*/  UISETP.GT.AND UP1, UPT, UR17, 0xa, UPT ;  /* 0x0000000a1100788c */ /* 0x000fe2000bf24270 */
[----:B------:R-:W-:-:S05]  /*45310*/  IADD3.X R48, R48, UR9, RZ, P1, !PT ;  /* 0x0000000930307c10 */ /* 0x000fca0008ffe4ff */
[----:B------:R1:W-:Y:S01]  /*45320*/  STL [R1+0x19ac], R48 ;  /* 0x0019ac3001007387 */ /* 0x0003e20000100800 */
[----:B------:R-:W-:-:S05]  /*45330*/  IMAD.MOV.U32 R45, RZ, RZ, R48 ;  /* 0x000000ffff2d7224 */ /* 0x000fca00078e0030 */
[----:B------:R2:W-:Y:S04]  /*45340*/  LDGSTS.E [R2+0x20500], desc[UR36][R44.64], P0 ;  /* 0x205000002c027fae */ /* 0x0005e80008121864 */
[----:B-1----:R-:W4:Y:S04]  /*45350*/  LDL.LU R48, [R1+0x1ad8] ;  /* 0x001ad80001307983 */ /* 0x002f280000300800 */
[----:B------:R-:W4:Y:S01]  /*45360*/  LDL.LU R46, [R1+0x1ae4] ;  /* 0x001ae400012e7983 */ /* 0x000f220000300800 */
[----:B------:R-:W-:Y:S01]  /*45370*/  ISETP.NE.U32.AND P0, PT, RZ, UR13, PT ;  /* 0x0000000dff007c0c */ /* 0x000fe2000bf05070 */
[----:B------:R-:W-:-:S04]  /*45380*/  USEL UR13, URZ, 0x4, !UP1 ;  /* 0x000000043f0d7887 */ /* 0x000fc8000c800000 */
[----:B------:R-:W-:Y:S01]  /*45390*/  USEL UR13, UR13, URZ, !UP0 ;  /* 0x0000003f0d0d7287 */ /* 0x000fe2000c000000 */
[----:B--2---:R-:W-:-:S05]  /*453a0*/  IADD3 R49, P1, R49, UR14, RZ ;  /* 0x0000000e31317c10 */ /* 0x004fca000ff3e0ff */
[----:B------:R-:W-:Y:S01]  /*453b0*/  STL [R1+0x1af4], R49 ;  /* 0x001af43101007387 */ /* 0x000fe20000100800 */
[----:B------:R-:W-:Y:S01]  /*453c0*/  IMAD.MOV.U32 R44, RZ, RZ, R49 ;  /* 0x000000ffff2c7224 */ /* 0x000fe200078e0031 */
[----:B------:R-:W-:-:S05]  /*453d0*/  IADD3.X R51, R51, UR9, RZ, P1, !PT ;  /* 0x0000000933337c10 */ /* 0x000fca0008ffe4ff */
[----:B------:R-:W-:Y:S01]  /*453e0*/  IMAD.MOV.U32 R45, RZ, RZ, R51 ;  /* 0x000000ffff2d7224 */ /* 0x000fe200078e0033 */
[----:B---3--:R-:W-:Y:S01]  /*453f0*/  IADD3 R50, P2, R50, UR14, RZ ;  /* 0x0000000e32327c10 */ /* 0x008fe2000ff5e0ff */
[----:B------:R1:W-:Y:S03]  /*45400*/  STL [R1+0x1ae8], R51 ;  /* 0x001ae83301007387 */ /* 0x0003e60000100800 */
[----:B------:R-:W-:Y:S01]  /*45410*/  IADD3.X R53, R53, UR9, RZ, P2, !PT ;  /* 0x0000000935357c10 */ /* 0x000fe200097fe4ff */
[----:B------:R2:W-:Y:S01]  /*45420*/  LDGSTS.E [R2+0x20c00], desc[UR36][R44.64], P0 ;  /* 0x20c000002c027fae */ /* 0x0005e20008121864 */
[----:B------:R-:W-:-:S03]  /*45430*/  IADD3 R3, P3, R3, UR14, RZ ;  /* 0x0000000e03037c10 */ /* 0x000fc6000ff7e0ff */
[----:B-1----:R-:W3:Y:S01]  /*45440*/  LDL.LU R51, [R1+0x1a1c] ;  /* 0x001a1c0001337983 */ /* 0x002ee20000300800 */
[----:B------:R-:W-:-:S03]  /*45450*/  IADD3.X R54, R54, UR9, RZ, P3, !PT ;  /* 0x0000000936367c10 */ /* 0x000fc60009ffe4ff */
[----:B------:R-:W3:Y:S01]  /*45460*/  LDL.LU R49, [R1+0x1adc] ;  /* 0x001adc0001317983 */ /* 0x000ee20000300800 */
[----:B--2---:R-:W-:-:S03]  /*45470*/  IMAD.MOV.U32 R45, RZ, RZ, R53 ;  /* 0x000000ffff2d7224 */ /* 0x004fc600078e0035 */
[----:B------:R-:W-:Y:S01]  /*45480*/  STL [R1+0x19d0], R50 ;  /* 0x0019d03201007387 */ /* 0x000fe20000100800 */
[----:B------:R-:W-:-:S03]  /*45490*/  IMAD.MOV.U32 R44, RZ, RZ, R50 ;  /* 0x000000ffff2c7224 */ /* 0x000fc600078e0032 */
[----:B------:R1:W-:Y:S01]  /*454a0*/  STL [R1+0x19cc], R53 ;  /* 0x0019cc3501007387 */ /* 0x0003e20000100800 */
[----:B------:R-:W-:-:S03]  /*454b0*/  ISETP.NE.U32.AND P1, PT, RZ, UR13, PT ;  /* 0x0000000dff007c0c */ /* 0x000fc6000bf25070 */
[----:B------:R2:W-:Y:S04]  /*454c0*/  STL [R1+0x1aec], R3 ;  /* 0x001aec0301007387 */ /* 0x0005e80000100800 */
[----:B------:R2:W-:Y:S04]  /*454d0*/  LDGSTS.E [R2+0x20d00], desc[UR36][R44.64], P0 ;  /* 0x20d000002c027fae */ /* 0x0005e80008121864 */
[----:B-1----:R-:W3:Y:S04]  /*454e0*/  LDL.LU R53, [R1+0x1a18] ;  /* 0x001a180001357983 */ /* 0x002ee80000300800 */
[----:B------:R-:W-:Y:S04]  /*454f0*/  STL [R1+0x1ae0], R54 ;  /* 0x001ae03601007387 */ /* 0x000fe80000100800 */
[----:B------:R-:W3:Y:S01]  /*45500*/  LDL.LU R50, [R1+0x1ad0] ;  /* 0x001ad00001327983 */ /* 0x000ee20000300800 */
[----:B----4-:R-:W-:Y:S01]  /*45510*/  IADD3 R47, P0, R47, UR14, RZ ;  /* 0x0000000e2f2f7c10 */ /* 0x010fe2000ff1e0ff */
[----:B--2---:R-:W-:-:S02]  /*45520*/  IMAD.MOV.U32 R44, RZ, RZ, R3 ;  /* 0x000000ffff2c7224 */ /* 0x004fc400078e0003 */
[----:B------:R-:W-:Y:S01]  /*45530*/  IMAD.MOV.U32 R45, RZ, RZ, R54 ;  /* 0x000000ffff2d7224 */ /* 0x000fe200078e0036 */
[----:B------:R-:W-:Y:S01]  /*45540*/  IADD3.X R52, R52, UR9, RZ, P0, !PT ;  /* 0x0000000934347c10 */ /* 0x000fe200087fe4ff */
[----:B------:R-:W2:Y:S04]  /*45550*/  LDL.LU R3, [R1+0x1a44] ;  /* 0x001a440001037983 */ /* 0x000ea80000300800 */
[----:B------:R1:W-:Y:S04]  /*45560*/  LDGSTS.E [R2+0x21400], desc[UR36][R44.64], P1 ;  /* 0x214000002c027fae */ /* 0x0003e80008921864 */
[----:B------:R4:W-:Y:S04]  /*45570*/  STL [R1+0x19f4], R47 ;  /* 0x0019f42f01007387 */ /* 0x0009e80000100800 */
[----:B------:R4:W-:Y:S01]  /*45580*/  STL [R1+0x19f0], R52 ;  /* 0x0019f03401007387 */ /* 0x0009e20000100800 */
[----:B-1----:R-:W-:-:S03]  /*45590*/  IMAD.MOV.U32 R44, RZ, RZ, R47 ;  /* 0x000000ffff2c7224 */ /* 0x002fc600078e002f */
[----:B----4-:R-:W4:Y:S01]  /*455a0*/  LDL.LU R47, [R1+0x1a40] ;  /* 0x001a4000012f7983 */ /* 0x010f220000300800 */
[----:B------:R-:W-:-:S05]  /*455b0*/  IMAD.MOV.U32 R45, RZ, RZ, R52 ;  /* 0x000000ffff2d7224 */ /* 0x000fca00078e0034 */
[----:B------:R1:W-:Y:S01]  /*455c0*/  LDGSTS.E [R2+0x21500], desc[UR36][R44.64], P1 ;  /* 0x215000002c027fae */ /* 0x0003e20008921864 */
[----:B------:R-:W-:-:S04]  /*455d0*/  UISETP.GT.AND UP1, UPT, UR17, 0xe, UPT ;  /* 0x0000000e1100788c */ /* 0x000fc8000bf24270 */
[----:B------:R-:W-:-:S04]  /*455e0*/  USEL UR13, URZ, 0x4, !UP1 ;  /* 0x000000043f0d7887 */ /* 0x000fc8000c800000 */
[----:B------:R-:W-:Y:S02]  /*455f0*/  USEL UR13, UR13, URZ, !UP0 ;  /* 0x0000003f0d0d7287 */ /* 0x000fe4000c000000 */
[----:B------:R-:W-:-:S04]  /*45600*/  UISETP.GT.AND UP1, UPT, UR17, 0x12, UPT ;  /* 0x000000121100788c */ /* 0x000fc8000bf24270 */
[----:B------:R-:W-:Y:S01]  /*45610*/  ISETP.NE.U32.AND P0, PT, RZ, UR13, PT ;  /* 0x0000000dff007c0c */ /* 0x000fe2000bf05070 */
[----:B------:R-:W-:-:S04]  /*45620*/  USEL UR13, URZ, 0x4, !UP1 ;  /* 0x000000043f0d7887 */ /* 0x000fc8000c800000 */
[----:B------:R-:W-:Y:S01]  /*45630*/  USEL UR13, UR13, URZ, !UP0 ;  /* 0x0000003f0d0d7287 */ /* 0x000fe2000c000000 */
[----:B------:R-:W-:-:S04]  /*45640*/  IADD3 R46, P1, R46, UR14, RZ ;  /* 0x0000000e2e2e7c10 */ /* 0x000fc8000ff3e0ff */
[----:B------:R-:W-:Y:S01]  /*45650*/  IADD3.X R48, R48, UR9, RZ, P1, !PT ;  /* 0x0000000930307c10 */ /* 0x000fe20008ffe4ff */
[----:B------:R-:W-:Y:S04]  /*45660*/  STL [R1+0x1ae4], R46 ;  /* 0x001ae42e01007387 */ /* 0x000fe80000100800 */
[----:B------:R1:W-:Y:S04]  /*45670*/  STL [R1+0x1ad8], R48 ;  /* 0x001ad83001007387 */ /* 0x0003e80000100800 */
[----:B------:R-:W4:Y:S04]  /*45680*/  LDL.LU R57, [R1+0x1ac8] ;  /* 0x001ac80001397983 */ /* 0x000f280000300800 */
[----:B------:R-:W4:Y:S04]  /*45690*/  LDL.LU R56, [R1+0x1ad4] ;  /* 0x001ad40001387983 */ /* 0x000f280000300800 */
[----:B------:R-:W4:Y:S01]  /*456a0*/  LDL.LU R54, [R1+0x1a60] ;  /* 0x001a600001367983 */ /* 0x000f220000300800 */
[----:B-1----:R-:W-:-:S03]  /*456b0*/  IMAD.MOV.U32 R45, RZ, RZ, R48 ;  /* 0x000000ffff2d7224 */ /* 0x002fc600078e0030 */
[----:B------:R-:W4:Y:S01]  /*456c0*/  LDL.LU R52, [R1+0x1a64] ;  /* 0x001a640001347983 */ /* 0x000f220000300800 */
[----:B------:R-:W-:-:S03]  /*456d0*/  IMAD.MOV.U32 R44, RZ, RZ, R46 ;  /* 0x000000ffff2c7224 */ /* 0x000fc600078e002e */
[----:B------:R-:W4:Y:S04]  /*456e0*/  LDL.LU R48, [R1+0x1ac0] ;  /* 0x001ac00001307983 */ /* 0x000f280000300800 */
[----:B------:R-:W4:Y:S01]  /*456f0*/  LDL.LU R46, [R1+0x1acc] ;  /* 0x001acc00012e7983 */ /* 0x000f220000300800 */
[----:B------:R-:W-:-:S03]  /*45700*/  ISETP.NE.U32.AND P1, PT, RZ, UR13, PT ;  /* 0x0000000dff007c0c */ /* 0x000fc6000bf25070 */
[----:B------:R1:W-:Y:S01]  /*45710*/  LDGSTS.E [R2+0x21c00], desc[UR36][R44.64], P0 ;  /* 0x21c000002c027fae */ /* 0x0003e20008121864 */
[----:B---3--:R-:W-:Y:S02]  /*45720*/  IADD3 R51, P2, R51, UR14, RZ ;  /* 0x0000000e33337c10 */ /* 0x008fe4000ff5e0ff */
[----:B------:R-:W-:-:S03]  /*45730*/  IADD3 R49, P3, R49, UR14, RZ ;  /* 0x0000000e31317c10 */ /* 0x000fc6000ff7e0ff */
[----:B------:R-:W-:Y:S01]  /*45740*/  STL [R1+0x1a1c], R51 ;  /* 0x001a1c3301007387 */ /* 0x000fe20000100800 */
[----:B-1----:R-:W-:Y:S01]  /*45750*/  IMAD.MOV.U32 R44, RZ, RZ, R51 ;  /* 0x000000ffff2c7224 */ /* 0x002fe200078e0033 */
[----:B------:R-:W-:-:S05]  /*45760*/  IADD3.X R53, R53, UR9, RZ, P2, !PT ;  /* 0x0000000935357c10 */ /* 0x000fca00097fe4ff */
[----:B------:R1:W-:Y:S01]  /*45770*/  STL [R1+0x1a18], R53 ;  /* 0x001a183501007387 */ /* 0x0003e20000100800 */
[----:B------:R-:W-:-:S03]  /*45780*/  IADD3.X R50, R50, UR9, RZ, P3, !PT ;  /* 0x0000000932327c10 */ /* 0x000fc60009ffe4ff */
[----:B------:R-:W-:Y:S01]  /*45790*/  STL [R1+0x1adc], R49 ;  /* 0x001adc3101007387 */ /* 0x000fe20000100800 */
[----:B------:R-:W-:-:S03]  /*457a0*/  IMAD.MOV.U32 R45, RZ, RZ, R53 ;  /* 0x000000ffff2d7224 */ /* 0x000fc600078e0035 */
[----:B------:R3:W-:Y:S04]  /*457b0*/  STL [R1+0x1ad0], R50 ;  /* 0x001ad03201007387 */ /* 0x0007e80000100800 */
[----:B-1----:R-:W3:Y:S04]  /*457c0*/  LDL.LU R53, [R1+0x1a80] ;  /* 0x001a800001357983 */ /* 0x002ee80000300800 */
[----:B------:R-:W3:Y:S04]  /*457d0*/  LDL.LU R51, [R1+0x1a84] ;  /* 0x001a840001337983 */ /* 0x000ee80000300800 */
[----:B------:R1:W-:Y:S01]  /*457e0*/  LDGSTS.E [R2+0x21d00], desc[UR36][R44.64], P0 ;  /* 0x21d000002c027fae */ /* 0x0003e20008121864 */
[----:B--2---:R-:W-:-:S04]  /*457f0*/  IADD3 R3, P0, R3, UR14, RZ ;  /* 0x0000000e03037c10 */ /* 0x004fc8000ff1e0ff */
[----:B----4-:R-:W-:Y:S01]  /*45800*/  IADD3.X R47, R47, UR9, RZ, P0, !PT ;  /* 0x000000092f2f7c10 */ /* 0x010fe200087fe4ff */
[----:B------:R-:W-:Y:S01]  /*45810*/  STL [R1+0x1a44], R3 ;  /* 0x001a440301007387 */ /* 0x000fe20000100800 */
[----:B-1----:R-:W-:Y:S02]  /*45820*/  IMAD.MOV.U32 R44, RZ, RZ, R49 ;  /* 0x000000ffff2c7224 */ /* 0x002fe400078e0031 */
[----:B------:R-:W-:Y:S01]  /*45830*/  IMAD.MOV.U32 R45, RZ, RZ, R50 ;  /* 0x000000ffff2d7224 */ /* 0x000fe200078e0032 */
[----:B------:R1:W-:Y:S04]  /*45840*/  STL [R1+0x1a40], R47 ;  /* 0x001a402f01007387 */ /* 0x0003e80000100800 */
[----:B------:R2:W-:Y:S04]  /*45850*/  LDGSTS.E [R2+0x22400], desc[UR36][R44.64], P1 ;  /* 0x224000002c027fae */ /* 0x0005e80008921864 */
[----:B---3--:R-:W3:Y:S01]  /*45860*/  LDL.LU R50, [R1+0x1abc] ;  /* 0x001abc0001327983 */ /* 0x008ee20000300800 */
[----:B--2---:R-:W-:-:S03]  /*45870*/  IMAD.MOV.U32 R45, RZ, RZ, R47 ;  /* 0x000000ffff2d7224 */ /* 0x004fc600078e002f */
[----:B-1----:R-:W2:Y:S01]  /*45880*/  LDL.LU R47, [R1+0x1ac4] ;  /* 0x001ac400012f7983 */ /* 0x002ea20000300800 */
[----:B------:R-:W-:-:S03]  /*45890*/  IMAD.MOV.U32 R44, RZ, RZ, R3 ;  /* 0x000000ffff2c7224 */ /* 0x000fc600078e0003 */
[----:B------:R-:W4:Y:S04]  /*458a0*/  LDL.LU R49, [R1+0x1aa0] ;  /* 0x001aa00001317983 */ /* 0x000f280000300800 */
[----:B------:R-:W4:Y:S01]  /*458b0*/  LDL.LU R3, [R1+0x1aa4] ;  /* 0x001aa40001037983 */ /* 0x000f220000300800 */
[----:B------:R-:W-:-:S03]  /*458c0*/  UISETP.GT.AND UP1, UPT, UR17, 0x16, UPT ;  /* 0x000000161100788c */ /* 0x000fc6000bf24270 */
[----:B------:R1:W-:Y:S01]  /*458d0*/  LDGSTS.E [R2+0x22500], desc[UR36][R44.64], P1 ;  /* 0x225000002c027fae */ /* 0x0003e20008921864 */
[----:B------:R-:W-:-:S04]  /*458e0*/  USEL UR13, URZ, 0x4, !UP1 ;  /* 0x000000043f0d7887 */ /* 0x000fc8000c800000 */
[----:B------:R-:W-:-:S06]  /*458f0*/  USEL UR13, UR13, URZ, !UP0 ;  /* 0x0000003f0d0d7287 */ /* 0x000fcc000c000000 */
[----:B------:R-:W-:Y:S01]  /*45900*/  ISETP.NE.U32.AND P0, PT, RZ, UR13, PT ;  /* 0x0000000dff007c0c */ /* 0x000fe2000bf05070 */
[----:B------:R-:W-:-:S04]  /*45910*/  UISETP.GT.AND UP1, UPT, UR17, 0x1a, UPT ;  /* 0x0000001a1100788c */ /* 0x000fc8000bf24270 */
[----:B------:R-:W-:-:S04]  /*45920*/  USEL UR13, URZ, 0x4, !UP1 ;  /* 0x000000043f0d7887 */ /* 0x000fc8000c800000 */
[----:B------:R-:W-:Y:S02]  /*45930*/  USEL UR13, UR13, URZ, !UP0 ;  /* 0x0000003f0d0d7287 */ /* 0x000fe4000c000000 */
[----:B------:R-:W-:Y:S01]  /*45940*/  UISETP.GT.AND UP1, UPT, UR17, 0x1e, UPT ;  /* 0x0000001e1100788c */ /* 0x000fe2000bf24270 */
[----:B------:R-:W-:-:S04]  /*45950*/  IADD3 R56, P1, R56, UR14, RZ ;  /* 0x0000000e38387c10 */ /* 0x000fc8000ff3e0ff */
[----:B------:R-:W-:Y:S01]  /*45960*/  IADD3.X R57, R57, UR9, RZ, P1, !PT ;  /* 0x0000000939397c10 */ /* 0x000fe20008ffe4ff */
[----:B-1----:R-:W-:Y:S01]  /*45970*/  IMAD.MOV.U32 R44, RZ, RZ, R56 ;  /* 0x000000ffff2c7224 */ /* 0x002fe200078e0038 */
[----:B------:R-:W-:-:S03]  /*45980*/  IADD3 R52, P2, R52, UR14, RZ ;  /* 0x0000000e34347c10 */ /* 0x000fc6000ff5e0ff */
        /* <DEDUP_REMOVED lines=9> */
[----:B------:R1:W-:Y:S01]  /*45a20*/  STL [R1+0x1a64], R52 ;  /* 0x001a643401007387 */ /* 0x0003e20000100800 */
[----:B------:R-:W-:-:S03]  /*45a30*/  ISETP.NE.U32.AND P1, PT, RZ, UR13, PT ;  /* 0x0000000dff007c0c */ /* 0x000fc6000bf25070 */
[----:B------:R-:W-:Y:S04]  /*45a40*/  STL [R1+0x1a60], R54 ;  /* 0x001a603601007387 */ /* 0x000fe80000100800 */
[----:B------:R1:W-:Y:S04]  /*45a50*/  STL [R1+0x1acc], R46 ;  /* 0x001acc2e01007387 */ /* 0x0003e80000100800 */
[----:B------:R1:W-:Y:S04]  /*45a60*/  LDGSTS.E [R2+0x22d00], desc[UR36][R44.64], P0 ;  /* 0x22d000002c027fae */ /* 0x0003e80008121864 */
[----:B------:R1:W-:Y:S04]  /*45a70*/  STL [R1+0x1ac0], R48 ;  /* 0x001ac03001007387 */ /* 0x0003e80000100800 */
[----:B-1----:R-:W4:Y:S01]  /*45a80*/  LDL.LU R52, [R1+0x1ab0] ;  /* 0x001ab00001347983 */ /* 0x002f220000300800 */
[----:B------:R-:W-:-:S03]  /*45a90*/  IMAD.MOV.U32 R44, RZ, RZ, R46 ;  /* 0x000000ffff2c7224 */ /* 0x000fc600078e002e */
[----:B------:R-:W4:Y:S01]  /*45aa0*/  LDL.LU R46, [R1+0x1ab8] ;  /* 0x001ab800012e7983 */ /* 0x000f220000300800 */
[----:B------:R-:W-:Y:S01]  /*45ab0*/  IMAD.MOV.U32 R45, RZ, RZ, R48 ;  /* 0x000000ffff2d7224 */ /* 0x000fe200078e0030 */
[----:B------:R-:W-:Y:S02]  /*45ac0*/  USEL UR13, URZ, 0x4, !UP1 ;  /* 0x000000043f0d7887 */ /* 0x000fe4000c800000 */
[----:B------:R-:W4:Y:S02]  /*45ad0*/  LDL.LU R48, [R1+0x19b8] ;  /* 0x0019b80001307983 */ /* 0x000f240000300800 */
[----:B------:R-:W-:Y:S02]  /*45ae0*/  USEL UR13, UR13, URZ, !UP0 ;  /* 0x0000003f0d0d7287 */ /* 0x000fe4000c000000 */
[----:B------:R1:W-:Y:S01]  /*45af0*/  LDGSTS.E [R2+0x23400], desc[UR36][R44.64], P1 ;  /* 0x234000002c027fae */ /* 0x0003e20008921864 */
[----:B------:R-:W-:-:S04]  /*45b00*/  IADD3 R51, P0, R51, UR14, RZ ;  /* 0x0000000e33337c10 */ /* 0x000fc8000ff1e0ff */
[----:B------:R-:W-:Y:S01]  /*45b10*/  IADD3.X R53, R53, UR9, RZ, P0, !PT ;  /* 0x0000000935357c10 */ /* 0x000fe200087fe4ff */
[----:B-1----:R-:W-:-:S04]  /*45b20*/  IMAD.MOV.U32 R44, RZ, RZ, R51 ;  /* 0x000000ffff2c7224 */ /* 0x002fc800078e0033 */
[----:B------:R-:W-:Y:S01]  /*45b30*/  IMAD.MOV.U32 R45, RZ, RZ, R53 ;  /* 0x000000ffff2d7224 */ /* 0x000fe200078e0035 */
[----:B------:R1:W-:Y:S01]  /*45b40*/  STL [R1+0x1a84], R51 ;  /* 0x001a843301007387 */ /* 0x0003e20000100800 */
[----:B------:R-:W-:-:S03]  /*45b50*/  ISETP.NE.U32.AND P0, PT, RZ, UR13, PT ;  /* 0x0000000dff007c0c */ /* 0x000fc6000bf05070 */
[----:B------:R4:W-:Y:S04]  /*45b60*/  LDGSTS.E [R2+0x23500], desc[UR36][R44.64], P1 ;  /* 0x235000002c027fae */ /* 0x0009e80008921864 */
[----:B------:R-:W-:Y:S04]  /*45b70*/  STL [R1+0x1a80], R53 ;  /* 0x001a803501007387 */ /* 0x000fe80000100800 */
[----:B-1----:R-:W4:Y:S01]  /*45b80*/  LDL.LU R51, [R1+0x19b4] ;  /* 0x0019b40001337983 */ /* 0x002f220000300800 */
[----:B--2---:R-:W-:-:S04]  /*45b90*/  IADD3 R47, P1, R47, UR14, RZ ;  /* 0x0000000e2f2f7c10 */ /* 0x004fc8000ff3e0ff */
[----:B---3--:R-:W-:Y:S02]  /*45ba0*/  IADD3.X R50, R50, UR9, RZ, P1, !PT ;  /* 0x0000000932327c10 */ /* 0x008fe40008ffe4ff */
[----:B----4-:R-:W-:Y:S01]  /*45bb0*/  IADD3 R3, P2, R3, UR14, RZ ;  /* 0x0000000e03037c10 */ /* 0x010fe2000ff5e0ff */
[----:B------:R1:W-:Y:S01]  /*45bc0*/  STL [R1+0x1ac4], R47 ;  /* 0x001ac42f01007387 */ /* 0x0003e20000100800 */
[----:B------:R-:W-:Y:S02]  /*45bd0*/  IMAD.MOV.U32 R44, RZ, RZ, R47 ;  /* 0x000000ffff2c7224 */ /* 0x000fe400078e002f */
[----:B------:R-:W-:Y:S01]  /*45be0*/  IADD3.X R49, R49, UR9, RZ, P2, !PT ;  /* 0x0000000931317c10 */ /* 0x000fe200097fe4ff */
[----:B------:R2:W-:Y:S01]  /*45bf0*/  STL [R1+0x1abc], R50 ;  /* 0x001abc3201007387 */ /* 0x0005e20000100800 */
[----:B------:R-:W-:-:S03]  /*45c00*/  IMAD.MOV.U32 R45, RZ, RZ, R50 ;  /* 0x000000ffff2d7224 */ /* 0x000fc600078e0032 */
[----:B------:R-:W-:Y:S04]  /*45c10*/  STL [R1+0x1aa4], R3 ;  /* 0x001aa40301007387 */ /* 0x000fe80000100800 */
[----:B-1----:R-:W3:Y:S04]  /*45c20*/  LDL.LU R47, [R1+0x1ab4] ;  /* 0x001ab400012f7983 */ /* 0x002ee80000300800 */
[----:B------:R1:W-:Y:S04]  /*45c30*/  STL [R1+0x1aa0], R49 ;  /* 0x001aa03101007387 */ /* 0x0003e80000100800 */
[----:B------:R4:W-:Y:S04]  /*45c40*/  LDGSTS.E [R2+0x23c00], desc[UR36][R44.64], P0 ;  /* 0x23c000002c027fae */ /* 0x0009e80008121864 */
[----:B--2---:R-:W2:Y:S04]  /*45c50*/  LDL.LU R50, [R1+0x19d4] ;  /* 0x0019d40001327983 */ /* 0x004ea80000300800 */
[----:B------:R-:W2:Y:S01]  /*45c60*/  LDL.LU R53, [R1+0x19d8] ;  /* 0x0019d80001357983 */ /* 0x000ea20000300800 */
[----:B----4-:R-:W-:-:S03]  /*45c70*/  IMAD.MOV.U32 R45, RZ, RZ, R49 ;  /* 0x000000ffff2d7224 */ /* 0x010fc600078e0031 */
[----:B-1----:R-:W4:Y:S01]  /*45c80*/  LDL.LU R49, [R1+0x19dc] ;  /* 0x0019dc0001317983 */ /* 0x002f220000300800 */
[----:B------:R-:W-:-:S03]  /*45c90*/  IMAD.MOV.U32 R44, RZ, RZ, R3 ;  /* 0x000000ffff2c7224 */ /* 0x000fc600078e0003 */
[----:B------:R-:W4:Y:S04]  /*45ca0*/  LDL.LU R54, [R1+0x19f8] ;  /* 0x0019f80001367983 */ /* 0x000f280000300800 */
[----:B------:R-:W4:Y:S01]  /*45cb0*/  LDL.LU R3, [R1+0x19fc] ;  /* 0x0019fc0001037983 */ /* 0x000f220000300800 */
[----:B------:R-:W-:-:S03]  /*45cc0*/  UISETP.GT.AND UP1, UPT, UR17, 0x3, UPT ;  /* 0x000000031100788c */ /* 0x000fc6000bf24270 */
[----:B------:R1:W-:Y:S01]  /*45cd0*/  LDGSTS.E [R2+0x23d00], desc[UR36][R44.64], P0 ;  /* 0x23d000002c027fae */ /* 0x0003e20008121864 */
[----:B------:R-:W-:-:S04]  /*45ce0*/  USEL UR13, URZ, 0x4, !UP1 ;  /* 0x000000043f0d7887 */ /* 0x000fc8000c800000 */
[----:B------:R-:W-:Y:S01]  /*45cf0*/  USEL UR13, UR13, URZ, !UP0 ;  /* 0x0000003f0d0d7287 */ /* 0x000fe2000c000000 */
[----:B------:R-:W-:-:S05]  /*45d00*/  LOP3.LUT R55, R55, 0x60, RZ, 0x3c, !PT ;  /* 0x0000006037377812 */ /* 0x000fca00078e3cff */
[----:B------:R-:W-:Y:S01]  /*45d10*/  ISETP.NE.U32.AND P0, PT, RZ, UR13, PT ;  /* 0x0000000dff007c0c */ /* 0x000fe2000bf05070 */
[----:B------:R-:W-:Y:S01]  /*45d20*/  UISETP.GT.AND UP1, UPT, UR17, 0x7, UPT ;  /* 0x000000071100788c */ /* 0x000fe2000bf24270 */
[----:B-1----:R-:W-:-:S03]  /*45d30*/  VIADD R2, R55, UR18 ;  /* 0x0000001237027c36 */ /* 0x002fc60008000000 */
[----:B------:R-:W-:-:S04]  /*45d40*/  USEL UR13, URZ, 0x4, !UP1 ;  /* 0x000000043f0d7887 */ /* 0x000fc8000c800000 */
[----:B------:R-:W-:Y:S01]  /*45d50*/  USEL UR13, UR13, URZ, !UP0 ;  /* 0x0000003f0d0d7287 */ /* 0x000fe2000c000000 */
[----:B------:R-:W-:-:S04]  /*45d60*/  IADD3 R46, P1, R46, UR14, RZ ;  /* 0x0000000e2e2e7c10 */ /* 0x000fc8000ff3e0ff */
[----:B------:R-:W-:Y:S01]  /*45d70*/  IADD3.X R52, R52, UR9, RZ, P1, !PT ;  /* 0x0000000934347c10 */ /* 0x000fe20008ffe4ff */
[----:B------:R-:W-:Y:S01]  /*45d80*/  STL [R1+0x1ab8], R46 ;  /* 0x001ab82e01007387 */ /* 0x000fe20000100800 */
[----:B------:R-:W-:-:S03]  /*45d90*/  IMAD.MOV.U32 R44, RZ, RZ, R46 ;  /* 0x000000ffff2c7224 */ /* 0x000fc600078e002e */
[----:B------:R1:W-:Y:S01]  /*45da0*/  STL [R1+0x1ab0], R52 ;  /* 0x001ab03401007387 */ /* 0x0003e20000100800 */
[----:B------:R-:W-:Y:S01]  /*45db0*/  IMAD.MOV.U32 R45, RZ, RZ, R52 ;  /* 0x000000ffff2d7224 */ /* 0x000fe200078e0034 */
[----:B------:R-:W-:-:S04]  /*45dc0*/  IADD3 R48, P1, R48, UR14, RZ ;  /* 0x0000000e30307c10 */ /* 0x000fc8000ff3e0ff */
[----:B------:R1:W-:Y:S04]  /*45dd0*/  LDGSTS.E [R2+0x20600], desc[UR36][R44.64], P0 ;  /* 0x206000002c027fae */ /* 0x0003e80008121864 */
[----:B-1----:R-:W4:Y:S04]  /*45de0*/  LDL.LU R52, [R1+0x1a00] ;  /* 0x001a000001347983 */ /* 0x002f280000300800 */
[----:B------:R-:W4:Y:S04]  /*45df0*/  LDL.LU R46, [R1+0x1a04] ;  /* 0x001a0400012e7983 */ /* 0x000f280000300800 */
[----:B------:R-:W-:Y:S01]  /*45e00*/  STL [R1+0x19b8], R48 ;  /* 0x0019b83001007387 */ /* 0x000fe20000100800 */
[----:B------:R-:W-:Y:S01]  /*45e10*/  IMAD.MOV.U32 R44, RZ, RZ, R48 ;  /* 0x000000ffff2c7224 */ /* 0x000fe200078e0030 */
[----:B------:R-:W-:-:S05]  /*45e20*/  IADD3.X R51, R51, UR9, RZ, P1, !PT ;  /* 0x0000000933337c10 */ /* 0x000fca0008ffe4ff */
[----:B------:R1:W-:Y:S01]  /*45e30*/  STL [R1+0x19b4], R51 ;  /* 0x0019b43301007387 */ /* 0x0003e20000100800 */
[----:B------:R-:W-:-:S05]  /*45e40*/  IMAD.MOV.U32 R45, RZ, RZ, R51 ;  /* 0x000000ffff2d7224 */ /* 0x000fca00078e0033 */
[----:B------:R3:W-:Y:S04]  /*45e50*/  LDGSTS.E [R2+0x20700], desc[UR36][R44.64], P0 ;  /* 0x207000002c027fae */ /* 0x0007e80008121864 */
[----:B-1----:R-:W4:Y:S04]  /*45e60*/  LDL.LU R51, [R1+0x1a20] ;  /* 0x001a200001337983 */ /* 0x002f280000300800 */
[----:B------:R-:W4:Y:S01]  /*45e70*/  LDL.LU R48, [R1+0x1a24] ;  /* 0x001a240001307983 */ /* 0x000f220000300800 */
[----:B------:R-:W-:Y:S02]  /*45e80*/  ISETP.NE.U32.AND P0, PT, RZ, UR13, PT ;  /* 0x0000000dff007c0c */ /* 0x000fe4000bf05070 */
[----:B---3--:R-:W-:-:S05]  /*45e90*/  IADD3 R47, P1, R47, UR14, RZ ;  /* 0x0000000e2f2f7c10 */ /* 0x008fca000ff3e0ff */
[----:B------:R-:W-:Y:S01]  /*45ea0*/  STL [R1+0x1ab4], R47 ;  /* 0x001ab42f01007387 */ /* 0x000fe20000100800 */
[----:B------:R-:W-:Y:S01]  /*45eb0*/  IMAD.MOV.U32 R44, RZ, RZ, R47 ;  /* 0x000000ffff2c7224 */ /* 0x000fe200078e002f */
[----:B--2---:R-:W-:-:S05]  /*45ec0*/  IADD3.X R50, R50, UR9, RZ, P1, !PT ;  /* 0x0000000932327c10 */ /* 0x004fca0008ffe4ff */
[----:B------:R-:W-:Y:S01]  /*45ed0*/  IMAD.MOV.U32 R45, RZ, RZ, R50 ;  /* 0x000000ffff2d7224 */ /* 0x000fe200078e0032 */
[----:B----4-:R-:W-:Y:S01]  /*45ee0*/  IADD3 R49, P2, R49, UR14, RZ ;  /* 0x0000000e31317c10 */ /* 0x010fe2000ff5e0ff */
[----:B------:R1:W-:Y:S03]  /*45ef0*/  STL [R1+0x19d4], R50 ;  /* 0x0019d43201007387 */ /* 0x0003e60000100800 */
[----:B------:R-:W-:Y:S01]  /*45f00*/  IADD3.X R53, R53, UR9, RZ, P2, !PT ;  /* 0x0000000935357c10 */ /* 0x000fe200097fe4ff */
[----:B------:R2:W-:Y:S01]  /*45f10*/  LDGSTS.E [R2+0x20e00], desc[UR36][R44.64], P0 ;  /* 0x20e000002c027fae */ /* 0x0005e20008121864 */
[----:B------:R-:W-:-:S03]  /*45f20*/  IADD3 R3, P3, R3, UR14, RZ ;  /* 0x0000000e03037c10 */ /* 0x000fc6000ff7e0ff */
[----:B-1----:R-:W3:Y:S04]  /*45f30*/  LDL.LU R50, [R1+0x1a2c] ;  /* 0x001a2c0001327983 */ /* 0x002ee80000300800 */
[----:B------:R-:W4:Y:S01]  /*45f40*/  LDL.LU R47, [R1+0x1a4c] ;  /* 0x001a4c00012f7983 */ /* 0x000f220000300800 */
[----:B------:R-:W-:Y:S01]  /*45f50*/  IADD3.X R54, R54, UR9, RZ, P3, !PT ;  /* 0x0000000936367c10 */ /* 0x000fe20009ffe4ff */
[----:B--2---:R-:W-:Y:S02]  /*45f60*/  IMAD.MOV.U32 R45, RZ, RZ, R53 ;  /* 0x000000ffff2d7224 */ /* 0x004fe400078e0035 */
        /* <DEDUP_REMOVED lines=14> */
[----:B--2---:R-:W2:Y:S01]  /*46050*/  LDL.LU R3, [R1+0x1988] ;  /* 0x0019880001037983 */ /* 0x004ea20000300800 */
[----:B------:R-:W-:-:S08]  /*46060*/  UISETP.GT.AND UP1, UPT, UR17, 0xf, UPT ;  /* 0x0000000f1100788c */ /* 0x000fd0000bf24270 */
[----:B------:R1:W-:Y:S01]  /*46070*/  LDGSTS.E [R2+0x21600], desc[UR36][R44.64], P1 ;  /* 0x216000002c027fae */ /* 0x0003e20008921864 */
[----:B------:R-:W-:-:S04]  /*46080*/  USEL UR13, URZ, 0x4, !UP1 ;  /* 0x000000043f0d7887 */ /* 0x000fc8000c800000 */
[----:B------:R-:W-:Y:S01]  /*46090*/  USEL UR13, UR13, URZ, !UP0 ;  /* 0x0000003f0d0d7287 */ /* 0x000fe2000c000000 */
[----:B------:R-:W-:-:S04]  /*460a0*/  IADD3 R46, P0, R46, UR14, RZ ;  /* 0x0000000e2e2e7c10 */ /* 0x000fc8000ff1e0ff */
[----:B------:R-:W-:Y:S01]  /*460b0*/  IADD3.X R52, R52, UR9, RZ, P0, !PT ;  /* 0x0000000934347c10 */ /* 0x000fe200087fe4ff */
[----:B------:R1:W-:Y:S02]  /*460c0*/  STL [R1+0x1a04], R46 ;  /* 0x001a042e01007387 */ /* 0x0003e40000100800 */
[----:B-1----:R-:W-:Y:S02]  /*460d0*/  IMAD.MOV.U32 R44, RZ, RZ, R46 ;  /* 0x000000ffff2c7224 */ /* 0x002fe400078e002e */
[----:B------:R1:W-:Y:S01]  /*460e0*/  STL [R1+0x1a00], R52 ;  /* 0x001a003401007387 */ /* 0x0003e20000100800 */
[----:B------:R-:W-:-:S03]  /*460f0*/  IMAD.MOV.U32 R45, RZ, RZ, R52 ;  /* 0x000000ffff2d7224 */ /* 0x000fc600078e0034 */
[----:B------:R-:W2:Y:S04]  /*46100*/  LDL.LU R46, [R1+0x1984] ;  /* 0x00198400012e7983 */ /* 0x000ea80000300800 */
[----:B------:R1:W-:Y:S01]  /*46110*/  LDGSTS.E [R2+0x21700], desc[UR36][R44.64], P1 ;  /* 0x217000002c027fae */ /* 0x0003e20008921864 */
[----:B------:R-:W-:Y:S02]  /*46120*/  ISETP.NE.U32.AND P0, PT, RZ, UR13, PT ;  /* 0x0000000dff007c0c */ /* 0x000fe4000bf05070 */
[----:B------:R-:W-:-:S04]  /*46130*/  IADD3 R48, P1, R48, UR14, RZ ;  /* 0x0000000e30307c10 */ /* 0x000fc8000ff3e0ff */
[----:B------:R-:W-:Y:S01]  /*46140*/  IADD3.X R51, R51, UR9, RZ, P1, !PT ;  /* 0x0000000933337c10 */ /* 0x000fe20008ffe4ff */
[----:B------:R-:W-:Y:S04]  /*46150*/  STL [R1+0x1a24], R48 ;  /* 0x001a243001007387 */ /* 0x000fe80000100800 */
[----:B------:R1:W-:Y:S04]  /*46160*/  STL [R1+0x1a20], R51 ;  /* 0x001a203301007387 */ /* 0x0003e80000100800 */
[----:B------:R-:W2:Y:S04]  /*46170*/  LDL.LU R56, [R1+0x1a68] ;  /* 0x001a680001387983 */ /* 0x000ea80000300800 */
[----:B------:R-:W2:Y:S01]  /*46180*/  LDL.LU R55, [R1+0x1a6c] ;  /* 0x001a6c0001377983 */ /* 0x000ea20000300800 */
[----:B-1----:R-:W-:-:S03]  /*46190*/  IMAD.MOV.U32 R44, RZ, RZ, R48 ;  /* 0x000000ffff2c7224 */ /* 0x002fc600078e0030 */
[----:B------:R-:W2:Y:S01]  /*461a0*/  LDL.LU R54, [R1+0x198c] ;  /* 0x00198c0001367983 */ /* 0x000ea20000300800 */
[----:B------:R-:W-:-:S03]  /*461b0*/  IMAD.MOV.U32 R45, RZ, RZ, R51 ;  /* 0x000000ffff2d7224 */ /* 0x000fc600078e0033 */
[----:B------:R-:W2:Y:S04]  /*461c0*/  LDL.LU R52, [R1+0x1990] ;  /* 0x0019900001347983 */ /* 0x000ea80000300800 */
[----:B------:R-:W2:Y:S04]  /*461d0*/  LDL.LU R51, [R1+0x1a88] ;  /* 0x001a880001337983 */ /* 0x000ea80000300800 */
[----:B------:R-:W2:Y:S04]  /*461e0*/  LDL.LU R48, [R1+0x1a8c] ;  /* 0x001a8c0001307983 */ /* 0x000ea80000300800 */
[----:B------:R1:W-:Y:S01]  /*461f0*/  LDGSTS.E [R2+0x21e00], desc[UR36][R44.64], P0 ;  /* 0x21e000002c027fae */ /* 0x0003e20008121864 */
[----:B---3--:R-:W-:-:S02]  /*46200*/  IADD3 R50, P2, R50, UR14, RZ ;  /* 0x0000000e32327c10 */ /* 0x008fc4000ff5e0ff */
[----:B----4-:R-:W-:-:S03]  /*46210*/  IADD3 R47, P3, R47, UR14, RZ ;  /* 0x0000000e2f2f7c10 */ /* 0x010fc6000ff7e0ff */
[----:B-1----:R-:W-:Y:S01]  /*46220*/  IMAD.MOV.U32 R44, RZ, RZ, R50 ;  /* 0x000000ffff2c7224 */ /* 0x002fe200078e0032 */
[----:B------:R-:W-:Y:S01]  /*46230*/  STL [R1+0x1a2c], R50 ;  /* 0x001a2c3201007387 */ /* 0x000fe20000100800 */
[----:B------:R-:W-:-:S05]  /*46240*/  IADD3.X R53, R53, UR9, RZ, P2, !PT ;  /* 0x0000000935357c10 */ /* 0x000fca00097fe4ff */
[----:B------:R-:W-:Y:S01]  /*46250*/  IMAD.MOV.U32 R45, RZ, RZ, R53 ;  /* 0x000000ffff2d7224 */ /* 0x000fe200078e0035 */
[----:B------:R-:W-:Y:S01]  /*46260*/  IADD3.X R49, R49, UR9, RZ, P3, !PT ;  /* 0x0000000931317c10 */ /* 0x000fe20009ffe4ff */
[----:B------:R-:W-:Y:S04]  /*46270*/  STL [R1+0x1a28], R53 ;  /* 0x001a283501007387 */ /* 0x000fe80000100800 */
[----:B------:R-:W-:Y:S04]  /*46280*/  STL [R1+0x1a4c], R47 ;  /* 0x001a4c2f01007387 */ /* 0x000fe80000100800 */
[----:B------:R1:W-:Y:S04]  /*46290*/  LDGSTS.E [R2+0x21f00], desc[UR36][R44.64], P0 ;  /* 0x21f000002c027fae */ /* 0x0003e80008121864 */
[----:B------:R3:W-:Y:S01]  /*462a0*/  STL [R1+0x1a48], R49 ;  /* 0x001a483101007387 */ /* 0x0007e20000100800 */
[----:B-1----:R-:W-:-:S02]  /*462b0*/  IMAD.MOV.U32 R45, RZ, RZ, R49 ;  /* 0x000000ffff2d7224 */ /* 0x002fc400078e0031 */
[----:B------:R-:W-:Y:S01]  /*462c0*/  IMAD.MOV.U32 R44, RZ, RZ, R47 ;  /* 0x000000ffff2c7224 */ /* 0x000fe200078e002f */
[----:B---3--:R-:W3:Y:S04]  /*462d0*/  LDL.LU R49, [R1+0x1994] ;  /* 0x0019940001317983 */ /* 0x008ee80000300800 */
[----:B------:R-:W4:Y:S01]  /*462e0*/  LDL.LU R47, [R1+0x1998] ;  /* 0x00199800012f7983 */ /* 0x000f220000300800 */
[----:B------:R-:W-:-:S04]  /*462f0*/  UISETP.GT.AND UP1, UPT, UR17, 0x13, UPT ;  /* 0x000000131100788c */ /* 0x000fc8000bf24270 */
[----:B------:R-:W-:-:S04]  /*46300*/  USEL UR13, URZ, 0x4, !UP1 ;  /* 0x000000043f0d7887 */ /* 0x000fc8000c800000 */
[----:B------:R-:W-:Y:S01]  /*46310*/  USEL UR13, UR13, URZ, !UP0 ;  /* 0x0000003f0d0d7287 */ /* 0x000fe2000c000000 */
[----:B--2---:R-:W-:-:S05]  /*46320*/  IADD3 R3, P0, R3, UR14, RZ ;  /* 0x0000000e03037c10 */ /* 0x004fca000ff1e0ff */
[----:B------:R-:W-:Y:S01]  /*46330*/  ISETP.NE.U32.AND P1, PT, RZ, UR13, PT ;  /* 0x0000000dff007c0c */ /* 0x000fe2000bf25070 */
[----:B------:R-:W-:Y:S01]  /*46340*/  UISETP.GT.AND UP1, UPT, UR17, 0x17, UPT ;  /* 0x000000171100788c */ /* 0x000fe2000bf24270 */
[----:B------:R-:W-:Y:S03]  /*46350*/  STL [R1+0x1988], R3 ;  /* 0x0019880301007387 */ /* 0x000fe60000100800 */
[----:B------:R-:W-:-:S08]  /*46360*/  USEL UR13, URZ, 0x4, !UP1 ;  /* 0x000000043f0d7887 */ /* 0x000fd0000c800000 */
[----:B------:R1:W-:Y:S01]  /*46370*/  LDGSTS.E [R2+0x22600], desc[UR36][R44.64], P1 ;  /* 0x226000002c027fae */ /* 0x0003e20008921864 */
[----:B------:R-:W-:Y:S01]  /*46380*/  USEL UR13, UR13, URZ, !UP0 ;  /* 0x0000003f0d0d7287 */ /* 0x000fe2000c000000 */
[----:B-1----:R-:W-:Y:S01]  /*46390*/  IMAD.MOV.U32 R44, RZ, RZ, R3 ;  /* 0x000000ffff2c7224 */ /* 0x002fe200078e0003 */
[----:B------:R-:W-:Y:S01]  /*463a0*/  UISETP.GT.AND UP1, UPT, UR17, 0x1b, UPT ;  /* 0x0000001b1100788c */ /* 0x000fe2000bf24270 */
[----:B------:R-:W-:-:S05]  /*463b0*/  IADD3.X R46, R46, UR9, RZ, P0, !PT ;  /* 0x000000092e2e7c10 */ /* 0x000fca00087fe4ff */
[----:B------:R1:W-:Y:S01]  /*463c0*/  STL [R1+0x1984], R46 ;  /* 0x0019842e01007387 */ /* 0x0003e20000100800 */
[----:B------:R-:W-:-:S03]  /*463d0*/  IMAD.MOV.U32 R45, RZ, RZ, R46 ;  /* 0x000000ffff2d7224 */ /* 0x000fc600078e002e */
[----:B------:R-:W2:Y:S04]  /*463e0*/  LDL.LU R53, [R1+0x1aa8] ;  /* 0x001aa80001357983 */ /* 0x000ea80000300800 */
[----:B------:R-:W2:Y:S04]  /*463f0*/  LDL.LU R50, [R1+0x1aac] ;  /* 0x001aac0001327983 */ /* 0x000ea80000300800 */
[----:B-1----:R-:W2:Y:S04]  /*46400*/  LDL.LU R46, [R1+0x199c] ;  /* 0x00199c00012e7983 */ /* 0x002ea80000300800 */
[----:B------:R-:W2:Y:S01]  /*46410*/  LDL.LU R3, [R1+0x19a0] ;  /* 0x0019a00001037983 */ /* 0x000ea20000300800 */
[----:B------:R-:W-:-:S03]  /*46420*/  ISETP.NE.U32.AND P0, PT, RZ, UR13, PT ;  /* 0x0000000dff007c0c */ /* 0x000fc6000bf05070 */
[----:B------:R1:W-:Y:S01]  /*46430*/  LDGSTS.E [R2+0x22700], desc[UR36][R44.64], P1 ;  /* 0x227000002c027fae */ /* 0x0003e20008921864 */
[----:B------:R-:W-:-:S04]  /*46440*/  USEL UR13, URZ, 0x4, !UP1 ;  /* 0x000000043f0d7887 */ /* 0x000fc8000c800000 */
[----:B------:R-:W-:Y:S01]  /*46450*/  USEL UR13, UR13, URZ, !UP0 ;  /* 0x0000003f0d0d7287 */ /* 0x000fe2000c000000 */
[----:B------:R-:W-:-:S04]  /*46460*/  IADD3 R55, P1, R55, UR14, RZ ;  /* 0x0000000e37377c10 */ /* 0x000fc8000ff3e0ff */
[----:B------:R-:W-:Y:S01]  /*46470*/  IADD3.X R56, R56, UR9, RZ, P1, !PT ;  /* 0x0000000938387c10 */ /* 0x000fe20008ffe4ff */
[----:B-1----:R-:W-:Y:S01]  /*46480*/  IMAD.MOV.U32 R44, RZ, RZ, R55 ;  /* 0x000000ffff2c7224 */ /* 0x002fe200078e0037 */
[----:B------:R-:W-:-:S03]  /*46490*/  IADD3 R52, P2, R52, UR14, RZ ;  /* 0x0000000e34347c10 */ /* 0x000fc6000ff5e0ff */
[----:B------:R-:W-:Y:S01]  /*464a0*/  IMAD.MOV.U32 R45, RZ, RZ, R56 ;  /* 0x000000ffff2d7224 */ /* 0x000fe200078e0038 */
[----:B------:R-:W-:Y:S02]  /*464b0*/  IADD3.X R54, R54, UR9, RZ, P2, !PT ;  /* 0x0000000936367c10 */ /* 0x000fe400097fe4ff */
[----:B------:R-:W-:Y:S02]  /*464c0*/  IADD3 R48, P3, R48, UR14, RZ ;  /* 0x0000000e30307c10 */ /* 0x000fe4000ff7e0ff */
[----:B------:R1:W-:Y:S01]  /*464d0*/  LDGSTS.E [R2+0x22e00], desc[UR36][R44.64], P0 ;  /* 0x22e000002c027fae */ /* 0x0003e20008121864 */
[----:B------:R-:W-:Y:S02]  /*464e0*/  ISETP.NE.U32.AND P1, PT, RZ, UR13, PT ;  /* 0x0000000dff007c0c */ /* 0x000fe4000bf25070 */
[----:B------:R-:W-:Y:S01]  /*464f0*/  IADD3.X R51, R51, UR9, RZ, P3, !PT ;  /* 0x0000000933337c10 */ /* 0x000fe20009ffe4ff */
[----:B------:R-:W-:Y:S04]  /*46500*/  STL [R1+0x1a6c], R55 ;  /* 0x001a6c3701007387 */ /* 0x000fe80000100800 */
[----:B------:R1:W-:Y:S02]  /*46510*/  STL [R1+0x1a68], R56 ;  /* 0x001a683801007387 */ /* 0x0003e40000100800 */
[----:B-1----:R-:W-:-:S02]  /*46520*/  IMAD.MOV.U32 R44, RZ, RZ, R52 ;  /* 0x000000ffff2c7224 */ /* 0x002fc400078e0034 */
[----:B------:R-:W-:Y:S01]  /*46530*/  IMAD.MOV.U32 R45, RZ, RZ, R54 ;  /* 0x000000ffff2d7224 */ /* 0x000fe200078e0036 */
[----:B------:R-:W-:Y:S04]  /*46540*/  STL [R1+0x1990], R52 ;  /* 0x0019903401007387 */ /* 0x000fe80000100800 */
[----:B------:R-:W-:Y:S04]  /*46550*/  STL [R1+0x198c], R54 ;  /* 0x00198c3601007387 */ /* 0x000fe80000100800 */
[----:B------:R1:W-:Y:S04]  /*46560*/  STL [R1+0x1a8c], R48 ;  /* 0x001a8c3001007387 */ /* 0x0003e80000100800 */
[----:B------:R1:W-:Y:S04]  /*46570*/  LDGSTS.E [R2+0x22f00], desc[UR36][R44.64], P0 ;  /* 0x22f000002c027fae */ /* 0x0003e80008121864 */
[----:B------:R3:W-:Y:S04]  /*46580*/  STL [R1+0x1a88], R51 ;  /* 0x001a883301007387 */ /* 0x0007e80000100800 */
[----:B------:R-:W2:Y:S01]  /*46590*/  LDL.LU R56, [R1+0x1ed8] ;  /* 0x001ed80001387983 */ /* 0x000ea20000300800 */
[----:B-1----:R-:W-:-:S03]  /*465a0*/  IMAD.MOV.U32 R44, RZ, RZ, R48 ;  /* 0x000000ffff2c7224 */ /* 0x002fc600078e0030 */
[----:B------:R-:W2:Y:S01]  /*465b0*/  LDL.LU R48, [R1+0x1edc] ;  /* 0x001edc0001307983 */ /* 0x000ea20000300800 */
[----:B------:R-:W-:-:S05]  /*465c0*/  IMAD.MOV.U32 R45, RZ, RZ, R51 ;  /* 0x000000ffff2d7224 */ /* 0x000fca00078e0033 */
[----:B------:R1:W-:Y:S01]  /*465d0*/  LDGSTS.E [R2+0x23600], desc[UR36][R44.64], P1 ;  /* 0x236000002c027fae */ /* 0x0003e20008921864 */
[----:B----4-:R-:W-:-:S04]  /*465e0*/  IADD3 R47, P0, R47, UR14, RZ ;  /* 0x0000000e2f2f7c10 */ /* 0x010fc8000ff1e0ff */
[----:B---3--:R-:W-:Y:S01]  /*465f0*/  IADD3.X R49, R49, UR9, RZ, P0, !PT ;  /* 0x0000000931317c10 */ /* 0x008fe200087fe4ff */
[----:B------:R3:W-:Y:S01]  /*46600*/  STL [R1+0x1998], R47 ;  /* 0x0019982f01007387 */ /* 0x0007e20000100800 */
[----:B-1----:R-:W-:-:S03]  /*46610*/  IMAD.MOV.U32 R44, RZ, RZ, R47 ;  /* 0x000000ffff2c7224 */ /* 0x002fc600078e002f */
[----:B------:R1:W-:Y:S04]  /*46620*/  STL [R1+0x1994], R49 ;  /* 0x0019943101007387 */ /* 0x0003e80000100800 */
[----:B------:R-:W4:Y:S04]  /*46630*/  LDL.LU R51, [R1+0x1ee0] ;  /* 0x001ee00001337983 */ /* 0x000f280000300800 */
[----:B---3--:R-:W3:Y:S01]  /*46640*/  LDL.LU R47, [R1+0x1ee4] ;  /* 0x001ee400012f7983 */ /* 0x008ee20000300800 */
[----:B------:R-:W-:-:S03]  /*46650*/  IMAD.MOV.U32 R45, RZ, RZ, R49 ;  /* 0x000000ffff2d7224 */ /* 0x000fc600078e0031 */
[----:B------:R-:W4:Y:S04]  /*46660*/  LDL.LU R52, [R1+0x1ee8] ;  /* 0x001ee80001347983 */ /* 0x000f280000300800 */
[----:B-1----:R-:W4:Y:S01]  /*46670*/  LDL.LU R49, [R1+0x1eec] ;  /* 0x001eec0001317983 */ /* 0x002f220000300800 */
[----:B------:R-:W-:Y:S01]  /*46680*/  UISETP.GT.AND UP1, UPT, UR17, 0x1f, UPT ;  /* 0x0000001f1100788c */ /* 0x000fe2000bf24270 */
[----:B------:R-:W1:Y:S03]  /*46690*/  S2R R109, SR_TID.X ;  /* 0x00000000006d7919 */ /* 0x000e660000002100 */
[----:B------:R-:W-:Y:S01]  /*466a0*/  USEL UR13, URZ, 0x4, !UP1 ;  /* 0x000000043f0d7887 */ /* 0x000fe2000c800000 */
[----:B------:R-:W1:Y:S03]  /*466b0*/  S2R R61, SR_TID.X ;  /* 0x00000000003d7919 */ /* 0x000e660000002100 */
[----:B------:R-:W-:Y:S01]  /*466c0*/  USEL UR13, UR13, URZ, !UP0 ;  /* 0x0000003f0d0d7287 */ /* 0x000fe2000c000000 */
[----:B------:R2:W-:Y:S05]  /*466d0*/  LDGSTS.E [R2+0x23700], desc[UR36][R44.64], P1 ;  /* 0x237000002c027fae */ /* 0x0005ea0008921864 */
[----:B------:R-:W-:Y:S01]  /*466e0*/  ISETP.NE.U32.AND P0, PT, RZ, UR13, PT ;  /* 0x0000000dff007c0c */ /* 0x000fe2000bf05070 */
[----:B------:R-:W-:Y:S01]  /*466f0*/  ULEA UR13, UR8, UR5, 0x10 ;  /* 0x00000005080d7291 */ /* 0x000fe2000f8e803f */
[----:B-1----:R-:W-:-:S02]  /*46700*/  LOP3.LUT R107, R109, 0x1f, RZ, 0xc0, !PT ;  /* 0x0000001f6d6b7812 */ /* 0x002fc400078ec0ff */
[----:B------:R-:W-:Y:S02]  /*46710*/  LOP3.LUT R57, R61, 0x1f, RZ, 0xc0, !PT ;  /* 0x0000001f3d397812 */ /* 0x000fe400078ec0ff */
[----:B------:R-:W-:-:S03]  /*46720*/  SHF.R.S32.HI R61, RZ, 0x5, R61 ;  /* 0x00000005ff3d7819 */ /* 0x000fc6000001143d */
[----:B------:R-:W-:Y:S01]  /*46730*/  IMAD.SHL.U32 R57, R57, 0x4, RZ ;  /* 0x0000000439397824 */ /* 0x000fe200078e00ff */
[----:B------:R-:W-:Y:S02]  /*46740*/  SGXT R61, R61, 0x1 ;  /* 0x000000013d3d781a */ /* 0x000fe40000000200 */
[----:B--2---:R-:W-:-:S04]  /*46750*/  IADD3 R50, P1, R50, UR14, RZ ;  /* 0x0000000e32327c10 */ /* 0x004fc8000ff3e0ff */
[----:B------:R-:W-:Y:S02]  /*46760*/  IADD3.X R53, R53, UR9, RZ, P1, !PT ;  /* 0x0000000935357c10 */ /* 0x000fe40008ffe4ff */
[----:B------:R-:W-:Y:S01]  /*46770*/  IADD3 R3, P2, R3, UR14, RZ ;  /* 0x0000000e03037c10 */ /* 0x000fe2000ff5e0ff */
[----:B------:R-:W-:Y:S03]  /*46780*/  STL [R1+0x1aac], R50 ;  /* 0x001aac3201007387 */ /* 0x000fe60000100800 */
[----:B------:R-:W-:Y:S01]  /*46790*/  IADD3.X R46, R46, UR9, RZ, P2, !PT ;  /* 0x000000092e2e7c10 */ /* 0x000fe200097fe4ff */
[----:B------:R-:W-:Y:S01]  /*467a0*/  STL [R1+0x19a0], R3 ;  /* 0x0019a00301007387 */ /* 0x000fe20000100800 */
[----:B------:R-:W-:Y:S02]  /*467b0*/  IMAD.MOV.U32 R44, RZ, RZ, R50 ;  /* 0x000000ffff2c7224 */ /* 0x000fe400078e0032 */
[----:B------:R-:W-:Y:S01]  /*467c0*/  IMAD.MOV.U32 R45, RZ, RZ, R53 ;  /* 0x000000ffff2d7224 */ /* 0x000fe200078e0035 */
[----:B------:R1:W-:Y:S04]  /*467d0*/  STL [R1+0x1aa8], R53 ;  /* 0x001aa83501007387 */ /* 0x0003e80000100800 */
[----:B------:R2:W-:Y:S04]  /*467e0*/  STL [R1+0x199c], R46 ;  /* 0x00199c2e01007387 */ /* 0x0005e80000100800 */
[----:B------:R-:W4:Y:S04]  /*467f0*/  LDL.LU R55, [R1+0x1ef0] ;  /* 0x001ef00001377983 */ /* 0x000f280000300800 */
[----:B-1----:R-:W4:Y:S04]  /*46800*/  LDL.LU R53, [R1+0x1ef4] ;  /* 0x001ef40001357983 */ /* 0x002f280000300800 */
[----:B------:R1:W-:Y:S04]  /*46810*/  LDGSTS.E [R2+0x23e00], desc[UR36][R44.64], P0 ;  /* 0x23e000002c027fae */ /* 0x0003e80008121864 */
[----:B------:R-:W4:Y:S01]  /*46820*/  LDL.LU R50, [R1+0x1ef8] ;  /* 0x001ef80001327983 */ /* 0x000f220000300800 */
[----:B-1----:R-:W-:-:S02]  /*46830*/  IMAD.MOV.U32 R44, RZ, RZ, R3 ;  /* 0x000000ffff2c7224 */ /* 0x002fc400078e0003 */
[----:B------:R-:W-:Y:S01]  /*46840*/  IMAD.MOV.U32 R45, RZ, RZ, R46 ;  /* 0x000000ffff2d7224 */ /* 0x000fe200078e002e */
[----:B------:R-:W4:Y:S04]  /*46850*/  LDL.LU R3, [R1+0x1efc] ;  /* 0x001efc0001037983 */ /* 0x000f280000300800 */
[----:B------:R1:W-:Y:S01]  /*46860*/  LDGSTS.E [R2+0x23f00], desc[UR36][R44.64], P0 ;  /* 0x23f000002c027fae */ /* 0x0003e20008121864 */
[----:B------:R-:W-:Y:S02]  /*46870*/  ISETP.GE.AND P0, PT, R107, UR17, PT ;  /* 0x000000116b007c0c */ /* 0x000fe4000bf06270 */
[----:B------:R-:W-:Y:S01]  /*46880*/  PLOP3.LUT P1, PT, PT, PT, UP0, 0x80, 0x0 ;  /* 0x000000000000781c */ /* 0x000fe20003f2f008 */
[----:B------:R-:W4:Y:S01]  /*46890*/  LDL.LU R54, [R1+0x1f04] ;  /* 0x001f040001367983 */ /* 0x000f220000300800 */
[----:B--2---:R-:W-:-:S03]  /*468a0*/  LOP3.LUT R46, R57, 0x90, R61, 0x78, !PT ;  /* 0x00000090392e7812 */ /* 0x004fc600078e783d */
[----:B------:R-:W0:Y:S01]  /*468b0*/  LDGDEPBAR ;  /* 0x00000000000079af */ /* 0x000e220000000000 */
[----:B-1----:R-:W-:-:S04]  /*468c0*/  SEL R2, RZ, 0x4, P0 ;  /* 0x00000004ff027807 */ /* 0x002fc80000000000 */
[----:B------:R-:W-:-:S04]  /*468d0*/  SEL R2, R2, RZ, !P1 ;  /* 0x000000ff02027207 */ /* 0x000fc80004800000 */
[----:B------:R-:W-:Y:S01]  /*468e0*/  ISETP.NE.U32.AND P0, PT, R2, RZ, PT ;  /* 0x000000ff0200720c */ /* 0x000fe20003f05070 */
[----:B------:R-:W-:Y:S01]  /*468f0*/  VIADD R2, R46, UR13 ;  /* 0x0000000d2e027c36 */ /* 0x000fe20008000000 */
[----:B------:R-:W-:-:S04]  /*46900*/  IADD3 R48, P1, R48, UR15, RZ ;  /* 0x0000000f30307c10 */ /* 0x000fc8000ff3e0ff */
[----:B------:R-:W-:Y:S01]  /*46910*/  IADD3.X R56, R56, UR11, RZ, P1, !PT ;  /* 0x0000000b38387c10 */ /* 0x000fe20008ffe4ff */
[----:B------:R-:W-:Y:S04]  /*46920*/  STL [R1+0x1edc], R48 ;  /* 0x001edc3001007387 */ /* 0x000fe80000100800 */
[----:B------:R1:W-:Y:S01]  /*46930*/  STL [R1+0x1ed8], R56 ;  /* 0x001ed83801007387 */ /* 0x0003e20000100800 */
[----:B------:R-:W-:-:S03]  /*46940*/  IMAD.MOV.U32 R45, RZ, RZ, R56 ;  /* 0x000000ffff2d7224 */ /* 0x000fc600078e0038 */
[----:B------:R-:W2:Y:S01]  /*46950*/  LDL.LU R46, [R1+0x1f0c] ;  /* 0x001f0c00012e7983 */ /* 0x000ea20000300800 */
[----:B------:R-:W-:-:S03]  /*46960*/  IMAD.MOV.U32 R44, RZ, RZ, R48 ;  /* 0x000000ffff2c7224 */ /* 0x000fc600078e0030 */
[----:B-1----:R-:W2:Y:S04]  /*46970*/  LDL.LU R56, [R1+0x1f00] ;  /* 0x001f000001387983 */ /* 0x002ea80000300800 */
[----:B------:R-:W2:Y:S04]  /*46980*/  LDL.LU R48, [R1+0x1f08] ;  /* 0x001f080001307983 */ /* 0x000ea80000300800 */
[----:B------:R1:W-:Y:S01]  /*46990*/  LDGSTS.E [R2], desc[UR36][R44.64], P0 ;  /* 0x000000002c027fae */ /* 0x0003e20008121864 */
[----:B---3--:R-:W-:-:S04]  /*469a0*/  IADD3 R47, P1, R47, UR15, RZ ;  /* 0x0000000f2f2f7c10 */ /* 0x008fc8000ff3e0ff */
[----:B----4-:R-:W-:Y:S02]  /*469b0*/  IADD3.X R51, R51, UR11, RZ, P1, !PT ;  /* 0x0000000b33337c10 */ /* 0x010fe40008ffe4ff */
[----:B------:R-:W-:Y:S01]  /*469c0*/  IADD3 R49, P2, R49, UR15, RZ ;  /* 0x0000000f31317c10 */ /* 0x000fe2000ff5e0ff */
[----:B------:R-:W-:Y:S01]  /*469d0*/  STL [R1+0x1ee4], R47 ;  /* 0x001ee42f01007387 */ /* 0x000fe20000100800 */
[----:B-1----:R-:W-:Y:S02]  /*469e0*/  IMAD.MOV.U32 R44, RZ, RZ, R47 ;  /* 0x000000ffff2c7224 */ /* 0x002fe400078e002f */
[----:B------:R-:W-:Y:S01]  /*469f0*/  IADD3.X R52, R52, UR11, RZ, P2, !PT ;  /* 0x0000000b34347c10 */ /* 0x000fe200097fe4ff */
[----:B------:R-:W-:Y:S01]  /*46a00*/  IMAD.MOV.U32 R45, RZ, RZ, R51 ;  /* 0x000000ffff2d7224 */ /* 0x000fe200078e0033 */
[----:B------:R1:W-:Y:S04]  /*46a10*/  STL [R1+0x1ee0], R51 ;  /* 0x001ee03301007387 */ /* 0x0003e80000100800 */
[----:B------:R-:W-:Y:S04]  /*46a20*/  STL [R1+0x1eec], R49 ;  /* 0x001eec3101007387 */ /* 0x000fe80000100800 */
[----:B------:R3:W-:Y:S04]  /*46a30*/  LDGSTS.E [R2+0x400], desc[UR36][R44.64], P0 ;  /* 0x004000002c027fae */ /* 0x0007e80008121864 */
[----:B-1----:R-:W4:Y:S04]  /*46a40*/  LDL.LU R51, [R1+0x1f14] ;  /* 0x001f140001337983 */ /* 0x002f280000300800 */
[----:B------:R1:W-:Y:S04]  /*46a50*/  STL [R1+0x1ee8], R52 ;  /* 0x001ee83401007387 */ /* 0x0003e80000100800 */
[----:B------:R-:W4:Y:S01]  /*46a60*/  LDL.LU R47, [R1+0x1f1c] ;  /* 0x001f1c00012f7983 */ /* 0x000f220000300800 */
[----:B---3--:R-:W-:-:S03]  /*46a70*/  IMAD.MOV.U32 R45, RZ, RZ, R52 ;  /* 0x000000ffff2d7224 */ /* 0x008fc600078e0034 */
[----:B-1----:R-:W3:Y:S01]  /*46a80*/  LDL.LU R52, [R1+0x1f10] ;  /* 0x001f100001347983 */ /* 0x002ee20000300800 */
[----:B------:R-:W-:-:S03]  /*46a90*/  IMAD.MOV.U32 R44, RZ, RZ, R49 ;  /* 0x000000ffff2c7224 */ /* 0x000fc600078e0031 */
[----:B------:R-:W3:Y:S04]  /*46aa0*/  LDL.LU R49, [R1+0x1f18] ;  /* 0x001f180001317983 */ /* 0x000ee80000300800 */
[----:B------:R1:W-:Y:S01]  /*46ab0*/  LDGSTS.E [R2+0x800], desc[UR36][R44.64], P0 ;  /* 0x008000002c027fae */ /* 0x0003e20008121864 */
[----:B------:R-:W-:-:S04]  /*46ac0*/  IADD3 R53, P1, R53, UR15, RZ ;  /* 0x0000000f35357c10 */ /* 0x000fc8000ff3e0ff */
[----:B------:R-:W-:Y:S01]  /*46ad0*/  IADD3.X R55, R55, UR11, RZ, P1, !PT ;  /* 0x0000000b37377c10 */ /* 0x000fe20008ffe4ff */
[----:B------:R1:W-:Y:S02]  /*46ae0*/  STL [R1+0x1ef4], R53 ;  /* 0x001ef43501007387 */ /* 0x0003e40000100800 */
[----:B-1----:R-:W-:Y:S02]  /*46af0*/  IMAD.MOV.U32 R44, RZ, RZ, R53 ;  /* 0x000000ffff2c7224 */ /* 0x002fe400078e0035 */
[----:B------:R1:W-:Y:S01]  /*46b00*/  STL [R1+0x1ef0], R55 ;  /* 0x001ef03701007387 */ /* 0x0003e20000100800 */
[----:B------:R-:W-:-:S04]  /*46b10*/  IADD3 R3, P2, R3, UR15, RZ ;  /* 0x0000000f03037c10 */ /* 0x000fc8000ff5e0ff */
[----:B------:R-:W-:Y:S01]  /*46b20*/  IADD3.X R50, R50, UR11, RZ, P2, !PT ;  /* 0x0000000b32327c10 */ /* 0x000fe200097fe4ff */
[----:B------:R1:W-:Y:S01]  /*46b30*/  STL [R1+0x1efc], R3 ;  /* 0x001efc0301007387 */ /* 0x0003e20000100800 */
[----:B------:R-:W-:-:S03]  /*46b40*/  IMAD.MOV.U32 R45, RZ, RZ, R55 ;  /* 0x000000ffff2d7224 */ /* 0x000fc600078e0037 */
[----:B------:R-:W3:Y:S04]  /*46b50*/  LDL.LU R53, [R1+0x1f24] ;  /* 0x001f240001357983 */ /* 0x000ee80000300800 */
[----:B------:R1:W-:Y:S04]  /*46b60*/  STL [R1+0x1ef8], R50 ;  /* 0x001ef83201007387 */ /* 0x0003e80000100800 */
[----:B------:R-:W3:Y:S04]  /*46b70*/  LDL.LU R57, [R1+0x1f2c] ;  /* 0x001f2c0001397983 */ /* 0x000ee80000300800 */
[----:B-1----:R-:W3:Y:S04]  /*46b80*/  LDL.LU R55, [R1+0x1f20] ;  /* 0x001f200001377983 */ /* 0x002ee80000300800 */
[----:B------:R-:W3:Y:S01]  /*46b90*/  LDL.LU R58, [R1+0x1f28] ;  /* 0x001f2800013a7983 */ /* 0x000ee20000300800 */
[----:B------:R-:W-:-:S03]  /*46ba0*/  IADD3 R54, P1, R54, UR15, RZ ;  /* 0x0000000f36367c10 */ /* 0x000fc6000ff3e0ff */
[----:B------:R1:W-:Y:S02]  /*46bb0*/  LDGSTS.E [R2+0xc00], desc[UR36][R44.64], P0 ;  /* 0x00c000002c027fae */ /* 0x0003e40008121864 */
[----:B-1----:R-:W-:Y:S02]  /*46bc0*/  IMAD.MOV.U32 R44, RZ, RZ, R3 ;  /* 0x000000ffff2c7224 */ /* 0x002fe400078e0003 */
[----:B------:R-:W-:Y:S01]  /*46bd0*/  IMAD.MOV.U32 R45, RZ, RZ, R50 ;  /* 0x000000ffff2d7224 */ /* 0x000fe200078e0032 */
[----:B------:R-:W3:Y:S04]  /*46be0*/  LDL.LU R3, [R1+0x1f34] ;  /* 0x001f340001037983 */ /* 0x000ee80000300800 */
[----:B------:R-:W3:Y:S04]  /*46bf0*/  LDL.LU R50, [R1+0x1f3c] ;  /* 0x001f3c0001327983 */ /* 0x000ee80000300800 */
[----:B------:R1:W-:Y:S04]  /*46c00*/  STL [R1+0x1f04], R54 ;  /* 0x001f043601007387 */ /* 0x0003e80000100800 */
[----:B------:R1:W-:Y:S02]  /*46c10*/  LDGSTS.E [R2+0x1000], desc[UR36][R44.64], P0 ;  /* 0x010000002c027fae */ /* 0x0003e40008121864 */
[----:B-1----:R-:W-:Y:S01]  /*46c20*/  IMAD.MOV.U32 R44, RZ, RZ, R54 ;  /* 0x000000ffff2c7224 */ /* 0x002fe200078e0036 */
[----:B--2---:R-:W-:-:S02]  /*46c30*/  IADD3 R46, P2, R46, UR15, RZ ;  /* 0x0000000f2e2e7c10 */ /* 0x004fc4000ff5e0ff */
[----:B------:R-:W-:Y:S02]  /*46c40*/  IADD3.X R56, R56, UR11, RZ, P1, !PT ;  /* 0x0000000b38387c10 */ /* 0x000fe40008ffe4ff */
[----:B------:R-:W-:-:S03]  /*46c50*/  IADD3.X R48, R48, UR11, RZ, P2, !PT ;  /* 0x0000000b30307c10 */ /* 0x000fc600097fe4ff */
[----:B------:R1:W-:Y:S01]  /*46c60*/  STL [R1+0x1f00], R56 ;  /* 0x001f003801007387 */ /* 0x0003e20000100800 */
[----:B------:R-:W-:-:S03]  /*46c70*/  IMAD.MOV.U32 R45, RZ, RZ, R56 ;  /* 0x000000ffff2d7224 */ /* 0x000fc600078e0038 */
[----:B------:R2:W-:Y:S04]  /*46c80*/  STL [R1+0x1f0c], R46 ;  /* 0x001f0c2e01007387 */ /* 0x0005e80000100800 */
[----:B------:R-:W3:Y:S04]  /*46c90*/  LDL.LU R54, [R1+0x1f30] ;  /* 0x001f300001367983 */ /* 0x000ee80000300800 */
[----:B------:R2:W-:Y:S04]  /*46ca0*/  STL [R1+0x1f08], R48 ;  /* 0x001f083001007387 */ /* 0x0005e80000100800 */
[----:B-1----:R-:W3:Y:S04]  /*46cb0*/  LDL.LU R56, [R1+0x1f38] ;  /* 0x001f380001387983 */ /* 0x002ee80000300800 */
[----:B------:R1:W-:Y:S02]  /*46cc0*/  LDGSTS.E [R2+0x1400], desc[UR36][R44.64], P0 ;  /* 0x014000002c027fae */ /* 0x0003e40008121864 */
[----:B-1----:R-:W-:-:S02]  /*46cd0*/  IMAD.MOV.U32 R44, RZ, RZ, R46 ;  /* 0x000000ffff2c7224 */ /* 0x002fc400078e002e */
[----:B------:R-:W-:Y:S01]  /*46ce0*/  IMAD.MOV.U32 R45, RZ, RZ, R48 ;  /* 0x000000ffff2d7224 */ /* 0x000fe200078e0030 */
[----:B--2---:R-:W2:Y:S04]  /*46cf0*/  LDL.LU R46, [R1+0x1f44] ;  /* 0x001f4400012e7983 */ /* 0x004ea80000300800 */
[----:B------:R-:W2:Y:S04]  /*46d00*/  LDL.LU R48, [R1+0x1f4c] ;  /* 0x001f4c0001307983 */ /* 0x000ea80000300800 */
[----:B------:R1:W-:Y:S01]  /*46d10*/  LDGSTS.E [R2+0x1800], desc[UR36][R44.64], P0 ;  /* 0x018000002c027fae */ /* 0x0003e20008121864 */
[----:B----4-:R-:W-:-:S05]  /*46d20*/  IADD3 R51, P1, R51, UR15, RZ ;  /* 0x0000000f33337c10 */ /* 0x010fca000ff3e0ff */
[----:B------:R4:W-:Y:S01]  /*46d30*/  STL [R1+0x1f14], R51 ;  /* 0x001f143301007387 */ /* 0x0009e20000100800 */
[----:B------:R-:W-:Y:S02]  /*46d40*/  IADD3 R47, P2, R47, UR15, RZ ;  /* 0x0000000f2f2f7c10 */ /* 0x000fe4000ff5e0ff */
[----:B---3--:R-:W-:Y:S01]  /*46d50*/  IADD3.X R52, R52, UR11, RZ, P1, !PT ;  /* 0x0000000b34347c10 */ /* 0x008fe20008ffe4ff */
[----:B-1----:R-:W-:Y:S01]  /*46d60*/  IMAD.MOV.U32 R44, RZ, RZ, R51 ;  /* 0x000000ffff2c7224 */ /* 0x002fe200078e0033 */
[----:B------:R-:W-:-:S03]  /*46d70*/  IADD3.X R49, R49, UR11, RZ, P2, !PT ;  /* 0x0000000b31317c10 */ /* 0x000fc600097fe4ff */
[----:B------:R1:W-:Y:S04]  /*46d80*/  STL [R1+0x1f10], R52 ;  /* 0x001f103401007387 */ /* 0x0003e80000100800 */
[----:B------:R3:W-:Y:S04]  /*46d90*/  STL [R1+0x1f1c], R47 ;  /* 0x001f1c2f01007387 */ /* 0x0007e80000100800 */
[----:B----4-:R-:W4:Y:S01]  /*46da0*/  LDL.LU R51, [R1+0x1f40] ;  /* 0x001f400001337983 */ /* 0x010f220000300800 */
[----:B------:R-:W-:-:S03]  /*46db0*/  IMAD.MOV.U32 R45, RZ, RZ, R52 ;  /* 0x000000ffff2d7224 */ /* 0x000fc600078e0034 */
[----:B------:R3:W-:Y:S04]  /*46dc0*/  STL [R1+0x1f18], R49 ;  /* 0x001f183101007387 */ /* 0x0007e80000100800 */
[----:B-1----:R-:W4:Y:S04]  /*46dd0*/  LDL.LU R52, [R1+0x1f48] ;  /* 0x001f480001347983 */ /* 0x002f280000300800 */
[----:B------:R1:W-:Y:S02]  /*46de0*/  LDGSTS.E [R2+0x1c00], desc[UR36][R44.64], P0 ;  /* 0x01c000002c027fae */ /* 0x0003e40008121864 */
[----:B-1----:R-:W-:-:S02]  /*46df0*/  IMAD.MOV.U32 R44, RZ, RZ, R47 ;  /* 0x000000ffff2c7224 */ /* 0x002fc400078e002f */
[----:B------:R-:W-:Y:S01]  /*46e00*/  IMAD.MOV.U32 R45, RZ, RZ, R49 ;  /* 0x000000ffff2d7224 */ /* 0x000fe200078e0031 */
[----:B---3--:R-:W3:Y:S04]  /*46e10*/  LDL.LU R47, [R1+0x1f54] ;  /* 0x001f5400012f7983 */ /* 0x008ee80000300800 */
[----:B------:R-:W3:Y:S04]  /*46e20*/  LDL.LU R49, [R1+0x1f5c] ;  /* 0x001f5c0001317983 */ /* 0x000ee80000300800 */
[----:B------:R1:W-:Y:S01]  /*46e30*/  LDGSTS.E [R2+0x2000], desc[UR36][R44.64], P0 ;  /* 0x020000002c027fae */ /* 0x0003e20008121864 */
[----:B------:R-:W-:-:S05]  /*46e40*/  IADD3 R53, P1, R53, UR15, RZ ;  /* 0x0000000f35357c10 */ /* 0x000fca000ff3e0ff */
[----:B------:R-:W-:Y:S01]  /*46e50*/  STL [R1+0x1f24], R53 ;  /* 0x001f243501007387 */ /* 0x000fe20000100800 */
[----:B------:R-:W-:Y:S02]  /*46e60*/  IADD3 R57, P2, R57, UR15, RZ ;  /* 0x0000000f39397c10 */ /* 0x000fe4000ff5e0ff */
[----:B------:R-:W-:Y:S02]  /*46e70*/  IADD3.X R55, R55, UR11, RZ, P1, !PT ;  /* 0x0000000b37377c10 */ /* 0x000fe40008ffe4ff */
[----:B------:R-:W-:-:S03]  /*46e80*/  IADD3.X R58, R58, UR11, RZ, P2, !PT ;  /* 0x0000000b3a3a7c10 */ /* 0x000fc600097fe4ff */
[----:B------:R1:W-:Y:S02]  /*46e90*/  STL [R1+0x1f20], R55 ;  /* 0x001f203701007387 */ /* 0x0003e40000100800 */
[----:B-1----:R-:W-:Y:S02]  /*46ea0*/  IMAD.MOV.U32 R45, RZ, RZ, R55 ;  /* 0x000000ffff2d7224 */ /* 0x002fe400078e0037 */
[----:B------:R-:W-:Y:S01]  /*46eb0*/  STL [R1+0x1f2c], R57 ;  /* 0x001f2c3901007387 */ /* 0x000fe20000100800 */
[----:B------:R-:W-:-:S03]  /*46ec0*/  IMAD.MOV.U32 R44, RZ, RZ, R53 ;  /* 0x000000ffff2c7224 */ /* 0x000fc600078e0035 */
[----:B------:R-:W3:Y:S04]  /*46ed0*/  LDL.LU R55, [R1+0x1f50] ;  /* 0x001f500001377983 */ /* 0x000ee80000300800 */
[----:B------:R-:W-:Y:S04]  /*46ee0*/  STL [R1+0x1f28], R58 ;  /* 0x001f283a01007387 */ /* 0x000fe80000100800 */
[----:B------:R-:W3:Y:S01]  /*46ef0*/  LDL.LU R53, [R1+0x1f58] ;  /* 0x001f580001357983 */ /* 0x000ee20000300800 */
[----:B------:R-:W-:-:S03]  /*46f00*/  IADD3 R3, P1, R3, UR15, RZ ;  /* 0x0000000f03037c10 */ /* 0x000fc6000ff3e0ff */
[----:B------:R1:W-:Y:S01]  /*46f10*/  LDGSTS.E [R2+0x2400], desc[UR36][R44.64], P0 ;  /* 0x024000002c027fae */ /* 0x0003e20008121864 */
[----:B------:R-:W-:-:S03]  /*46f20*/  IADD3 R50, P2, R50, UR15, RZ ;  /* 0x0000000f32327c10 */ /* 0x000fc6000ff5e0ff */
[----:B------:R-:W-:Y:S01]  /*46f30*/  STL [R1+0x1f34], R3 ;  /* 0x001f340301007387 */ /* 0x000fe20000100800 */
[----:B-1----:R-:W-:Y:S02]  /*46f40*/  IMAD.MOV.U32 R44, RZ, RZ, R57 ;  /* 0x000000ffff2c7224 */ /* 0x002fe400078e0039 */
[----:B------:R-:W-:-:S05]  /*46f50*/  IMAD.MOV.U32 R45, RZ, RZ, R58 ;  /* 0x000000ffff2d7224 */ /* 0x000fca00078e003a */
[----:B------:R1:W-:Y:S02]  /*46f60*/  LDGSTS.E [R2+0x2800], desc[UR36][R44.64], P0 ;  /* 0x028000002c027fae */ /* 0x0003e40008121864 */
[----:B-1----:R-:W-:Y:S01]  /*46f70*/  IMAD.MOV.U32 R44, RZ, RZ, R3 ;  /* 0x000000ffff2c7224 */ /* 0x002fe200078e0003 */
[----:B------:R-:W-:-:S05]  /*46f80*/  IADD3.X R54, R54, UR11, RZ, P1, !PT ;  /* 0x0000000b36367c10 */ /* 0x000fca0008ffe4ff */
[----:B------:R-:W-:Y:S01]  /*46f90*/  IMAD.MOV.U32 R45, RZ, RZ, R54 ;  /* 0x000000ffff2d7224 */ /* 0x000fe200078e0036 */
[----:B------:R1:W-:Y:S01]  /*46fa0*/  STL [R1+0x1f30], R54 ;  /* 0x001f303601007387 */ /* 0x0003e20000100800 */
[----:B------:R-:W-:-:S03]  /*46fb0*/  IADD3.X R56, R56, UR11, RZ, P2, !PT ;  /* 0x0000000b38387c10 */ /* 0x000fc600097fe4ff */
[----:B------:R-:W-:Y:S04]  /*46fc0*/  STL [R1+0x1f3c], R50 ;  /* 0x001f3c3201007387 */ /* 0x000fe80000100800 */
[----:B------:R2:W-:Y:S04]  /*46fd0*/  LDGSTS.E [R2+0x2c00], desc[UR36][R44.64], P0 ;  /* 0x02c000002c027fae */ /* 0x0005e80008121864 */
[----:B-1----:R-:W3:Y:S04]  /*46fe0*/  LDL.LU R54, [R1+0x1f64] ;  /* 0x001f640001367983 */ /* 0x002ee80000300800 */
[----:B------:R1:W-:Y:S04]  /*46ff0*/  STL [R1+0x1f38], R56 ;  /* 0x001f383801007387 */ /* 0x0003e80000100800 */
[----:B------:R-:W3:Y:S01]  /*47000*/  LDL.LU R3, [R1+0x1f6c] ;  /* 0x001f6c0001037983 */ /* 0x000ee20000300800 */
[----:B--2---:R-:W-:Y:S01]  /*47010*/  IMAD.MOV.U32 R45, RZ, RZ, R56 ;  /* 0x000000ffff2d7224 */ /* 0x004fe200078e0038 */
[----:B------:R-:W-:Y:S01]  /*47020*/  IADD3 R46, P1, R46, UR15, RZ ;  /* 0x0000000f2e2e7c10 */ /* 0x000fe2000ff3e0ff */
[----:B------:R-:W-:Y:S01]  /*47030*/  IMAD.MOV.U32 R44, RZ, RZ, R50 ;  /* 0x000000ffff2c7224 */ /* 0x000fe200078e0032 */
[----:B-1----:R-:W2:Y:S01]  /*47040*/  LDL.LU R56, [R1+0x1f60] ;  /* 0x001f600001387983 */ /* 0x002ea20000300800 */
[----:B------:R-:W-:-:S03]  /*47050*/  IADD3 R48, P2, R48, UR15, RZ ;  /* 0x0000000f30307c10 */ /* 0x000fc6000ff5e0ff */
[----:B------:R-:W2:Y:S04]  /*47060*/  LDL.LU R50, [R1+0x1f68] ;  /* 0x001f680001327983 */ /* 0x000ea80000300800 */
[----:B------:R1:W-:Y:S04]  /*47070*/  LDGSTS.E [R2+0x3000], desc[UR36][R44.64], P0 ;  /* 0x030000002c027fae */ /* 0x0003e80008121864 */
[----:B------:R-:W-:Y:S01]  /*47080*/  STL [R1+0x1f44], R46 ;  /* 0x001f442e01007387 */ /* 0x000fe20000100800 */
[----:B-1----:R-:W-:Y:S01]  /*47090*/  IMAD.MOV.U32 R44, RZ, RZ, R46 ;  /* 0x000000ffff2c7224 */ /* 0x002fe200078e002e */
[----:B----4-:R-:W-:-:S05]  /*470a0*/  IADD3.X R51, R51, UR11, RZ, P1, !PT ;  /* 0x0000000b33337c10 */ /* 0x010fca0008ffe4ff */
[----:B------:R-:W-:Y:S01]  /*470b0*/  IMAD.MOV.U32 R45, RZ, RZ, R51 ;  /* 0x000000ffff2d7224 */ /* 0x000fe200078e0033 */
[----:B------:R1:W-:Y:S01]  /*470c0*/  STL [R1+0x1f40], R51 ;  /* 0x001f403301007387 */ /* 0x0003e20000100800 */
[----:B------:R-:W-:-:S03]  /*470d0*/  IADD3.X R52, R52, UR11, RZ, P2, !PT ;  /* 0x0000000b34347c10 */ /* 0x000fc600097fe4ff */
[----:B------:R-:W-:Y:S04]  /*470e0*/  STL [R1+0x1f4c], R48 ;  /* 0x001f4c3001007387 */ /* 0x000fe80000100800 */
[----:B------:R4:W-:Y:S04]  /*470f0*/  LDGSTS.E [R2+0x3400], desc[UR36][R44.64], P0 ;  /* 0x034000002c027fae */ /* 0x0009e80008121864 */
[----:B-1----:R-:W2:Y:S04]  /*47100*/  LDL.LU R51, [R1+0x1f74] ;  /* 0x001f740001337983 */ /* 0x002ea80000300800 */
[----:B------:R1:W-:Y:S04]  /*47110*/  STL [R1+0x1f48], R52 ;  /* 0x001f483401007387 */ /* 0x0003e80000100800 */
[----:B------:R-:W2:Y:S01]  /*47120*/  LDL.LU R46, [R1+0x1f7c] ;  /* 0x001f7c00012e7983 */ /* 0x000ea20000300800 */
[----:B----4-:R-:W-:-:S03]  /*47130*/  IMAD.MOV.U32 R45, RZ, RZ, R52 ;  /* 0x000000ffff2d7224 */ /* 0x010fc600078e0034 */
[----:B-1----:R-:W4:Y:S01]  /*47140*/  LDL.LU R52, [R1+0x1f70] ;  /* 0x001f700001347983 */ /* 0x002f220000300800 */
[----:B------:R-:W-:-:S03]  /*47150*/  IMAD.MOV.U32 R44, RZ, RZ, R48 ;  /* 0x000000ffff2c7224 */ /* 0x000fc600078e0030 */
[----:B------:R-:W4:Y:S01]  /*47160*/  LDL.LU R48, [R1+0x1f78] ;  /* 0x001f780001307983 */ /* 0x000f220000300800 */
[----:B---3--:R-:W-:Y:S02]  /*47170*/  IADD3 R47, P1, R47, UR15, RZ ;  /* 0x0000000f2f2f7c10 */ /* 0x008fe4000ff3e0ff */
[----:B------:R-:W-:Y:S01]  /*47180*/  IADD3 R49, P2, R49, UR15, RZ ;  /* 0x0000000f31317c10 */ /* 0x000fe2000ff5e0ff */
[----:B------:R1:W-:Y:S04]  /*47190*/  LDGSTS.E [R2+0x3800], desc[UR36][R44.64], P0 ;  /* 0x038000002c027fae */ /* 0x0003e80008121864 */
[----:B------:R3:W-:Y:S01]  /*471a0*/  STL [R1+0x1f54], R47 ;  /* 0x001f542f01007387 */ /* 0x0007e20000100800 */
[----:B-1----:R-:W-:Y:S01]  /*471b0*/  IMAD.MOV.U32 R44, RZ, RZ, R47 ;  /* 0x000000ffff2c7224 */ /* 0x002fe200078e002f */
[----:B------:R-:W-:-:S05]  /*471c0*/  IADD3.X R55, R55, UR11, RZ, P1, !PT ;  /* 0x0000000b37377c10 */ /* 0x000fca0008ffe4ff */
[----:B------:R-:W-:Y:S01]  /*471d0*/  IMAD.MOV.U32 R45, RZ, RZ, R55 ;  /* 0x000000ffff2d7224 */ /* 0x000fe200078e0037 */
[----:B------:R-:W-:Y:S01]  /*471e0*/  STL [R1+0x1f50], R55 ;  /* 0x001f503701007387 */ /* 0x000fe20000100800 */
[----:B------:R-:W-:-:S03]  /*471f0*/  IADD3.X R53, R53, UR11, RZ, P2, !PT ;  /* 0x0000000b35357c10 */ /* 0x000fc600097fe4ff */
[----:B------:R1:W-:Y:S04]  /*47200*/  STL [R1+0x1f5c], R49 ;  /* 0x001f5c3101007387 */ /* 0x0003e80000100800 */
[----:B---3--:R-:W3:Y:S04]  /*47210*/  LDL.LU R47, [R1+0x1f80] ;  /* 0x001f8000012f7983 */ /* 0x008ee80000300800 */
[----:B------:R1:W-:Y:S04]  /*47220*/  STL [R1+0x1f58], R53 ;  /* 0x001f583501007387 */ /* 0x0003e80000100800 */
[----:B------:R1:W-:Y:S04]  /*47230*/  LDGSTS.E [R2+0x3c00], desc[UR36][R44.64], P0 ;  /* 0x03c000002c027fae */ /* 0x0003e80008121864 */
[----:B------:R-:W3:Y:S01]  /*47240*/  LDL.LU R57, [R1+0x1ed4] ;  /* 0x001ed40001397983 */ /* 0x000ee20000300800 */
[----:B-1----:R-:W-:-:S03]  /*47250*/  IMAD.MOV.U32 R44, RZ, RZ, R49 ;  /* 0x000000ffff2c7224 */ /* 0x002fc600078e0031 */
[----:B------:R-:W3:Y:S04]  /*47260*/  LDL.LU R49, [R1+0x1ed0] ;  /* 0x001ed00001317983 */ /* 0x000ee80000300800 */
[----:B------:R-:W3:Y:S01]  /*47270*/  LDL.LU R58, [R1+0x1ec8] ;  /* 0x001ec800013a7983 */ /* 0x000ee20000300800 */
[----:B------:R-:W-:-:S03]  /*47280*/  IMAD.MOV.U32 R45, RZ, RZ, R53 ;  /* 0x000000ffff2d7224 */ /* 0x000fc600078e0035 */
[----:B------:R-:W3:Y:S04]  /*47290*/  LDL.LU R55, [R1+0x1ecc] ;  /* 0x001ecc0001377983 */ /* 0x000ee80000300800 */
[----:B------:R-:W3:Y:S04]  /*472a0*/  LDL.LU R53, [R1+0x1ec4] ;  /* 0x001ec40001357983 */ /* 0x000ee80000300800 */
[----:B------:R1:W-:Y:S01]  /*472b0*/  LDGSTS.E [R2+0x4000], desc[UR36][R44.64], P0 ;  /* 0x040000002c027fae */ /* 0x0003e20008121864 */
[----:B------:R-:W-:-:S05]  /*472c0*/  IADD3 R54, P1, R54, UR15, RZ ;  /* 0x0000000f36367c10 */ /* 0x000fca000ff3e0ff */
[----:B------:R-:W-:Y:S01]  /*472d0*/  STL [R1+0x1f64], R54 ;  /* 0x001f643601007387 */ /* 0x000fe20000100800 */
[----:B------:R-:W-:Y:S02]  /*472e0*/  IADD3 R3, P2, R3, UR15, RZ ;  /* 0x0000000f03037c10 */ /* 0x000fe4000ff5e0ff */
[----:B--2---:R-:W-:Y:S02]  /*472f0*/  IADD3.X R56, R56, UR11, RZ, P1, !PT ;  /* 0x0000000b38387c10 */ /* 0x004fe40008ffe4ff */
[----:B------:R-:W-:-:S03]  /*47300*/  IADD3.X R50, R50, UR11, RZ, P2, !PT ;  /* 0x0000000b32327c10 */ /* 0x000fc600097fe4ff */
[----:B------:R2:W-:Y:S01]  /*47310*/  STL [R1+0x1f60], R56 ;  /* 0x001f603801007387 */ /* 0x0005e20000100800 */
[----:B-1----:R-:W-:-:S03]  /*47320*/  IMAD.MOV.U32 R45, RZ, RZ, R56 ;  /* 0x000000ffff2d7224 */ /* 0x002fc600078e0038 */
[----:B------:R1:W-:Y:S01]  /*47330*/  STL [R1+0x1f6c], R3 ;  /* 0x001f6c0301007387 */ /* 0x0003e20000100800 */
[----:B------:R-:W-:-:S03]  /*47340*/  IMAD.MOV.U32 R44, RZ, RZ, R54 ;  /* 0x000000ffff2c7224 */ /* 0x000fc600078e0036 */
[----:B--2---:R-:W2:Y:S04]  /*47350*/  LDL.LU R56, [R1+0x1ec0] ;  /* 0x001ec00001387983 */ /* 0x004ea80000300800 */
[----:B------:R1:W-:Y:S04]  /*47360*/  STL [R1+0x1f68], R50 ;  /* 0x001f683201007387 */ /* 0x0003e80000100800 */
[----:B------:R-:W2:Y:S04]  /*47370*/  LDL.LU R54, [R1+0x1eb8] ;  /* 0x001eb80001367983 */ /* 0x000ea80000300800 */
[----:B------:R1:W-:Y:S02]  /*47380*/  LDGSTS.E [R2+0x4400], desc[UR36][R44.64], P0 ;  /* 0x044000002c027fae */ /* 0x0003e40008121864 */
[----:B-1----:R-:W-:-:S02]  /*47390*/  IMAD.MOV.U32 R44, RZ, RZ, R3 ;  /* 0x000000ffff2c7224 */ /* 0x002fc400078e0003 */
[----:B------:R-:W-:Y:S01]  /*473a0*/  IMAD.MOV.U32 R45, RZ, RZ, R50 ;  /* 0x000000ffff2d7224 */ /* 0x000fe200078e0032 */
[----:B------:R-:W2:Y:S04]  /*473b0*/  LDL.LU R3, [R1+0x1ebc] ;  /* 0x001ebc0001037983 */ /* 0x000ea80000300800 */
[----:B------:R-:W2:Y:S04]  /*473c0*/  LDL.LU R50, [R1+0x1eb4] ;  /* 0x001eb40001327983 */ /* 0x000ea80000300800 */
[----:B------:R1:W-:Y:S01]  /*473d0*/  LDGSTS.E [R2+0x4800], desc[UR36][R44.64], P0 ;  /* 0x048000002c027fae */ /* 0x0003e20008121864 */
[----:B------:R-:W-:-:S05]  /*473e0*/  IADD3 R51, P1, R51, UR15, RZ ;  /* 0x0000000f33337c10 */ /* 0x000fca000ff3e0ff */
[----:B------:R-:W-:Y:S01]  /*473f0*/  STL [R1+0x1f74], R51 ;  /* 0x001f743301007387 */ /* 0x000fe20000100800 */
[----:B------:R-:W-:Y:S02]  /*47400*/  IADD3 R46, P2, R46, UR15, RZ ;  /* 0x0000000f2e2e7c10 */ /* 0x000fe4000ff5e0ff */
[----:B----4-:R-:W-:Y:S02]  /*47410*/  IADD3.X R52, R52, UR11, RZ, P1, !PT ;  /* 0x0000000b34347c10 */ /* 0x010fe40008ffe4ff */
[----:B------:R-:W-:-:S03]  /*47420*/  IADD3.X R48, R48, UR11, RZ, P2, !PT ;  /* 0x0000000b30307c10 */ /* 0x000fc600097fe4ff */
[----:B------:R4:W-:Y:S01]  /*47430*/  STL [R1+0x1f70], R52 ;  /* 0x001f703401007387 */ /* 0x0009e20000100800 */
[----:B-1----:R-:W-:-:S03]  /*47440*/  IMAD.MOV.U32 R45, RZ, RZ, R52 ;  /* 0x000000ffff2d7224 */ /* 0x002fc600078e0034 */
[----:B------:R1:W-:Y:S01]  /*47450*/  STL [R1+0x1f7c], R46 ;  /* 0x001f7c2e01007387 */ /* 0x0003e20000100800 */
[----:B------:R-:W-:-:S03]  /*47460*/  IMAD.MOV.U32 R44, RZ, RZ, R51 ;  /* 0x000000ffff2c7224 */ /* 0x000fc600078e0033 */
[----:B----4-:R-:W4:Y:S04]  /*47470*/  LDL.LU R52, [R1+0x1eb0] ;  /* 0x001eb00001347983 */ /* 0x010f280000300800 */
[----:B------:R1:W-:Y:S04]  /*47480*/  STL [R1+0x1f78], R48 ;  /* 0x001f783001007387 */ /* 0x0003e80000100800 */
[----:B------:R-:W4:Y:S04]  /*47490*/  LDL.LU R51, [R1+0x1ea8] ;  /* 0x001ea80001337983 */ /* 0x000f280000300800 */
[----:B------:R1:W-:Y:S02]  /*474a0*/  LDGSTS.E [R2+0x4c00], desc[UR36][R44.64], P0 ;  /* 0x04c000002c027fae */ /* 0x0003e40008121864 */
[----:B-1----:R-:W-:-:S02]  /*474b0*/  IMAD.MOV.U32 R44, RZ, RZ, R46 ;  /* 0x000000ffff2c7224 */ /* 0x002fc400078e002e */
[----:B------:R-:W-:Y:S01]  /*474c0*/  IMAD.MOV.U32 R45, RZ, RZ, R48 ;  /* 0x000000ffff2d7224 */ /* 0x000fe200078e0030 */
[----:B------:R-:W4:Y:S04]  /*474d0*/  LDL.LU R46, [R1+0x1eac] ;  /* 0x001eac00012e7983 */ /* 0x000f280000300800 */
[----:B------:R-:W4:Y:S04]  /*474e0*/  LDL.LU R48, [R1+0x1ea4] ;  /* 0x001ea40001307983 */ /* 0x000f280000300800 */
[----:B------:R1:W-:Y:S01]  /*474f0*/  LDGSTS.E [R2+0x5000], desc[UR36][R44.64], P0 ;  /* 0x050000002c027fae */ /* 0x0003e20008121864 */
[----:B---3--:R-:W-:-:S05]  /*47500*/  IADD3 R47, P1, R47, UR15, RZ ;  /* 0x0000000f2f2f7c10 */ /* 0x008fca000ff3e0ff */
[----:B------:R3:W-:Y:S01]  /*47510*/  STL [R1+0x1f80], R47 ;  /* 0x001f802f01007387 */ /* 0x0007e20000100800 */
[----:B-1----:R-:W-:Y:S01]  /*47520*/  IMAD.MOV.U32 R44, RZ, RZ, R47 ;  /* 0x000000ffff2c7224 */ /* 0x002fe200078e002f */
[----:B------:R-:W-:Y:S02]  /*47530*/  IADD3 R57, P2, R57, UR15, RZ ;  /* 0x0000000f39397c10 */ /* 0x000fe4000ff5e0ff */
[----:B------:R-:W-:-:S05]  /*47540*/  IADD3.X R49, R49, UR11, RZ, P1, !PT ;  /* 0x0000000b31317c10 */ /* 0x000fca0008ffe4ff */
[----:B------:R1:W-:Y:S01]  /*47550*/  STL [R1+0x1ed0], R49 ;  /* 0x001ed03101007387 */ /* 0x0003e20000100800 */
[----:B------:R-:W-:-:S03]  /*47560*/  IADD3.X R58, R58, UR11, RZ, P2, !PT ;  /* 0x0000000b3a3a7c10 */ /* 0x000fc600097fe4ff */
[----:B------:R-:W-:Y:S04]  /*47570*/  STL [R1+0x1ed4], R57 ;  /* 0x001ed43901007387 */ /* 0x000fe80000100800 */
[----:B---3--:R-:W3:Y:S01]  /*47580*/  LDL.LU R47, [R1+0x1ea0] ;  /* 0x001ea000012f7983 */ /* 0x008ee20000300800 */
[----:B------:R-:W-:-:S03]  /*47590*/  IMAD.MOV.U32 R45, RZ, RZ, R49 ;  /* 0x000000ffff2d7224 */ /* 0x000fc600078e0031 */
[----:B------:R-:W-:Y:S04]  /*475a0*/  STL [R1+0x1ec8], R58 ;  /* 0x001ec83a01007387 */ /* 0x000fe80000100800 */
[----:B-1----:R-:W3:Y:S01]  /*475b0*/  LDL.LU R49, [R1+0x1e98] ;  /* 0x001e980001317983 */ /* 0x002ee20000300800 */
[----:B------:R-:W-:Y:S02]  /*475c0*/  IADD3 R55, P1, R55, UR15, RZ ;  /* 0x0000000f37377c10 */ /* 0x000fe4000ff3e0ff */
[----:B------:R-:W-:Y:S01]  /*475d0*/  IADD3 R53, P2, R53, UR15, RZ ;  /* 0x0000000f35357c10 */ /* 0x000fe2000ff5e0ff */
[----:B------:R1:W-:Y:S04]  /*475e0*/  LDGSTS.E [R2+0x5400], desc[UR36][R44.64], P0 ;  /* 0x054000002c027fae */ /* 0x0003e80008121864 */
[----:B------:R-:W-:Y:S01]  /*475f0*/  STL [R1+0x1ecc], R55 ;  /* 0x001ecc3701007387 */ /* 0x000fe20000100800 */
[----:B-1----:R-:W-:-:S02]  /*47600*/  IMAD.MOV.U32 R44, RZ, RZ, R57 ;  /* 0x000000ffff2c7224 */ /* 0x002fc400078e0039 */
[----:B------:R-:W-:-:S05]  /*47610*/  IMAD.MOV.U32 R45, RZ, RZ, R58 ;  /* 0x000000ffff2d7224 */ /* 0x000fca00078e003a */
[----:B------:R1:W-:Y:S02]  /*47620*/  LDGSTS.E [R2+0x5800], desc[UR36][R44.64], P0 ;  /* 0x058000002c027fae */ /* 0x0003e40008121864 */
[----:B-1----:R-:W-:Y:S01]  /*47630*/  IMAD.MOV.U32 R44, RZ, RZ, R55 ;  /* 0x000000ffff2c7224 */ /* 0x002fe200078e0037 */
[----:B--2---:R-:W-:-:S05]  /*47640*/  IADD3.X R56, R56, UR11, RZ, P1, !PT ;  /* 0x0000000b38387c10 */ /* 0x004fca0008ffe4ff */
[----:B------:R1:W-:Y:S01]  /*47650*/  STL [R1+0x1ec0], R56 ;  /* 0x001ec03801007387 */ /* 0x0003e20000100800 */
[----:B------:R-:W-:Y:S01]  /*47660*/  IMAD.MOV.U32 R45, RZ, RZ, R56 ;  /* 0x000000ffff2d7224 */ /* 0x000fe200078e0038 */
[----:B------:R-:W-:Y:S02]  /*47670*/  IADD3.X R54, R54, UR11, RZ, P2, !PT ;  /* 0x0000000b36367c10 */ /* 0x000fe400097fe4ff */
[----:B------:R-:W-:Y:S04]  /*47680*/  STL [R1+0x1ec4], R53 ;  /* 0x001ec43501007387 */ /* 0x000fe80000100800 */
[----:B------:R2:W-:Y:S04]  /*47690*/  LDGSTS.E [R2+0x5c00], desc[UR36][R44.64], P0 ;  /* 0x05c000002c027fae */ /* 0x0005e80008121864 */
[----:B-1----:R-:W3:Y:S04]  /*476a0*/  LDL.LU R56, [R1+0x1e9c] ;  /* 0x001e9c0001387983 */ /* 0x002ee80000300800 */
[----:B------:R-:W-:Y:S04]  /*476b0*/  STL [R1+0x1eb8], R54 ;  /* 0x001eb83601007387 */ /* 0x000fe80000100800 */
[----:B------:R-:W3:Y:S01]  /*476c0*/  LDL.LU R58, [R1+0x1e94] ;  /* 0x001e9400013a7983 */ /* 0x000ee20000300800 */
[----:B------:R-:W-:-:S03]  /*476d0*/  IADD3 R3, P1, R3, UR15, RZ ;  /* 0x0000000f03037c10 */ /* 0x000fc6000ff3e0ff */
[----:B------:R-:W3:Y:S01]  /*476e0*/  LDL.LU R57, [R1+0x1e90] ;  /* 0x001e900001397983 */ /* 0x000ee20000300800 */
[----:B------:R-:W-:Y:S01]  /*476f0*/  IADD3 R50, P2, R50, UR15, RZ ;  /* 0x0000000f32327c10 */ /* 0x000fe2000ff5e0ff */
[----:B--2---:R-:W-:Y:S02]  /*47700*/  IMAD.MOV.U32 R44, RZ, RZ, R53 ;  /* 0x000000ffff2c7224 */ /* 0x004fe400078e0035 */
[----:B------:R-:W2:Y:S01]  /*47710*/  LDL.LU R59, [R1+0x1e88] ;  /* 0x001e8800013b7983 */ /* 0x000ea20000300800 */
[----:B------:R-:W-:-:S03]  /*47720*/  IMAD.MOV.U32 R45, RZ, RZ, R54 ;  /* 0x000000ffff2d7224 */ /* 0x000fc600078e0036 */
[----:B------:R1:W-:Y:S04]  /*47730*/  STL [R1+0x1ebc], R3 ;  /* 0x001ebc0301007387 */ /* 0x0003e80000100800 */
[----:B------:R1:W-:Y:S02]  /*47740*/  LDGSTS.E [R2+0x6000], desc[UR36][R44.64], P0 ;  /* 0x060000002c027fae */ /* 0x0003e40008121864 */
[----:B-1----:R-:W-:Y:S01]  /*47750*/  IMAD.MOV.U32 R44, RZ, RZ, R3 ;  /* 0x000000ffff2c7224 */ /* 0x002fe200078e0003 */
[----:B----4-:R-:W-:-:S05]  /*47760*/  IADD3.X R52, R52, UR11, RZ, P1, !PT ;  /* 0x0000000b34347c10 */ /* 0x010fca0008ffe4ff */
[----:B------:R-:W-:Y:S01]  /*47770*/  STL [R1+0x1eb0], R52 ;  /* 0x001eb03401007387 */ /* 0x000fe20000100800 */
[----:B------:R-:W-:-:S03]  /*47780*/  IADD3.X R51, R51, UR11, RZ, P2, !PT ;  /* 0x0000000b33337c10 */ /* 0x000fc600097fe4ff */
[----:B------:R-:W-:Y:S04]  /*47790*/  STL [R1+0x1eb4], R50 ;  /* 0x001eb43201007387 */ /* 0x000fe80000100800 */
[----:B------:R-:W4:Y:S04]  /*477a0*/  LDL.LU R65, [R1+0x1e8c] ;  /* 0x001e8c0001417983 */ /* 0x000f280000300800 */
[----:B------:R-:W-:Y:S04]  /*477b0*/  STL [R1+0x1ea8], R51 ;  /* 0x001ea83301007387 */ /* 0x000fe80000100800 */
[----:B------:R-:W4:Y:S04]  /*477c0*/  LDL.LU R3, [R1+0x1e84] ;  /* 0x001e840001037983 */ /* 0x000f280000300800 */
[----:B------:R-:W4:Y:S04]  /*477d0*/  LDL.LU R66, [R1+0x1e80] ;  /* 0x001e800001427983 */ /* 0x000f280000300800 */
[----:B------:R-:W4:Y:S01]  /*477e0*/  LDL.LU R64, [R1+0x1e74] ;  /* 0x001e740001407983 */ /* 0x000f220000300800 */
[----:B------:R-:W-:Y:S01]  /*477f0*/  IMAD.MOV.U32 R45, RZ, RZ, R52 ;  /* 0x000000ffff2d7224 */ /* 0x000fe200078e0034 */
[----:B------:R-:W-:-:S04]  /*47800*/  IADD3 R46, P1, R46, UR15, RZ ;  /* 0x0000000f2e2e7c10 */ /* 0x000fc8000ff3e0ff */
[----:B------:R1:W-:Y:S01]  /*47810*/  LDGSTS.E [R2+0x6400], desc[UR36][R44.64], P0 ;  /* 0x064000002c027fae */ /* 0x0003e20008121864 */
[----:B------:R-:W-:-:S03]  /*47820*/  IADD3 R48, P2, R48, UR15, RZ ;  /* 0x0000000f30307c10 */ /* 0x000fc6000ff5e0ff */
[----:B------:R-:W-:Y:S01]  /*47830*/  STL [R1+0x1eac], R46 ;  /* 0x001eac2e01007387 */ /* 0x000fe20000100800 */
[----:B-1----:R-:W-:Y:S02]  /*47840*/  IMAD.MOV.U32 R44, RZ, RZ, R50 ;  /* 0x000000ffff2c7224 */ /* 0x002fe400078e0032 */
[----:B------:R-:W-:-:S05]  /*47850*/  IMAD.MOV.U32 R45, RZ, RZ, R51 ;  /* 0x000000ffff2d7224 */ /* 0x000fca00078e0033 */
[----:B------:R1:W-:Y:S02]  /*47860*/  LDGSTS.E [R2+0x6800], desc[UR36][R44.64], P0 ;  /* 0x068000002c027fae */ /* 0x0003e40008121864 */
[----:B-1----:R-:W-:Y:S01]  /*47870*/  IMAD.MOV.U32 R44, RZ, RZ, R46 ;  /* 0x000000ffff2c7224 */ /* 0x002fe200078e002e */
[----:B---3--:R-:W-:-:S05]  /*47880*/  IADD3.X R47, R47, UR11, RZ, P1, !PT ;  /* 0x0000000b2f2f7c10 */ /* 0x008fca0008ffe4ff */
[----:B------:R1:W-:Y:S01]  /*47890*/  STL [R1+0x1ea0], R47 ;  /* 0x001ea02f01007387 */ /* 0x0003e20000100800 */
[----:B------:R-:W-:Y:S01]  /*478a0*/  IMAD.MOV.U32 R45, RZ, RZ, R47 ;  /* 0x000000ffff2d7224 */ /* 0x000fe200078e002f */
[----:B------:R-:W-:Y:S02]  /*478b0*/  IADD3.X R49, R49, UR11, RZ, P2, !PT ;  /* 0x0000000b31317c10 */ /* 0x000fe400097fe4ff */
[----:B------:R-:W-:Y:S04]  /*478c0*/  STL [R1+0x1ea4], R48 ;  /* 0x001ea43001007387 */ /* 0x000fe80000100800 */
[----:B------:R3:W-:Y:S04]  /*478d0*/  LDGSTS.E [R2+0x6c00], desc[UR36][R44.64], P0 ;  /* 0x06c000002c027fae */ /* 0x0007e80008121864 */
[----:B-1----:R-:W4:Y:S04]  /*478e0*/  LDL.LU.64 R46, [R1+0x1968] ;  /* 0x00196800012e7983 */ /* 0x002f280000300a00 */
[----:B------:R1:W-:Y:S01]  /*478f0*/  STL [R1+0x1e98], R49 ;  /* 0x001e983101007387 */ /* 0x0003e20000100800 */
[----:B---3--:R-:W-:-:S02]  /*47900*/  IMAD.MOV.U32 R44, RZ, RZ, R48 ;  /* 0x000000ffff2c7224 */ /* 0x008fc400078e0030 */
[----:B------:R-:W-:Y:S02]  /*47910*/  IMAD.MOV.U32 R45, RZ, RZ, R49 ;  /* 0x000000ffff2d7224 */ /* 0x000fe400078e0031 */
[----:B-1----:R-:W3:Y:S04]  /*47920*/  LDL.LU.64 R48, [R1+0x1948] ;  /* 0x0019480001307983 */ /* 0x002ee80000300a00 */
[----:B------:R-:W3:Y:S04]  /*47930*/  LDL.LU.64 R50, [R1+0x1928] ;  /* 0x0019280001327983 */ /* 0x000ee80000300a00 */
[----:B------:R-:W3:Y:S04]  /*47940*/  LDL.LU.64 R52, [R1+0x1908] ;  /* 0x0019080001347983 */ /* 0x000ee80000300a00 */
[----:B------:R-:W3:Y:S04]  /*47950*/  LDL.LU.64 R54, [R1+0x18e8] ;  /* 0x0018e80001367983 */ /* 0x000ee80000300a00 */
[----:B------:R1:W-:Y:S01]  /*47960*/  LDGSTS.E [R2+0x7000], desc[UR36][R44.64], P0 ;  /* 0x070000002c027fae */ /* 0x0003e20008121864 */
[----:B------:R-:W-:-:S05]  /*47970*/  IADD3 R56, P1, R56, UR15, RZ ;  /* 0x0000000f38387c10 */ /* 0x000fca000ff3e0ff */
[----:B------:R-:W-:Y:S01]  /*47980*/  STL [R1+0x1e9c], R56 ;  /* 0x001e9c3801007387 */ /* 0x000fe20000100800 */
[----:B------:R-:W-:Y:S02]  /*47990*/  IADD3 R58, P2, R58, UR15, RZ ;  /* 0x0000000f3a3a7c10 */ /* 0x000fe4000ff5e0ff */
[----:B------:R-:W-:Y:S01]  /*479a0*/  IADD3.X R57, R57, UR11, RZ, P1, !PT ;  /* 0x0000000b39397c10 */ /* 0x000fe20008ffe4ff */
[----:B-1----:R-:W-:Y:S01]  /*479b0*/  IMAD.MOV.U32 R44, RZ, RZ, R56 ;  /* 0x000000ffff2c7224 */ /* 0x002fe200078e0038 */
[----:B--2---:R-:W-:-:S03]  /*479c0*/  IADD3.X R59, R59, UR11, RZ, P2, !PT ;  /* 0x0000000b3b3b7c10 */ /* 0x004fc600097fe4ff */
[----:B------:R1:W-:Y:S01]  /*479d0*/  STL [R1+0x1e90], R57 ;  /* 0x001e903901007387 */ /* 0x0003e20000100800 */
[----:B------:R-:W-:-:S03]  /*479e0*/  IMAD.MOV.U32 R45, RZ, RZ, R57 ;  /* 0x000000ffff2d7224 */ /* 0x000fc600078e0039 */
[----:B------:R-:W-:Y:S04]  /*479f0*/  STL [R1+0x1e94], R58 ;  /* 0x001e943a01007387 */ /* 0x000fe80000100800 */
[----:B------:R2:W-:Y:S04]  /*47a00*/  LDGSTS.E [R2+0x7400], desc[UR36][R44.64], P0 ;  /* 0x074000002c027fae */ /* 0x0005e80008121864 */
[----:B-1----:R-:W3:Y:S04]  /*47a10*/  LDL.LU.64 R56, [R1+0x18c8] ;  /* 0x0018c80001387983 */ /* 0x002ee80000300a00 */
[----:B------:R1:W-:Y:S01]  /*47a20*/  STL [R1+0x1e88], R59 ;  /* 0x001e883b01007387 */ /* 0x0003e20000100800 */
[----:B--2---:R-:W-:-:S02]  /*47a30*/  IMAD.MOV.U32 R44, RZ, RZ, R58 ;  /* 0x000000ffff2c7224 */ /* 0x004fc400078e003a */
[----:B------:R-:W-:Y:S02]  /*47a40*/  IMAD.MOV.U32 R45, RZ, RZ, R59 ;  /* 0x000000ffff2d7224 */ /* 0x000fe400078e003b */
[----:B-1----:R-:W2:Y:S04]  /*47a50*/  LDL.LU.64 R58, [R1+0x18a8] ;  /* 0x0018a800013a7983 */ /* 0x002ea80000300a00 */
[----:B------:R-:W2:Y:S04]  /*47a60*/  LDL.LU.64 R60, [R1+0x1888] ;  /* 0x00188800013c7983 */ /* 0x000ea80000300a00 */
[----:B------:R1:W-:Y:S04]  /*47a70*/  LDGSTS.E [R2+0x7800], desc[UR36][R44.64], P0 ;  /* 0x078000002c027fae */ /* 0x0003e80008121864 */
[----:B------:R-:W2:Y:S01]  /*47a80*/  LDL.LU.64 R62, [R1+0x1868] ;  /* 0x00186800013e7983 */ /* 0x000ea20000300a00 */
[----:B----4-:R-:W-:-:S05]  /*47a90*/  IADD3 R65, P1, R65, UR15, RZ ;  /* 0x0000000f41417c10 */ /* 0x010fca000ff3e0ff */
[----:B-1----:R-:W-:Y:S01]  /*47aa0*/  IMAD.MOV.U32 R44, RZ, RZ, R65 ;  /* 0x000000ffff2c7224 */ /* 0x002fe200078e0041 */
[----:B------:R-:W-:Y:S02]  /*47ab0*/  IADD3 R3, P2, R3, UR15, RZ ;  /* 0x0000000f03037c10 */ /* 0x000fe4000ff5e0ff */
[----:B------:R-:W-:Y:S01]  /*47ac0*/  IADD3.X R66, R66, UR11, RZ, P1, !PT ;  /* 0x0000000b42427c10 */ /* 0x000fe20008ffe4ff */
[----:B------:R-:W-:Y:S01]  /*47ad0*/  STL [R1+0x1e8c], R65 ;  /* 0x001e8c4101007387 */ /* 0x000fe20000100800 */
[----:B------:R-:W-:-:S03]  /*47ae0*/  IADD3.X R64, R64, UR11, RZ, P2, !PT ;  /* 0x0000000b40407c10 */ /* 0x000fc600097fe4ff */
[----:B------:R-:W-:Y:S01]  /*47af0*/  IMAD.MOV.U32 R45, RZ, RZ, R66 ;  /* 0x000000ffff2d7224 */ /* 0x000fe200078e0042 */
[----:B------:R-:W-:Y:S04]  /*47b00*/  STL [R1+0x1e80], R66 ;  /* 0x001e804201007387 */ /* 0x000fe80000100800 */
[----:B------:R-:W-:Y:S04]  /*47b10*/  STL [R1+0x1e84], R3 ;  /* 0x001e840301007387 */ /* 0x000fe80000100800 */
[----:B------:R1:W-:Y:S04]  /*47b20*/  LDGSTS.E [R2+0x7c00], desc[UR36][R44.64], P0 ;  /* 0x07c000002c027fae */ /* 0x0003e80008121864 */
[----:B------:R4:W-:Y:S01]  /*47b30*/  STL [R1+0x1e74], R64 ;  /* 0x001e744001007387 */ /* 0x0009e20000100800 */
[----:B-1----:R-:W-:-:S03]  /*47b40*/  IMAD.MOV.U32 R45, RZ, RZ, R64 ;  /* 0x000000ffff2d7224 */ /* 0x002fc600078e0040 */
[----:B----4-:R-:W4:Y:S04]  /*47b50*/  LDL.LU.64 R64, [R1+0x1848] ;  /* 0x0018480001407983 */ /* 0x010f280000300a00 */
[----:B------:R-:W4:Y:S04]  /*47b60*/  LDL.LU.64 R66, [R1+0x1828] ;  /* 0x0018280001427983 */ /* 0x000f280000300a00 */
[----:B------:R-:W4:Y:S04]  /*47b70*/  LDL.LU R105, [R1+0x1d78] ;  /* 0x001d780001697983 */ /* 0x000f280000300800 */
[----:B------:R-:W4:Y:S04]  /*47b80*/  LDL.LU.64 R68, [R1+0x1808] ;  /* 0x0018080001447983 */ /* 0x000f280000300a00 */
[----:B------:R-:W4:Y:S04]  /*47b90*/  LDL.LU.64 R70, [R1+0x17e8] ;  /* 0x0017e80001467983 */ /* 0x000f280000300a00 */
[----:B------:R-:W4:Y:S04]  /*47ba0*/  LDL.LU.64 R72, [R1+0x17c8] ;  /* 0x0017c80001487983 */ /* 0x000f280000300a00 */
[----:B------:R-:W4:Y:S04]  /*47bb0*/  LDL.LU.64 R74, [R1+0x17a8] ;  /* 0x0017a800014a7983 */ /* 0x000f280000300a00 */
[----:B------:R-:W4:Y:S04]  /*47bc0*/  LDL.LU.64 R76, [R1+0x1788] ;  /* 0x00178800014c7983 */ /* 0x000f280000300a00 */
[----:B------:R-:W4:Y:S04]  /*47bd0*/  LDL.LU.64 R78, [R1+0x1768] ;  /* 0x00176800014e7983 */ /* 0x000f280000300a00 */
[----:B------:R-:W4:Y:S01]  /*47be0*/  LDL.LU.64 R80, [R1+0x1748] ;  /* 0x0017480001507983 */ /* 0x000f220000300a00 */
[----:B------:R-:W-:Y:S03]  /*47bf0*/  HMMA.1688.F32.TF32 R32, R204, R82, R32 ;  /* 0x00000052cc20723c */ /* 0x000fe60000081020 */
        /* <DEDUP_REMOVED lines=13> */
[----:B------:R-:W-:-:S05]  /*47cd0*/  IMAD.MOV.U32 R44, RZ, RZ, R3 ;  /* 0x000000ffff2c7224 */ /* 0x000fca00078e0003 */
[----:B------:R1:W-:Y:S02]  /*47ce0*/  LDGSTS.E [R2+0x8000], desc[UR36][R44.64], P0 ;  /* 0x080000002c027fae */ /* 0x0003e40008121864 */
[----:B-1----:R-:W-:-:S04]  /*47cf0*/  IADD3 R44, P1, R46, UR15, RZ ;  /* 0x0000000f2e2c7c10 */ /* 0x002fc8000ff3e0ff */
[----:B------:R-:W-:Y:S02]  /*47d00*/  IADD3.X R3, R47, UR11, RZ, P1, !PT ;  /* 0x0000000b2f037c10 */ /* 0x000fe40008ffe4ff */
[----:B---3--:R-:W-:-:S04]  /*47d10*/  IADD3 R46, P1, R48, UR15, RZ ;  /* 0x0000000f302e7c10 */ /* 0x008fc8000ff3e0ff */
[----:B------:R-:W-:Y:S02]  /*47d20*/  IADD3.X R45, R49, UR11, RZ, P1, !PT ;  /* 0x0000000b312d7c10 */ /* 0x000fe40008ffe4ff */
[----:B------:R-:W-:-:S04]  /*47d30*/  IADD3 R48, P1, R50, UR15, RZ ;  /* 0x0000000f32307c10 */ /* 0x000fc8000ff3e0ff */
[----:B------:R-:W-:Y:S02]  /*47d40*/  IADD3.X R47, R51, UR11, RZ, P1, !PT ;  /* 0x0000000b332f7c10 */ /* 0x000fe40008ffe4ff */
[----:B------:R-:W-:-:S04]  /*47d50*/  IADD3 R50, P1, R52, UR15, RZ ;  /* 0x0000000f34327c10 */ /* 0x000fc8000ff3e0ff */
[----:B------:R-:W-:Y:S02]  /*47d60*/  IADD3.X R49, R53, UR11, RZ, P1, !PT ;  /* 0x0000000b35317c10 */ /* 0x000fe40008ffe4ff */
[----:B------:R-:W-:-:S04]  /*47d70*/  IADD3 R52, P1, R54, UR15, RZ ;  /* 0x0000000f36347c10 */ /* 0x000fc8000ff3e0ff */
[----:B------:R-:W-:Y:S02]  /*47d80*/  IADD3.X R51, R55, UR11, RZ, P1, !PT ;  /* 0x0000000b37337c10 */ /* 0x000fe40008ffe4ff */
[----:B------:R-:W-:-:S04]  /*47d90*/  IADD3 R54, P1, R56, UR15, RZ ;  /* 0x0000000f38367c10 */ /* 0x000fc8000ff3e0ff */
[----:B------:R-:W-:Y:S02]  /*47da0*/  IADD3.X R53, R57, UR11, RZ, P1, !PT ;  /* 0x0000000b39357c10 */ /* 0x000fe40008ffe4ff */
[----:B--2---:R-:W-:-:S04]  /*47db0*/  IADD3 R56, P1, R58, UR15, RZ ;  /* 0x0000000f3a387c10 */ /* 0x004fc8000ff3e0ff */
[----:B------:R-:W-:Y:S02]  /*47dc0*/  IADD3.X R55, R59, UR11, RZ, P1, !PT ;  /* 0x0000000b3b377c10 */ /* 0x000fe40008ffe4ff */
[----:B------:R-:W-:-:S04]  /*47dd0*/  IADD3 R58, P1, R60, UR15, RZ ;  /* 0x0000000f3c3a7c10 */ /* 0x000fc8000ff3e0ff */
[----:B------:R-:W-:Y:S02]  /*47de0*/  IADD3.X R57, R61, UR11, RZ, P1, !PT ;  /* 0x0000000b3d397c10 */ /* 0x000fe40008ffe4ff */
[----:B------:R-:W-:-:S04]  /*47df0*/  IADD3 R60, P1, R62, UR15, RZ ;  /* 0x0000000f3e3c7c10 */ /* 0x000fc8000ff3e0ff */
[----:B------:R-:W-:Y:S02]  /*47e00*/  IADD3.X R59, R63, UR11, RZ, P1, !PT ;  /* 0x0000000b3f3b7c10 */ /* 0x000fe40008ffe4ff */
[----:B----4-:R-:W-:-:S04]  /*47e10*/  IADD3 R62, P1, R64, UR15, RZ ;  /* 0x0000000f403e7c10 */ /* 0x010fc8000ff3e0ff */
        /* <DEDUP_REMOVED lines=41> */
[----:B------:R-:W-:Y:S01]  /*480b0*/  IADD3 R104, P1, R110, UR15, RZ ;  /* 0x0000000f6e687c10 */ /* 0x000fe2000ff3e0ff */
[----:B------:R-:W-:-:S03]  /*480c0*/  IMAD.MOV.U32 R226, RZ, RZ, R44 ;  /* 0x000000ffffe27224 */ /* 0x000fc600078e002c */
[----:B------:R-:W-:Y:S01]  /*480d0*/  IADD3.X R103, R111, UR11, RZ, P1, !PT ;  /* 0x0000000b6f677c10 */ /* 0x000fe20008ffe4ff */
[----:B------:R-:W-:Y:S01]  /*480e0*/  IMAD.MOV.U32 R227, RZ, RZ, R3 ;  /* 0x000000ffffe37224 */ /* 0x000fe200078e0003 */
[----:B------:R-:W-:Y:S01]  /*480f0*/  IADD3 R105, P1, R105, UR15, RZ ;  /* 0x0000000f69697c10 */ /* 0x000fe2000ff3e0ff */
[----:B------:R-:W-:Y:S02]  /*48100*/  IMAD.MOV.U32 R224, RZ, RZ, R46 ;  /* 0x000000ffffe07224 */ /* 0x000fe400078e002e */
[----:B------:R-:W-:Y:S01]  /*48110*/  IMAD.MOV.U32 R225, RZ, RZ, R45 ;  /* 0x000000ffffe17224 */ /* 0x000fe200078e002d */
[----:B------:R-:W-:Y:S01]  /*48120*/  LDGSTS.E [R2+0x8400], desc[UR36][R226.64], P0 ;  /* 0x08400000e2027fae */ /* 0x000fe20008121864 */
[----:B------:R-:W-:Y:S02]  /*48130*/  IMAD.MOV.U32 R222, RZ, RZ, R48 ;  /* 0x000000ffffde7224 */ /* 0x000fe400078e0030 */
[----:B------:R-:W-:Y:S01]  /*48140*/  IMAD.MOV.U32 R223, RZ, RZ, R47 ;  /* 0x000000ffffdf7224 */ /* 0x000fe200078e002f */
[----:B------:R-:W-:Y:S01]  /*48150*/  STL [R1+0x1d78], R105 ;  /* 0x001d786901007387 */ /* 0x000fe20000100800 */
[----:B------:R-:W-:-:S02]  /*48160*/  IMAD.MOV.U32 R220, RZ, RZ, R50 ;  /* 0x000000ffffdc7224 */ /* 0x000fc400078e0032 */
[----:B------:R-:W-:Y:S01]  /*48170*/  IMAD.MOV.U32 R221, RZ, RZ, R49 ;  /* 0x000000ffffdd7224 */ /* 0x000fe200078e0031 */
[----:B------:R-:W-:Y:S01]  /*48180*/  STL.64 [R1+0x1968], R226 ;  /* 0x001968e201007387 */ /* 0x000fe20000100a00 */
[----:B------:R-:W-:Y:S02]  /*48190*/  IMAD.MOV.U32 R218, RZ, RZ, R52 ;  /* 0x000000ffffda7224 */ /* 0x000fe400078e0034 */
[----:B------:R-:W-:Y:S01]  /*481a0*/  IMAD.MOV.U32 R219, RZ, RZ, R51 ;  /* 0x000000ffffdb7224 */ /* 0x000fe200078e0033 */
[----:B------:R-:W-:Y:S01]  /*481b0*/  STL.64 [R1+0x1948], R224 ;  /* 0x001948e001007387 */ /* 0x000fe20000100a00 */
[----:B------:R-:W-:Y:S02]  /*481c0*/  IMAD.MOV.U32 R216, RZ, RZ, R54 ;  /* 0x000000ffffd87224 */ /* 0x000fe400078e0036 */
[----:B------:R-:W-:Y:S01]  /*481d0*/  IMAD.MOV.U32 R217, RZ, RZ, R53 ;  /* 0x000000ffffd97224 */ /* 0x000fe200078e0035 */
[----:B------:R-:W-:Y:S01]  /*481e0*/  STL.64 [R1+0x1928], R222 ;  /* 0x001928de01007387 */ /* 0x000fe20000100a00 */
        /* <DEDUP_REMOVED lines=59> */
[----:B------:R1:W-:Y:S01]  /*485a0*/  STL.64 [R1+0x16a8], R116 ;  /* 0x0016a87401007387 */ /* 0x0003e20000100a00 */
        /* <DEDUP_REMOVED lines=14> */
[----:B------:R-:W-:Y:S04]  /*48690*/  STL.64 [R1+0x1608], R118 ;  /* 0x0016087601007387 */ /* 0x000fe80000100a00 */
[----:B------:R-:W-:Y:S04]  /*486a0*/  STL.64 [R1+0x15e8], R114 ;  /* 0x0015e87201007387 */ /* 0x000fe80000100a00 */
[----:B------:R-:W-:Y:S04]  /*486b0*/  STL.64 [R1+0x15c8], R112 ;  /* 0x0015c87001007387 */ /* 0x000fe80000100a00 */
[----:B------:R-:W-:Y:S04]  /*486c0*/  STL.64 [R1+0x15a8], R110 ;  /* 0x0015a86e01007387 */ /* 0x000fe80000100a00 */
[----:B------:R-:W2:Y:S04]  /*486d0*/  LDL.LU R44, [R1+0x1d74] ;  /* 0x001d7400012c7983 */ /* 0x000ea80000300800 */
[----:B------:R-:W3:Y:S04]  /*486e0*/  LDL.LU R47, [R1+0x1d80] ;  /* 0x001d8000012f7983 */ /* 0x000ee80000300800 */
[----:B------:R-:W4:Y:S04]  /*486f0*/  LDL.LU R51, [R1+0x1d88] ;  /* 0x001d880001337983 */ /* 0x000f280000300800 */
[----:B------:R-:W4:Y:S04]  /*48700*/  LDL.LU R49, [R1+0x1d7c] ;  /* 0x001d7c0001317983 */ /* 0x000f280000300800 */
[----:B------:R-:W4:Y:S04]  /*48710*/  LDL.LU R52, [R1+0x1d84] ;  /* 0x001d840001347983 */ /* 0x000f280000300800 */
        /* <DEDUP_REMOVED lines=22> */
[----:B------:R-:W4:Y:S04]  /*48880*/  LDL.LU R53, [R1+0x1d90] ;  /* 0x001d900001357983 */ /* 0x000f280000300800 */
[----:B------:R-:W4:Y:S01]  /*48890*/  LDL.LU R48, [R1+0x1d98] ;  /* 0x001d980001307983 */ /* 0x000f220000300800 */
[----:B-1----:R-:W1:Y:S03]  /*488a0*/  S2R R117, SR_TID.X ;  /* 0x0000000000757919 */ /* 0x002e660000002100 */
[----:B------:R-:W4:Y:S04]  /*488b0*/  LDL.LU R57, [R1+0x1d8c] ;  /* 0x001d8c0001397983 */ /* 0x000f280000300800 */
[----:B------:R-:W4:Y:S04]  /*488c0*/  LDL.LU R55, [R1+0x1d94] ;  /* 0x001d940001377983 */ /* 0x000f280000300800 */
[----:B------:R-:W4:Y:S04]  /*488d0*/  LDL.LU R54, [R1+0x1da0] ;  /* 0x001da00001367983 */ /* 0x000f280000300800 */
[----:B------:R-:W4:Y:S04]  /*488e0*/  LDL.LU R46, [R1+0x1da8] ;  /* 0x001da800012e7983 */ /* 0x000f280000300800 */
[----:B------:R-:W-:Y:S04]  /*488f0*/  LDGSTS.E [R2+0xe000], desc[UR36][R134.64], P0 ;  /* 0x0e00000086027fae */ /* 0x000fe80008121864 */
[----:B------:R-:W-:Y:S04]  /*48900*/  LDGSTS.E [R2+0xe400], desc[UR36][R132.64], P0 ;  /* 0x0e40000084027fae */ /* 0x000fe80008121864 */
[----:B------:R-:W-:Y:S01]  /*48910*/  LDGSTS.E [R2+0xe800], desc[UR36][R122.64], P0 ;  /* 0x0e8000007a027fae */ /* 0x000fe20008121864 */
[----:B-1----:R-:W-:-:S03]  /*48920*/  LOP3.LUT R108, R117, 0x1f, RZ, 0xc0, !PT ;  /* 0x0000001f756c7812 */ /* 0x002fc600078ec0ff */
[----:B------:R-:W-:Y:S01]  /*48930*/  LDGSTS.E [R2+0xec00], desc[UR36][R120.64], P0 ;  /* 0x0ec0000078027fae */ /* 0x000fe20008121864 */
[----:B------:R-:W-:Y:S01]  /*48940*/  SHF.R.S32.HI R117, RZ, 0x5, R117 ;  /* 0x00000005ff757819 */ /* 0x000fe20000011475 */
[----:B------:R-:W-:-:S03]  /*48950*/  IMAD.SHL.U32 R108, R108, 0x4, RZ ;  /* 0x000000046c6c7824 */ /* 0x000fc600078e00ff */
[----:B------:R-:W-:Y:S01]  /*48960*/  SGXT R117, R117, 0x1 ;  /* 0x000000017575781a */ /* 0x000fe20000000200 */
[----:B------:R-:W-:Y:S03]  /*48970*/  LDGSTS.E [R2+0xf000], desc[UR36][R118.64], P0 ;  /* 0x0f00000076027fae */ /* 0x000fe60008121864 */
[----:B------:R-:W-:Y:S01]  /*48980*/  LOP3.LUT R3, R108, 0x90, R117, 0x78, !PT ;  /* 0x000000906c037812 */ /* 0x000fe200078e7875 */
[----:B------:R-:W-:Y:S03]  /*48990*/  LDGSTS.E [R2+0xf400], desc[UR36][R114.64], P0 ;  /* 0x0f40000072027fae */ /* 0x000fe60008121864 */
[----:B------:R-:W-:Y:S01]  /*489a0*/  LOP3.LUT R3, R3, 0x20, RZ, 0x3c, !PT ;  /* 0x0000002003037812 */ /* 0x000fe200078e3cff */
[----:B------:R-:W-:Y:S04]  /*489b0*/  LDGSTS.E [R2+0xf800], desc[UR36][R112.64], P0 ;  /* 0x0f80000070027fae */ /* 0x000fe80008121864 */
[----:B------:R-:W-:Y:S01]  /*489c0*/  VIADD R3, R3, UR13 ;  /* 0x0000000d03037c36 */ /* 0x000fe20008000000 */
[----:B------:R-:W-:Y:S01]  /*489d0*/  LDGSTS.E [R2+0xfc00], desc[UR36][R110.64], P0 ;  /* 0x0fc000006e027fae */ /* 0x000fe20008121864 */
[----:B--2---:R-:W-:-:S05]  /*489e0*/  IADD3.X R44, R44, UR11, RZ, P1, !PT ;  /* 0x0000000b2c2c7c10 */ /* 0x004fca0008ffe4ff */
[----:B------:R1:W-:Y:S04]  /*489f0*/  STL [R1+0x1d74], R44 ;  /* 0x001d742c01007387 */ /* 0x0003e80000100800 */
[----:B------:R-:W2:Y:S01]  /*48a00*/  LDL.LU R56, [R1+0x1d9c] ;  /* 0x001d9c0001387983 */ /* 0x000ea20000300800 */
[----:B---3--:R-:W-:Y:S01]  /*48a10*/  IADD3 R47, P1, R47, UR15, RZ ;  /* 0x0000000f2f2f7c10 */ /* 0x008fe2000ff3e0ff */
[----:B------:R-:W-:Y:S02]  /*48a20*/  IMAD.MOV.U32 R45, RZ, RZ, R44 ;  /* 0x000000ffff2d7224 */ /* 0x000fe400078e002c */
[----:B------:R-:W3:Y:S01]  /*48a30*/  LDL.LU R50, [R1+0x1da4] ;  /* 0x001da40001327983 */ /* 0x000ee20000300800 */
[----:B----4-:R-:W-:Y:S01]  /*48a40*/  IADD3.X R49, R49, UR11, RZ, P1, !PT ;  /* 0x0000000b31317c10 */ /* 0x010fe20008ffe4ff */
[----:B-1----:R-:W-:Y:S01]  /*48a50*/  IMAD.MOV.U32 R44, RZ, RZ, R105 ;  /* 0x000000ffff2c7224 */ /* 0x002fe200078e0069 */
[----:B------:R-:W-:Y:S01]  /*48a60*/  IADD3 R51, P2, R51, UR15, RZ ;  /* 0x0000000f33337c10 */ /* 0x000fe2000ff5e0ff */
[----:B------:R-:W-:Y:S03]  /*48a70*/  STL [R1+0x1d80], R47 ;  /* 0x001d802f01007387 */ /* 0x000fe60000100800 */
[----:B------:R-:W-:Y:S01]  /*48a80*/  IADD3.X R52, R52, UR11, RZ, P2, !PT ;  /* 0x0000000b34347c10 */ /* 0x000fe200097fe4ff */
[----:B------:R1:W-:Y:S04]  /*48a90*/  LDGSTS.E [R3+0x100], desc[UR36][R44.64], P0 ;  /* 0x001000002c037fae */ /* 0x0003e80008121864 */
[----:B------:R4:W-:Y:S04]  /*48aa0*/  STL [R1+0x1d7c], R49 ;  /* 0x001d7c3101007387 */ /* 0x0009e80000100800 */
[----:B------:R-:W-:Y:S01]  /*48ab0*/  STL [R1+0x1d88], R51 ;  /* 0x001d883301007387 */ /* 0x000fe20000100800 */
[----:B-1----:R-:W-:-:S02]  /*48ac0*/  IMAD.MOV.U32 R44, RZ, RZ, R47 ;  /* 0x000000ffff2c7224 */ /* 0x002fc400078e002f */
[----:B------:R-:W-:Y:S02]  /*48ad0*/  IMAD.MOV.U32 R45, RZ, RZ, R49 ;  /* 0x000000ffff2d7224 */ /* 0x000fe400078e0031 */
[----:B----4-:R-:W4:Y:S04]  /*48ae0*/  LDL.LU R49, [R1+0x1db0] ;  /* 0x001db00001317983 */ /* 0x010f280000300800 */
[----:B------:R1:W-:Y:S04]  /*48af0*/  STL [R1+0x1d84], R52 ;  /* 0x001d843401007387 */ /* 0x0003e80000100800 */
[----:B------:R1:W-:Y:S04]  /*48b00*/  LDGSTS.E [R3+0x500], desc[UR36][R44.64], P0 ;  /* 0x005000002c037fae */ /* 0x0003e80008121864 */
[----:B------:R-:W4:Y:S01]  /*48b10*/  LDL.LU R47, [R1+0x1db8] ;  /* 0x001db800012f7983 */ /* 0x000f220000300800 */
[----:B-1----:R-:W-:-:S03]  /*48b20*/  IMAD.MOV.U32 R45, RZ, RZ, R52 ;  /* 0x000000ffff2d7224 */ /* 0x002fc600078e0034 */
[----:B------:R-:W4:Y:S01]  /*48b30*/  LDL.LU R52, [R1+0x1dac] ;  /* 0x001dac0001347983 */ /* 0x000f220000300800 */
[----:B------:R-:W-:-:S03]  /*48b40*/  IMAD.MOV.U32 R44, RZ, RZ, R51 ;  /* 0x000000ffff2c7224 */ /* 0x000fc600078e0033 */
[----:B------:R-:W4:Y:S04]  /*48b50*/  LDL.LU R51, [R1+0x1db4] ;  /* 0x001db40001337983 */ /* 0x000f280000300800 */
[----:B------:R1:W-:Y:S01]  /*48b60*/  LDGSTS.E [R3+0x900], desc[UR36][R44.64], P0 ;  /* 0x009000002c037fae */ /* 0x0003e20008121864 */
[----:B------:R-:W-:Y:S02]  /*48b70*/  IADD3 R53, P1, R53, UR15, RZ ;  /* 0x0000000f35357c10 */ /* 0x000fe4000ff3e0ff */
[----:B------:R-:W-:-:S03]  /*48b80*/  IADD3 R48, P2, R48, UR15, RZ ;  /* 0x0000000f30307c10 */ /* 0x000fc6000ff5e0ff */
[----:B------:R1:W-:Y:S02]  /*48b90*/  STL [R1+0x1d90], R53 ;  /* 0x001d903501007387 */ /* 0x0003e40000100800 */
[----:B-1----:R-:W-:Y:S01]  /*48ba0*/  IMAD.MOV.U32 R44, RZ, RZ, R53 ;  /* 0x000000ffff2c7224 */ /* 0x002fe200078e0035 */
[----:B------:R-:W-:Y:S02]  /*48bb0*/  IADD3.X R57, R57, UR11, RZ, P1, !PT ;  /* 0x0000000b39397c10 */ /* 0x000fe40008ffe4ff */
[----:B------:R-:W-:-:S03]  /*48bc0*/  IADD3.X R55, R55, UR11, RZ, P2, !PT ;  /* 0x0000000b37377c10 */ /* 0x000fc600097fe4ff */
[----:B------:R-:W-:Y:S01]  /*48bd0*/  IMAD.MOV.U32 R45, RZ, RZ, R57 ;  /* 0x000000ffff2d7224 */ /* 0x000fe200078e0039 */
[----:B------:R1:W-:Y:S04]  /*48be0*/  STL [R1+0x1d8c], R57 ;  /* 0x001d8c3901007387 */ /* 0x0003e80000100800 */
[----:B------:R-:W-:Y:S04]  /*48bf0*/  STL [R1+0x1d98], R48 ;  /* 0x001d983001007387 */ /* 0x000fe80000100800 */
[----:B------:R-:W4:Y:S04]  /*48c00*/  LDL.LU R53, [R1+0x1dc0] ;  /* 0x001dc00001357983 */ /* 0x000f280000300800 */
[----:B------:R1:W-:Y:S04]  /*48c10*/  STL [R1+0x1d94], R55 ;  /* 0x001d943701007387 */ /* 0x0003e80000100800 */
[----:B------:R1:W-:Y:S04]  /*48c20*/  LDGSTS.E [R3+0xd00], desc[UR36][R44.64], P0 ;  /* 0x00d000002c037fae */ /* 0x0003e80008121864 */
[----:B-1----:R-:W4:Y:S01]  /*48c30*/  LDL.LU R57, [R1+0x1dc8] ;  /* 0x001dc80001397983 */ /* 0x002f220000300800 */
[----:B------:R-:W-:-:S03]  /*48c40*/  IMAD.MOV.U32 R45, RZ, RZ, R55 ;  /* 0x000000ffff2d7224 */ /* 0x000fc600078e0037 */
[----:B------:R-:W4:Y:S04]  /*48c50*/  LDL.LU R55, [R1+0x1dbc] ;  /* 0x001dbc0001377983 */ /* 0x000f280000300800 */
[----:B------:R-:W4:Y:S01]  /*48c60*/  LDL.LU R58, [R1+0x1dc4] ;  /* 0x001dc400013a7983 */ /* 0x000f220000300800 */
[----:B------:R-:W-:Y:S01]  /*48c70*/  IADD3 R54, P1, R54, UR15, RZ ;  /* 0x0000000f36367c10 */ /* 0x000fe2000ff3e0ff */
[----:B------:R-:W-:Y:S01]  /*48c80*/  IMAD.MOV.U32 R44, RZ, RZ, R48 ;  /* 0x000000ffff2c7224 */ /* 0x000fe200078e0030 */
[----:B------:R-:W-:Y:S01]  /*48c90*/  IADD3 R46, P2, R46, UR15, RZ ;  /* 0x0000000f2e2e7c10 */ /* 0x000fe2000ff5e0ff */
[----:B------:R-:W4:Y:S04]  /*48ca0*/  LDL.LU R2, [R1+0x1dd0] ;  /* 0x001dd00001027983 */ /* 0x000f280000300800 */
[----:B------:R-:W4:Y:S04]  /*48cb0*/  LDL.LU R48, [R1+0x1dd8] ;  /* 0x001dd80001307983 */ /* 0x000f280000300800 */
[----:B------:R1:W-:Y:S04]  /*48cc0*/  STL [R1+0x1da0], R54 ;  /* 0x001da03601007387 */ /* 0x0003e80000100800 */
[----:B------:R1:W-:Y:S02]  /*48cd0*/  LDGSTS.E [R3+0x1100], desc[UR36][R44.64], P0 ;  /* 0x011000002c037fae */ /* 0x0003e40008121864 */
[----:B-1----:R-:W-:Y:S01]  /*48ce0*/  IMAD.MOV.U32 R44, RZ, RZ, R54 ;  /* 0x000000ffff2c7224 */ /* 0x002fe200078e0036 */
[----:B--2---:R-:W-:-:S02]  /*48cf0*/  IADD3.X R56, R56, UR11, RZ, P1, !PT ;  /* 0x0000000b38387c10 */ /* 0x004fc40008ffe4ff */
[----:B---3--:R-:W-:-:S03]  /*48d00*/  IADD3.X R50, R50, UR11, RZ, P2, !PT ;  /* 0x0000000b32327c10 */ /* 0x008fc600097fe4ff */
[----:B------:R1:W-:Y:S04]  /*48d10*/  STL [R1+0x1d9c], R56 ;  /* 0x001d9c3801007387 */ /* 0x0003e80000100800 */
[----:B------:R2:W-:Y:S04]  /*48d20*/  STL [R1+0x1da8], R46 ;  /* 0x001da82e01007387 */ /* 0x0005e80000100800 */
[----:B------:R-:W3:Y:S01]  /*48d30*/  LDL.LU R54, [R1+0x1dcc] ;  /* 0x001dcc0001367983 */ /* 0x000ee20000300800 */
[----:B------:R-:W-:-:S03]  /*48d40*/  IMAD.MOV.U32 R45, RZ, RZ, R56 ;  /* 0x000000ffff2d7224 */ /* 0x000fc600078e0038 */
[----:B------:R2:W-:Y:S04]  /*48d50*/  STL [R1+0x1da4], R50 ;  /* 0x001da43201007387 */ /* 0x0005e80000100800 */
[----:B-1----:R-:W3:Y:S04]  /*48d60*/  LDL.LU R56, [R1+0x1dd4] ;  /* 0x001dd40001387983 */ /* 0x002ee80000300800 */
[----:B------:R1:W-:Y:S01]  /*48d70*/  LDGSTS.E [R3+0x1500], desc[UR36][R44.64], P0 ;  /* 0x015000002c037fae */ /* 0x0003e20008121864 */
[----:B----4-:R-:W-:Y:S01]  /*48d80*/  IADD3 R49, P1, R49, UR15, RZ ;  /* 0x0000000f31317c10 */ /* 0x010fe2000ff3e0ff */
[----:B-1----:R-:W-:-:S02]  /*48d90*/  IMAD.MOV.U32 R44, RZ, RZ, R46 ;  /* 0x000000ffff2c7224 */ /* 0x002fc400078e002e */
[----:B------:R-:W-:Y:S01]  /*48da0*/  IMAD.MOV.U32 R45, RZ, RZ, R50 ;  /* 0x000000ffff2d7224 */ /* 0x000fe200078e0032 */
[----:B------:R-:W-:Y:S01]  /*48db0*/  IADD3 R47, P2, R47, UR15, RZ ;  /* 0x0000000f2f2f7c10 */ /* 0x000fe2000ff5e0ff */
[----:B--2---:R-:W2:Y:S04]  /*48dc0*/  LDL.LU R46, [R1+0x1de0] ;  /* 0x001de000012e7983 */ /* 0x004ea80000300800 */
[----:B------:R-:W4:Y:S01]  /*48dd0*/  LDL.LU R50, [R1+0x1de8] ;  /* 0x001de80001327983 */ /* 0x000f220000300800 */
[----:B------:R-:W-:-:S03]  /*48de0*/  IADD3.X R52, R52, UR11, RZ, P1, !PT ;  /* 0x0000000b34347c10 */ /* 0x000fc60008ffe4ff */
[----:B------:R1:W-:Y:S01]  /*48df0*/  STL [R1+0x1db0], R49 ;  /* 0x001db03101007387 */ /* 0x0003e20000100800 */
[----:B------:R-:W-:-:S03]  /*48e00*/  IADD3.X R51, R51, UR11, RZ, P2, !PT ;  /* 0x0000000b33337c10 */ /* 0x000fc600097fe4ff */
[----:B------:R1:W-:Y:S04]  /*48e10*/  LDGSTS.E [R3+0x1900], desc[UR36][R44.64], P0 ;  /* 0x019000002c037fae */ /* 0x0003e80008121864 */
[----:B------:R1:W-:Y:S04]  /*48e20*/  STL [R1+0x1dac], R52 ;  /* 0x001dac3401007387 */ /* 0x0003e80000100800 */
[----:B------:R1:W-:Y:S02]  /*48e30*/  STL [R1+0x1db8], R47 ;  /* 0x001db82f01007387 */ /* 0x0003e40000100800 */
[----:B-1----:R-:W-:-:S02]  /*48e40*/  IMAD.MOV.U32 R44, RZ, RZ, R49 ;  /* 0x000000ffff2c7224 */ /* 0x002fc400078e0031 */
[----:B------:R-:W4:Y:S01]  /*48e50*/  LDL.LU R49, [R1+0x1ddc] ;  /* 0x001ddc0001317983 */ /* 0x000f220000300800 */
[----:B------:R-:W-:-:S03]  /*48e60*/  IMAD.MOV.U32 R45, RZ, RZ, R52 ;  /* 0x000000ffff2d7224 */ /* 0x000fc600078e0034 */
        /* <DEDUP_REMOVED lines=17> */
[----:B------:R-:W4:Y:S04]  /*48f80*/  LDL.LU R55, [R1+0x1dec] ;  /* 0x001dec0001377983 */ /* 0x000f280000300800 */
[----:B------:R-:W-:Y:S04]  /*48f90*/  STL [R1+0x1dc4], R58 ;  /* 0x001dc43a01007387 */ /* 0x000fe80000100800 */
[----:B------:R-:W4:Y:S01]  /*48fa0*/  LDL.LU R53, [R1+0x1df4] ;  /* 0x001df40001357983 */ /* 0x000f220000300800 */
        /* <DEDUP_REMOVED lines=9> */
[----:B------:R-:W-:Y:S01]  /*49040*/  IMAD.MOV.U32 R45, RZ, RZ, R54 ;  /* 0x000000ffff2d7224 */ /* 0x000fe200078e0036 */
[----:B------:R1:W-:Y:S01]  /*49050*/  STL [R1+0x1dcc], R54 ;  /* 0x001dcc3601007387 */ /* 0x0003e20000100800 */
[----:B------:R-:W-:-:S03]  /*49060*/  IADD3.X R56, R56, UR11, RZ, P2, !PT ;  /* 0x0000000b38387c10 */ /* 0x000fc600097fe4ff */
[----:B------:R-:W-:Y:S04]  /*49070*/  STL [R1+0x1dd8], R48 ;  /* 0x001dd83001007387 */ /* 0x000fe80000100800 */
[----:B------:R3:W-:Y:S04]  /*49080*/  LDGSTS.E [R3+0x2d00], desc[UR36][R44.64], P0 ;  /* 0x02d000002c037fae */ /* 0x0007e80008121864 */
[----:B-1----:R-:W4:Y:S04]  /*49090*/  LDL.LU R54, [R1+0x1e00] ;  /* 0x001e000001367983 */ /* 0x002f280000300800 */
[----:B------:R1:W-:Y:S04]  /*490a0*/  STL [R1+0x1dd4], R56 ;  /* 0x001dd43801007387 */ /* 0x0003e80000100800 */
[----:B------:R-:W4:Y:S01]  /*490b0*/  LDL.LU R2, [R1+0x1e08] ;  /* 0x001e080001027983 */ /* 0x000f220000300800 */
[----:B---3--:R-:W-:Y:S01]  /*490c0*/  IMAD.MOV.U32 R45, RZ, RZ, R56 ;  /* 0x000000ffff2d7224 */ /* 0x008fe200078e0038 */
[----:B--2---:R-:W-:-:S02]  /*490d0*/  IADD3 R46, P1, R46, UR15, RZ ;  /* 0x0000000f2e2e7c10 */ /* 0x004fc4000ff3e0ff */
[----:B-1----:R-:W2:Y:S01]  /*490e0*/  LDL.LU R56, [R1+0x1dfc] ;  /* 0x001dfc0001387983 */ /* 0x002ea20000300800 */
[----:B------:R-:W-:-:S03]  /*490f0*/  IMAD.MOV.U32 R44, RZ, RZ, R48 ;  /* 0x000000ffff2c7224 */ /* 0x000fc600078e0030 */
[----:B------:R-:W3:Y:S01]  /*49100*/  LDL.LU R48, [R1+0x1e04] ;  /* 0x001e040001307983 */ /* 0x000ee20000300800 */
[----:B----4-:R-:W-:-:S03]  /*49110*/  IADD3 R50, P2, R50, UR15, RZ ;  /* 0x0000000f32327c10 */ /* 0x010fc6000ff5e0ff */
[----:B------:R1:W-:Y:S04]  /*49120*/  LDGSTS.E [R3+0x3100], desc[UR36][R44.64], P0 ;  /* 0x031000002c037fae */ /* 0x0003e80008121864 */
[----:B------:R-:W-:Y:S01]  /*49130*/  STL [R1+0x1de0], R46 ;  /* 0x001de02e01007387 */ /* 0x000fe20000100800 */
[----:B------:R-:W-:Y:S01]  /*49140*/  IADD3.X R49, R49, UR11, RZ, P1, !PT ;  /* 0x0000000b31317c10 */ /* 0x000fe20008ffe4ff */
[----:B-1----:R-:W-:-:S04]  /*49150*/  IMAD.MOV.U32 R44, RZ, RZ, R46 ;  /* 0x000000ffff2c7224 */ /* 0x002fc800078e002e */
        /* <DEDUP_REMOVED lines=8> */
[----:B----4-:R-:W-:-:S03]  /*491e0*/  IMAD.MOV.U32 R45, RZ, RZ, R52 ;  /* 0x000000ffff2d7224 */ /* 0x010fc600078e0034 */
[----:B-1----:R-:W4:Y:S01]  /*491f0*/  LDL.LU R52, [R1+0x1e0c] ;  /* 0x001e0c0001347983 */ /* 0x002f220000300800 */
[----:B------:R-:W-:-:S03]  /*49200*/  IMAD.MOV.U32 R44, RZ, RZ, R50 ;  /* 0x000000ffff2c7224 */ /* 0x000fc600078e0032 */
[----:B------:R-:W4:Y:S01]  /*49210*/  LDL.LU R50, [R1+0x1e14] ;  /* 0x001e140001327983 */ /* 0x000f220000300800 */
[----:B------:R-:W-:Y:S02]  /*49220*/  IADD3 R47, P1, R47, UR15, RZ ;  /* 0x0000000f2f2f7c10 */ /* 0x000fe4000ff3e0ff */
[----:B------:R-:W-:Y:S01]  /*49230*/  IADD3 R51, P2, R51, UR15, RZ ;  /* 0x0000000f33337c10 */ /* 0x000fe2000ff5e0ff */
[----:B------:R1:W-:Y:S04]  /*49240*/  LDGSTS.E [R3+0x3900], desc[UR36][R44.64], P0 ;  /* 0x039000002c037fae */ /* 0x0003e80008121864 */
[----:B------:R1:W-:Y:S02]  /*49250*/  STL [R1+0x1df0], R47 ;  /* 0x001df02f01007387 */ /* 0x0003e40000100800 */
[----:B-1----:R-:W-:Y:S01]  /*49260*/  IMAD.MOV.U32 R44, RZ, RZ, R47 ;  /* 0x000000ffff2c7224 */ /* 0x002fe200078e002f */
[----:B------:R-:W-:-:S05]  /*49270*/  IADD3.X R55, R55, UR11, RZ, P1, !PT ;  /* 0x0000000b37377c10 */ /* 0x000fca0008ffe4ff */
[----:B------:R-:W-:Y:S01]  /*49280*/  IMAD.MOV.U32 R45, RZ, RZ, R55 ;  /* 0x000000ffff2d7224 */ /* 0x000fe200078e0037 */
[----:B------:R-:W-:Y:S01]  /*49290*/  STL [R1+0x1dec], R55 ;  /* 0x001dec3701007387 */ /* 0x000fe20000100800 */
[----:B------:R-:W-:-:S03]  /*492a0*/  IADD3.X R53, R53, UR11, RZ, P2, !PT ;  /* 0x0000000b35357c10 */ /* 0x000fc600097fe4ff */
[----:B------:R1:W-:Y:S04]  /*492b0*/  STL [R1+0x1df8], R51 ;  /* 0x001df83301007387 */ /* 0x0003e80000100800 */
[----:B------:R-:W4:Y:S04]  /*492c0*/  LDL.LU R47, [R1+0x1e20] ;  /* 0x001e2000012f7983 */ /* 0x000f280000300800 */
[----:B------:R1:W-:Y:S04]  /*492d0*/  STL [R1+0x1df4], R53 ;  /* 0x001df43501007387 */ /* 0x0003e80000100800 */
[----:B------:R1:W-:Y:S04]  /*492e0*/  LDGSTS.E [R3+0x3d00], desc[UR36][R44.64], P0 ;  /* 0x03d000002c037fae */ /* 0x0003e80008121864 */
[----:B------:R-:W4:Y:S01]  /*492f0*/  LDL.LU R57, [R1+0x1e28] ;  /* 0x001e280001397983 */ /* 0x000f220000300800 */
[----:B-1----:R-:W-:-:S03]  /*49300*/  IMAD.MOV.U32 R44, RZ, RZ, R51 ;  /* 0x000000ffff2c7224 */ /* 0x002fc600078e0033 */
[----:B------:R-:W4:Y:S04]  /*49310*/  LDL.LU R51, [R1+0x1e1c] ;  /* 0x001e1c0001337983 */ /* 0x000f280000300800 */
[----:B------:R-:W4:Y:S01]  /*49320*/  LDL.LU R58, [R1+0x1e24] ;  /* 0x001e2400013a7983 */ /* 0x000f220000300800 */
[----:B------:R-:W-:-:S03]  /*49330*/  IMAD.MOV.U32 R45, RZ, RZ, R53 ;  /* 0x000000ffff2d7224 */ /* 0x000fc600078e0035 */
[----:B------:R-:W4:Y:S04]  /*49340*/  LDL.LU R55, [R1+0x1e30] ;  /* 0x001e300001377983 */ /* 0x000f280000300800 */
[----:B------:R-:W4:Y:S04]  /*49350*/  LDL.LU R53, [R1+0x1e38] ;  /* 0x001e380001357983 */ /* 0x000f280000300800 */
[----:B------:R1:W-:Y:S01]  /*49360*/  LDGSTS.E [R3+0x4100], desc[UR36][R44.64], P0 ;  /* 0x041000002c037fae */ /* 0x0003e20008121864 */
[----:B------:R-:W-:-:S05]  /*49370*/  IADD3 R54, P1, R54, UR15, RZ ;  /* 0x0000000f36367c10 */ /* 0x000fca000ff3e0ff */
[----:B------:R-:W-:Y:S01]  /*49380*/  STL [R1+0x1e00], R54 ;  /* 0x001e003601007387 */ /* 0x000fe20000100800 */
[----:B------:R-:W-:Y:S02]  /*49390*/  IADD3 R2, P2, R2, UR15, RZ ;  /* 0x0000000f02027c10 */ /* 0x000fe4000ff5e0ff */
[----:B--2---:R-:W-:Y:S02]  /*493a0*/  IADD3.X R56, R56, UR11, RZ, P1, !PT ;  /* 0x0000000b38387c10 */ /* 0x004fe40008ffe4ff */
[----:B---3--:R-:W-:-:S03]  /*493b0*/  IADD3.X R48, R48, UR11, RZ, P2, !PT ;  /* 0x0000000b30307c10 */ /* 0x008fc600097fe4ff */
[----:B------:R2:W-:Y:S01]  /*493c0*/  STL [R1+0x1dfc], R56 ;  /* 0x001dfc3801007387 */ /* 0x0005e20000100800 */
[----:B-1----:R-:W-:-:S03]  /*493d0*/  IMAD.MOV.U32 R45, RZ, RZ, R56 ;  /* 0x000000ffff2d7224 */ /* 0x002fc600078e0038 */
[----:B------:R1:W-:Y:S01]  /*493e0*/  STL [R1+0x1e08], R2 ;  /* 0x001e080201007387 */ /* 0x0003e20000100800 */
[----:B------:R-:W-:-:S03]  /*493f0*/  IMAD.MOV.U32 R44, RZ, RZ, R54 ;  /* 0x000000ffff2c7224 */ /* 0x000fc600078e0036 */
[----:B--2---:R-:W2:Y:S04]  /*49400*/  LDL.LU R56, [R1+0x1e2c] ;  /* 0x001e2c0001387983 */ /* 0x004ea80000300800 */
[----:B------:R3:W-:Y:S04]  /*49410*/  STL [R1+0x1e04], R48 ;  /* 0x001e043001007387 */ /* 0x0007e80000100800 */
[----:B------:R-:W2:Y:S04]  /*49420*/  LDL.LU R54, [R1+0x1e34] ;  /* 0x001e340001367983 */ /* 0x000ea80000300800 */
[----:B------:R1:W-:Y:S01]  /*49430*/  LDGSTS.E [R3+0x4500], desc[UR36][R44.64], P0 ;  /* 0x045000002c037fae */ /* 0x0003e20008121864 */
[----:B------:R-:W-:Y:S01]  /*49440*/  IADD3 R49, P1, R49, UR15, RZ ;  /* 0x0000000f31317c10 */ /* 0x000fe2000ff3e0ff */
[----:B-1----:R-:W-:-:S02]  /*49450*/  IMAD.MOV.U32 R44, RZ, RZ, R2 ;  /* 0x000000ffff2c7224 */ /* 0x002fc400078e0002 */
[----:B------:R-:W-:Y:S01]  /*49460*/  IMAD.MOV.U32 R45, RZ, RZ, R48 ;  /* 0x000000ffff2d7224 */ /* 0x000fe200078e0030 */
[----:B------:R-:W2:Y:S01]  /*49470*/  LDL.LU R2, [R1+0x1e40] ;  /* 0x001e400001027983 */ /* 0x000ea20000300800 */
[----:B------:R-:W-:-:S03]  /*49480*/  IADD3 R46, P2, R46, UR15, RZ ;  /* 0x0000000f2e2e7c10 */ /* 0x000fc6000ff5e0ff */
[----:B---3--:R-:W3:Y:S01]  /*49490*/  LDL.LU R48, [R1+0x1e48] ;  /* 0x001e480001307983 */ /* 0x008ee20000300800 */
[----:B----4-:R-:W-:-:S03]  /*494a0*/  IADD3.X R52, R52, UR11, RZ, P1, !PT ;  /* 0x0000000b34347c10 */ /* 0x010fc60008ffe4ff */
[----:B------:R-:W-:Y:S01]  /*494b0*/  STL [R1+0x1e10], R49 ;  /* 0x001e103101007387 */ /* 0x000fe20000100800 */
[----:B------:R-:W-:-:S03]  /*494c0*/  IADD3.X R50, R50, UR11, RZ, P2, !PT ;  /* 0x0000000b32327c10 */ /* 0x000fc600097fe4ff */
[----:B------:R1:W-:Y:S04]  /*494d0*/  LDGSTS.E [R3+0x4900], desc[UR36][R44.64], P0 ;  /* 0x049000002c037fae */ /* 0x0003e80008121864 */
[----:B------:R4:W-:Y:S04]  /*494e0*/  STL [R1+0x1e0c], R52 ;  /* 0x001e0c3401007387 */ /* 0x0009e80000100800 */
[----:B------:R4:W-:Y:S01]  /*494f0*/  STL [R1+0x1e18], R46 ;  /* 0x001e182e01007387 */ /* 0x0009e20000100800 */
[----:B-1----:R-:W-:-:S03]  /*49500*/  IMAD.MOV.U32 R45, RZ, RZ, R52 ;  /* 0x000000ffff2d7224 */ /* 0x002fc600078e0034 */
[----:B----4-:R-:W4:Y:S01]  /*49510*/  LDL.LU R52, [R1+0x1e3c] ;  /* 0x001e3c0001347983 */ /* 0x010f220000300800 */
        /* <DEDUP_REMOVED lines=10> */
[----:B------:R1:W-:Y:S02]  /*495c0*/  STL [R1+0x1e20], R47 ;  /* 0x001e202f01007387 */ /* 0x0003e40000100800 */
[----:B-1----:R-:W-:Y:S01]  /*495d0*/  IMAD.MOV.U32 R44, RZ, RZ, R47 ;  /* 0x000000ffff2c7224 */ /* 0x002fe200078e002f */
[----:B------:R-:W-:Y:S02]  /*495e0*/  IADD3 R57, P2, R57, UR15, RZ ;  /* 0x0000000f39397c10 */ /* 0x000fe4000ff5e0ff */
[----:B------:R-:W-:-:S05]  /*495f0*/  IADD3.X R51, R51, UR11, RZ, P1, !PT ;  /* 0x0000000b33337c10 */ /* 0x000fca0008ffe4ff */
[----:B------:R1:W-:Y:S01]  /*49600*/  STL [R1+0x1e1c], R51 ;  /* 0x001e1c3301007387 */ /* 0x0003e20000100800 */
[----:B------:R-:W-:-:S03]  /*49610*/  IADD3.X R58, R58, UR11, RZ, P2, !PT ;  /* 0x0000000b3a3a7c10 */ /* 0x000fc600097fe4ff */
[----:B------:R-:W-:Y:S04]  /*49620*/  STL [R1+0x1e28], R57 ;  /* 0x001e283901007387 */ /* 0x000fe80000100800 */
[----:B------:R-:W4:Y:S01]  /*49630*/  LDL.LU R47, [R1+0x1e4c] ;  /* 0x001e4c00012f7983 */ /* 0x000f220000300800 */
[----:B------:R-:W-:-:S03]  /*49640*/  IMAD.MOV.U32 R45, RZ, RZ, R51 ;  /* 0x000000ffff2d7224 */ /* 0x000fc600078e0033 */
[----:B------:R-:W-:Y:S04]  /*49650*/  STL [R1+0x1e24], R58 ;  /* 0x001e243a01007387 */ /* 0x000fe80000100800 */
[----:B-1----:R-:W4:Y:S01]  /*49660*/  LDL.LU R51, [R1+0x1e54] ;  /* 0x001e540001337983 */ /* 0x002f220000300800 */
        /* <DEDUP_REMOVED lines=14> */
[----:B-1----:R-:W4:Y:S04]  /*49750*/  LDL.LU R56, [R1+0x1e60] ;  /* 0x001e600001387983 */ /* 0x002f280000300800 */
[----:B------:R-:W-:Y:S04]  /*49760*/  STL [R1+0x1e34], R54 ;  /* 0x001e343601007387 */ /* 0x000fe80000100800 */
[----:B------:R-:W4:Y:S04]  /*49770*/  LDL.LU R58, [R1+0x1e68] ;  /* 0x001e6800013a7983 */ /* 0x000f280000300800 */
[----:B------:R-:W4:Y:S01]  /*49780*/  LDL.LU R57, [R1+0x1e5c] ;  /* 0x001e5c0001397983 */ /* 0x000f220000300800 */
[----:B------:R-:W-:-:S03]  /*49790*/  IADD3 R2, P1, R2, UR15, RZ ;  /* 0x0000000f02027c10 */ /* 0x000fc6000ff3e0ff */
[----:B------:R-:W4:Y:S01]  /*497a0*/  LDL.LU R59, [R1+0x1e64] ;  /* 0x001e6400013b7983 */ /* 0x000f220000300800 */
[----:B---3--:R-:W-:Y:S01]  /*497b0*/  IADD3 R48, P2, R48, UR15, RZ ;  /* 0x0000000f30307c10 */ /* 0x008fe2000ff5e0ff */
[----:B--2---:R-:W-:Y:S02]  /*497c0*/  IMAD.MOV.U32 R44, RZ, RZ, R53 ;  /* 0x000000ffff2c7224 */ /* 0x004fe400078e0035 */
[----:B------:R1:W-:Y:S01]  /*497d0*/  STL [R1+0x1e40], R2 ;  /* 0x001e400201007387 */ /* 0x0003e20000100800 */
[----:B------:R-:W-:-:S05]  /*497e0*/  IMAD.MOV.U32 R45, RZ, RZ, R54 ;  /* 0x000000ffff2d7224 */ /* 0x000fca00078e0036 */
[----:B------:R2:W-:Y:S01]  /*497f0*/  LDGSTS.E [R3+0x6100], desc[UR36][R44.64], P0 ;  /* 0x061000002c037fae */ /* 0x0005e20008121864 */
[----:B----4-:R-:W-:Y:S01]  /*49800*/  IADD3.X R52, R52, UR11, RZ, P1, !PT ;  /* 0x0000000b34347c10 */ /* 0x010fe20008ffe4ff */
[----:B--2---:R-:W-:-:S04]  /*49810*/  IMAD.MOV.U32 R44, RZ, RZ, R2 ;  /* 0x000000ffff2c7224 */ /* 0x004fc800078e0002 */
[----:B------:R-:W-:Y:S01]  /*49820*/  STL [R1+0x1e3c], R52 ;  /* 0x001e3c3401007387 */ /* 0x000fe20000100800 */
[----:B------:R-:W-:-:S03]  /*49830*/  IADD3.X R49, R49, UR11, RZ, P2, !PT ;  /* 0x0000000b31317c10 */ /* 0x000fc600097fe4ff */
[----:B------:R-:W-:Y:S04]  /*49840*/  STL [R1+0x1e48], R48 ;  /* 0x001e483001007387 */ /* 0x000fe80000100800 */
[----:B------:R-:W2:Y:S04]  /*49850*/  LDL.LU R64, [R1+0x1e70] ;  /* 0x001e700001407983 */ /* 0x000ea80000300800 */
[----:B------:R-:W-:Y:S04]  /*49860*/  STL [R1+0x1e44], R49 ;  /* 0x001e443101007387 */ /* 0x000fe80000100800 */
[----:B-1----:R-:W3:Y:S04]  /*49870*/  LDL.LU R2, [R1+0x1e7c] ;  /* 0x001e7c0001027983 */ /* 0x002ee80000300800 */
[----:B------:R-:W4:Y:S04]  /*49880*/  LDL.LU R65, [R1+0x1e6c] ;  /* 0x001e6c0001417983 */ /* 0x000f280000300800 */
[----:B------:R-:W4:Y:S01]  /*49890*/  LDL.LU R66, [R1+0x1e78] ;  /* 0x001e780001427983 */ /* 0x000f220000300800 */
[----:B------:R-:W-:Y:S01]  /*498a0*/  IMAD.MOV.U32 R45, RZ, RZ, R52 ;  /* 0x000000ffff2d7224 */ /* 0x000fe200078e0034 */
[----:B------:R-:W-:-:S02]  /*498b0*/  IADD3 R46, P1, R46, UR15, RZ ;  /* 0x0000000f2e2e7c10 */ /* 0x000fc4000ff3e0ff */
[----:B------:R-:W-:Y:S02]  /*498c0*/  IADD3 R50, P2, R50, UR15, RZ ;  /* 0x0000000f32327c10 */ /* 0x000fe4000ff5e0ff */
[----:B------:R1:W-:Y:S04]  /*498d0*/  LDGSTS.E [R3+0x6500], desc[UR36][R44.64], P0 ;  /* 0x065000002c037fae */ /* 0x0003e80008121864 */
[----:B------:R-:W-:Y:S01]  /*498e0*/  STL [R1+0x1e50], R46 ;  /* 0x001e502e01007387 */ /* 0x000fe20000100800 */
[----:B-1----:R-:W-:Y:S02]  /*498f0*/  IMAD.MOV.U32 R44, RZ, RZ, R48 ;  /* 0x000000ffff2c7224 */ /* 0x002fe400078e0030 */
[----:B------:R-:W-:-:S05]  /*49900*/  IMAD.MOV.U32 R45, RZ, RZ, R49 ;  /* 0x000000ffff2d7224 */ /* 0x000fca00078e0031 */
[----:B------:R1:W-:Y:S02]  /*49910*/  LDGSTS.E [R3+0x6900], desc[UR36][R44.64], P0 ;  /* 0x069000002c037fae */ /* 0x0003e40008121864 */
[----:B-1----:R-:W-:Y:S01]  /*49920*/  IMAD.MOV.U32 R44, RZ, RZ, R46 ;  /* 0x000000ffff2c7224 */ /* 0x002fe200078e002e */
[----:B------:R-:W-:-:S05]  /*49930*/  IADD3.X R47, R47, UR11, RZ, P1, !PT ;  /* 0x0000000b2f2f7c10 */ /* 0x000fca0008ffe4ff */
[----:B------:R1:W-:Y:S01]  /*49940*/  STL [R1+0x1e4c], R47 ;  /* 0x001e4c2f01007387 */ /* 0x0003e20000100800 */
[----:B------:R-:W-:Y:S01]  /*49950*/  IMAD.MOV.U32 R45, RZ, RZ, R47 ;  /* 0x000000ffff2d7224 */ /* 0x000fe200078e002f */
[----:B------:R-:W-:Y:S02]  /*49960*/  IADD3.X R51, R51, UR11, RZ, P2, !PT ;  /* 0x0000000b33337c10 */ /* 0x000fe400097fe4ff */
[----:B------:R-:W-:Y:S04]  /*49970*/  STL [R1+0x1e58], R50 ;  /* 0x001e583201007387 */ /* 0x000fe80000100800 */
[----:B------:R1:W-:Y:S04]  /*49980*/  LDGSTS.E [R3+0x6d00], desc[UR36][R44.64], P0 ;  /* 0x06d000002c037fae */ /* 0x0003e80008121864 */
[----:B-1----:R-:W4:Y:S04]  /*49990*/  LDL.LU.64 R46, [R1+0x1960] ;  /* 0x00196000012e7983 */ /* 0x002f280000300a00 */
[----:B------:R1:W-:Y:S04]  /*499a0*/  STL [R1+0x1e54], R51 ;  /* 0x001e543301007387 */ /* 0x0003e80000100800 */
[----:B------:R-:W4:Y:S01]  /*499b0*/  LDL.LU.64 R48, [R1+0x1940] ;  /* 0x0019400001307983 */ /* 0x000f220000300a00 */
[----:B------:R-:W-:-:S02]  /*499c0*/  IMAD.MOV.U32 R44, RZ, RZ, R50 ;  /* 0x000000ffff2c7224 */ /* 0x000fc400078e0032 */
[----:B------:R-:W-:Y:S02]  /*499d0*/  IMAD.MOV.U32 R45, RZ, RZ, R51 ;  /* 0x000000ffff2d7224 */ /* 0x000fe400078e0033 */
[----:B-1----:R-:W4:Y:S04]  /*499e0*/  LDL.LU.64 R50, [R1+0x1920] ;  /* 0x0019200001327983 */ /* 0x002f280000300a00 */
[----:B------:R-:W4:Y:S04]  /*499f0*/  LDL.LU.64 R52, [R1+0x1900] ;  /* 0x0019000001347983 */ /* 0x000f280000300a00 */
[----:B------:R-:W4:Y:S04]  /*49a00*/  LDL.LU.64 R54, [R1+0x18e0] ;  /* 0x0018e00001367983 */ /* 0x000f280000300a00 */
[----:B------:R1:W-:Y:S01]  /*49a10*/  LDGSTS.E [R3+0x7100], desc[UR36][R44.64], P0 ;  /* 0x071000002c037fae */ /* 0x0003e20008121864 */
[----:B------:R-:W-:-:S05]  /*49a20*/  IADD3 R56, P1, R56, UR15, RZ ;  /* 0x0000000f38387c10 */ /* 0x000fca000ff3e0ff */
[----:B------:R-:W-:Y:S01]  /*49a30*/  STL [R1+0x1e60], R56 ;  /* 0x001e603801007387 */ /* 0x000fe20000100800 */
[----:B------:R-:W-:Y:S02]  /*49a40*/  IADD3 R58, P2, R58, UR15, RZ ;  /* 0x0000000f3a3a7c10 */ /* 0x000fe4000ff5e0ff */
[----:B------:R-:W-:Y:S01]  /*49a50*/  IADD3.X R57, R57, UR11, RZ, P1, !PT ;  /* 0x0000000b39397c10 */ /* 0x000fe20008ffe4ff */
[----:B-1----:R-:W-:Y:S01]  /*49a60*/  IMAD.MOV.U32 R44, RZ, RZ, R56 ;  /* 0x000000ffff2c7224 */ /* 0x002fe200078e0038 */
[----:B------:R-:W-:-:S03]  /*49a70*/  IADD3.X R59, R59, UR11, RZ, P2, !PT ;  /* 0x0000000b3b3b7c10 */ /* 0x000fc600097fe4ff */
[----:B------:R1:W-:Y:S01]  /*49a80*/  STL [R1+0x1e5c], R57 ;  /* 0x001e5c3901007387 */ /* 0x0003e20000100800 */
[----:B------:R-:W-:-:S03]  /*49a90*/  IMAD.MOV.U32 R45, RZ, RZ, R57 ;  /* 0x000000ffff2d7224 */ /* 0x000fc600078e0039 */
[----:B------:R-:W-:Y:S04]  /*49aa0*/  STL [R1+0x1e68], R58 ;  /* 0x001e683a01007387 */ /* 0x000fe80000100800 */
[----:B------:R1:W-:Y:S04]  /*49ab0*/  LDGSTS.E [R3+0x7500], desc[UR36][R44.64], P0 ;  /* 0x075000002c037fae */ /* 0x0003e80008121864 */
[----:B-1----:R-:W4:Y:S04]  /*49ac0*/  LDL.LU.64 R56, [R1+0x18c0] ;  /* 0x0018c00001387983 */ /* 0x002f280000300a00 */
[----:B------:R1:W-:Y:S01]  /*49ad0*/  STL [R1+0x1e64], R59 ;  /* 0x001e643b01007387 */ /* 0x0003e20000100800 */
[----:B------:R-:W-:-:S02]  /*49ae0*/  IMAD.MOV.U32 R44, RZ, RZ, R58 ;  /* 0x000000ffff2c7224 */ /* 0x000fc400078e003a */
[----:B------:R-:W-:Y:S02]  /*49af0*/  IMAD.MOV.U32 R45, RZ, RZ, R59 ;  /* 0x000000ffff2d7224 */ /* 0x000fe400078e003b */
[----:B-1----:R-:W4:Y:S04]  /*49b00*/  LDL.LU.64 R58, [R1+0x18a0] ;  /* 0x0018a000013a7983 */ /* 0x002f280000300a00 */
[----:B------:R-:W4:Y:S04]  /*49b10*/  LDL.LU.64 R60, [R1+0x1880] ;  /* 0x00188000013c7983 */ /* 0x000f280000300a00 */
[----:B------:R-:W4:Y:S04]  /*49b20*/  LDL.LU.64 R62, [R1+0x1860] ;  /* 0x00186000013e7983 */ /* 0x000f280000300a00 */
[----:B------:R1:W-:Y:S01]  /*49b30*/  LDGSTS.E [R3+0x7900], desc[UR36][R44.64], P0 ;  /* 0x079000002c037fae */ /* 0x0003e20008121864 */
[----:B--2---:R-:W-:-:S05]  /*49b40*/  IADD3 R64, P1, R64, UR15, RZ ;  /* 0x0000000f40407c10 */ /* 0x004fca000ff3e0ff */
[----:B------:R-:W-:Y:S01]  /*49b50*/  STL [R1+0x1e70], R64 ;  /* 0x001e704001007387 */ /* 0x000fe20000100800 */
[----:B---3--:R-:W-:Y:S02]  /*49b60*/  IADD3 R2, P2, R2, UR15, RZ ;  /* 0x0000000f02027c10 */ /* 0x008fe4000ff5e0ff */
[----:B----4-:R-:W-:Y:S01]  /*49b70*/  IADD3.X R65, R65, UR11, RZ, P1, !PT ;  /* 0x0000000b41417c10 */ /* 0x010fe20008ffe4ff */
[----:B-1----:R-:W-:Y:S01]  /*49b80*/  IMAD.MOV.U32 R44, RZ, RZ, R64 ;  /* 0x000000ffff2c7224 */ /* 0x002fe200078e0040 */
[----:B------:R-:W-:-:S03]  /*49b90*/  IADD3.X R66, R66, UR11, RZ, P2, !PT ;  /* 0x0000000b42427c10 */ /* 0x000fc600097fe4ff */
[----:B------:R1:W-:Y:S01]  /*49ba0*/  STL [R1+0x1e6c], R65 ;  /* 0x001e6c4101007387 */ /* 0x0003e20000100800 */
[----:B------:R-:W-:-:S03]  /*49bb0*/  IMAD.MOV.U32 R45, RZ, RZ, R65 ;  /* 0x000000ffff2d7224 */ /* 0x000fc600078e0041 */
[----:B------:R-:W-:Y:S04]  /*49bc0*/  STL [R1+0x1e7c], R2 ;  /* 0x001e7c0201007387 */ /* 0x000fe80000100800 */
[----:B------:R2:W-:Y:S04]  /*49bd0*/  LDGSTS.E [R3+0x7d00], desc[UR36][R44.64], P0 ;  /* 0x07d000002c037fae */ /* 0x0005e80008121864 */
[----:B-1----:R-:W3:Y:S04]  /*49be0*/  LDL.LU.64 R64, [R1+0x1840] ;  /* 0x0018400001407983 */ /* 0x002ee80000300a00 */
[----:B------:R1:W-:Y:S01]  /*49bf0*/  STL [R1+0x1e78], R66 ;  /* 0x001e784201007387 */ /* 0x0003e20000100800 */
[----:B--2---:R-:W-:-:S03]  /*49c00*/  IMAD.MOV.U32 R45, RZ, RZ, R66 ;  /* 0x000000ffff2d7224 */ /* 0x004fc600078e0042 */
[----:B-1----:R-:W2:Y:S04]  /*49c10*/  LDL.LU.64 R66, [R1+0x1820] ;  /* 0x0018200001427983 */ /* 0x002ea80000300a00 */
        /* <DEDUP_REMOVED lines=40> */
[----:B---3--:R-:W-:-:S04]  /*49ea0*/  IADD3 R62, P1, R64, UR15, RZ ;  /* 0x0000000f403e7c10 */ /* 0x008fc8000ff3e0ff */
[----:B------:R-:W-:Y:S02]  /*49eb0*/  IADD3.X R61, R65, UR11, RZ, P1, !PT ;  /* 0x0000000b413d7c10 */ /* 0x000fe40008ffe4ff */
[----:B--2---:R-:W-:-:S04]  /*49ec0*/  IADD3 R64, P1, R66, UR15, RZ ;  /* 0x0000000f42407c10 */ /* 0x004fc8000ff3e0ff */
        /* <DEDUP_REMOVED lines=30> */
[----:B------:R-:W-:Y:S02]  /*4a0b0*/  IMAD.MOV.U32 R226, RZ, RZ, R44 ;  /* 0x000000ffffe27224 */ /* 0x000fe400078e002c */
[----:B------:R-:W-:Y:S01]  /*4a0c0*/  IMAD.MOV.U32 R227, RZ, RZ, R2 ;  /* 0x000000ffffe37224 */ /* 0x000fe200078e0002 */
[----:B------:R-:W-:Y:S01]  /*4a0d0*/  IADD3.X R93, R97, UR11, RZ, P1, !PT ;  /* 0x0000000b615d7c10 */ /* 0x000fe20008ffe4ff */
[----:B------:R-:W-:Y:S01]  /*4a0e0*/  IMAD.MOV.U32 R224, RZ, RZ, R46 ;  /* 0x000000ffffe07224 */ /* 0x000fe200078e002e */
[----:B------:R-:W-:Y:S01]  /*4a0f0*/  IADD3 R96, P1, R98, UR15, RZ ;  /* 0x0000000f62607c10 */ /* 0x000fe2000ff3e0ff */
[----:B------:R-:W-:Y:S02]  /*4a100*/  IMAD.MOV.U32 R225, RZ, RZ, R45 ;  /* 0x000000ffffe17224 */ /* 0x000fe400078e002d */
[----:B------:R-:W-:-:S02]  /*4a110*/  IMAD.MOV.U32 R222, RZ, RZ, R48 ;  /* 0x000000ffffde7224 */ /* 0x000fc400078e0030 */
[----:B------:R-:W-:Y:S02]  /*4a120*/  IMAD.MOV.U32 R223, RZ, RZ, R47 ;  /* 0x000000ffffdf7224 */ /* 0x000fe400078e002f */
[----:B------:R-:W-:Y:S02]  /*4a130*/  IMAD.MOV.U32 R220, RZ, RZ, R50 ;  /* 0x000000ffffdc7224 */ /* 0x000fe400078e0032 */
[----:B------:R-:W-:Y:S01]  /*4a140*/  IMAD.MOV.U32 R221, RZ, RZ, R49 ;  /* 0x000000ffffdd7224 */ /* 0x000fe200078e0031 */
[----:B------:R-:W-:Y:S01]  /*4a150*/  IADD3.X R95, R99, UR11, RZ, P1, !PT ;  /* 0x0000000b635f7c10 */ /* 0x000fe20008ffe4ff */
[----:B------:R-:W-:Y:S01]  /*4a160*/  IMAD.MOV.U32 R218, RZ, RZ, R52 ;  /* 0x000000ffffda7224 */ /* 0x000fe200078e0034 */
[----:B------:R-:W-:Y:S01]  /*4a170*/  STL.64 [R1+0x1960], R226 ;  /* 0x001960e201007387 */ /* 0x000fe20000100a00 */
[----:B------:R-:W-:Y:S01]  /*4a180*/  IMAD.MOV.U32 R219, RZ, RZ, R51 ;  /* 0x000000ffffdb7224 */ /* 0x000fe200078e0033 */
[----:B------:R-:W-:Y:S01]  /*4a190*/  IADD3 R98, P1, R100, UR15, RZ ;  /* 0x0000000f64627c10 */ /* 0x000fe2000ff3e0ff */
        /* <DEDUP_REMOVED lines=84> */
[----:B------:R-:W-:-:S03]  /*4a6e0*/  IMAD.MOV.U32 R111, RZ, RZ, R103 ;  /* 0x000000ffff6f7224 */ /* 0x000fc600078e0067 */
[----:B------:R-:W-:Y:S04]  /*4a6f0*/  STL.64 [R1+0x1600], R116 ;  /* 0x0016007401007387 */ /* 0x000fe80000100a00 */
[----:B------:R-:W-:Y:S04]  /*4a700*/  STL.64 [R1+0x15e0], R114 ;  /* 0x0015e07201007387 */ /* 0x000fe80000100a00 */
[----:B------:R-:W-:Y:S04]  /*4a710*/  STL.64 [R1+0x15c0], R112 ;  /* 0x0015c07001007387 */ /* 0x000fe80000100a00 */
[----:B------:R-:W-:Y:S04]  /*4a720*/  STL.64 [R1+0x15a0], R110 ;  /* 0x0015a06e01007387 */ /* 0x000fe80000100a00 */
[----:B------:R-:W2:Y:S04]  /*4a730*/  LDL.LU R44, [R1+0x1c78] ;  /* 0x001c7800012c7983 */ /* 0x000ea80000300800 */
[----:B------:R-:W3:Y:S04]  /*4a740*/  LDL.LU R49, [R1+0x1c80] ;  /* 0x001c800001317983 */ /* 0x000ee80000300800 */
[----:B------:R-:W4:Y:S04]  /*4a750*/  LDL.LU R45, [R1+0x1c74] ;  /* 0x001c7400012d7983 */ /* 0x000f280000300800 */
[----:B------:R-:W4:Y:S01]  /*4a760*/  LDL.LU R52, [R1+0x1c7c] ;  /* 0x001c7c0001347983 */ /* 0x000f220000300800 */
[----:B------:R-:W1:Y:S03]  /*4a770*/  S2R R108, SR_TID.X ;  /* 0x00000000006c7919 */ /* 0x000e660000002100 */
[----:B------:R-:W4:Y:S04]  /*4a780*/  LDL.LU R53, [R1+0x1c88] ;  /* 0x001c880001357983 */ /* 0x000f280000300800 */
[----:B------:R-:W4:Y:S04]  /*4a790*/  LDL.LU R50, [R1+0x1c90] ;  /* 0x001c900001327983 */ /* 0x000f280000300800 */
[----:B------:R-:W4:Y:S04]  /*4a7a0*/  LDL.LU R57, [R1+0x1c84] ;  /* 0x001c840001397983 */ /* 0x000f280000300800 */
[----:B------:R-:W4:Y:S04]  /*4a7b0*/  LDL.LU R55, [R1+0x1c8c] ;  /* 0x001c8c0001377983 */ /* 0x000f280000300800 */
[----:B------:R-:W-:Y:S04]  /*4a7c0*/  LDGSTS.E [R3+0x8500], desc[UR36][R226.64], P0 ;  /* 0x08500000e2037fae */ /* 0x000fe80008121864 */
[----:B------:R-:W-:Y:S04]  /*4a7d0*/  LDGSTS.E [R3+0x8900], desc[UR36][R224.64], P0 ;  /* 0x08900000e0037fae */ /* 0x000fe80008121864 */
[----:B------:R-:W-:Y:S04]  /*4a7e0*/  LDGSTS.E [R3+0x8d00], desc[UR36][R222.64], P0 ;  /* 0x08d00000de037fae */ /* 0x000fe80008121864 */
[----:B------:R-:W-:Y:S01]  /*4a7f0*/  LDGSTS.E [R3+0x9100], desc[UR36][R220.64], P0 ;  /* 0x09100000dc037fae */ /* 0x000fe20008121864 */
[----:B-1----:R-:W-:-:S03]  /*4a800*/  LOP3.LUT R105, R108, 0x1f, RZ, 0xc0, !PT ;  /* 0x0000001f6c697812 */ /* 0x002fc600078ec0ff */
[----:B------:R-:W-:Y:S04]  /*4a810*/  LDGSTS.E [R3+0x9500], desc[UR36][R218.64], P0 ;  /* 0x09500000da037fae */ /* 0x000fe80008121864 */
[----:B------:R-:W-:Y:S01]  /*4a820*/  LDGSTS.E [R3+0x9900], desc[UR36][R216.64], P0 ;  /* 0x09900000d8037fae */ /* 0x000fe20008121864 */
[----:B------:R-:W-:-:S03]  /*4a830*/  SHF.R.S32.HI R108, RZ, 0x5, R108 ;  /* 0x00000005ff6c7819 */ /* 0x000fc6000001146c */
[----:B------:R-:W-:Y:S04]  /*4a840*/  LDGSTS.E [R3+0x9d00], desc[UR36][R214.64], P0 ;  /* 0x09d00000d6037fae */ /* 0x000fe80008121864 */
[----:B------:R-:W-:Y:S04]  /*4a850*/  LDGSTS.E [R3+0xa100], desc[UR36][R212.64], P0 ;  /* 0x0a100000d4037fae */ /* 0x000fe80008121864 */
[----:B------:R-:W-:Y:S01]  /*4a860*/  LDGSTS.E [R3+0xa500], desc[UR36][R210.64], P0 ;  /* 0x0a500000d2037fae */ /* 0x000fe20008121864 */
[----:B------:R-:W-:-:S03]  /*4a870*/  IMAD.SHL.U32 R105, R105, 0x4, RZ ;  /* 0x0000000469697824 */ /* 0x000fc600078e00ff */
[----:B------:R-:W-:Y:S04]  /*4a880*/  LDGSTS.E [R3+0xa900], desc[UR36][R208.64], P0 ;  /* 0x0a900000d0037fae */ /* 0x000fe80008121864 */
[----:B------:R-:W4:Y:S01]  /*4a890*/  LDL.LU R54, [R1+0x1c98] ;  /* 0x001c980001367983 */ /* 0x000f220000300800 */
[----:B------:R-:W-:-:S03]  /*4a8a0*/  SGXT R108, R108, 0x1 ;  /* 0x000000016c6c781a */ /* 0x000fc60000000200 */
[----:B------:R-:W-:Y:S04]  /*4a8b0*/  LDGSTS.E [R3+0xad00], desc[UR36][R206.64], P0 ;  /* 0x0ad00000ce037fae */ /* 0x000fe80008121864 */
[----:B------:R-:W-:Y:S04]  /*4a8c0*/  LDGSTS.E [R3+0xb100], desc[UR36][R204.64], P0 ;  /* 0x0b100000cc037fae */ /* 0x000fe80008121864 */
[----:B------:R-:W-:Y:S04]  /*4a8d0*/  LDGSTS.E [R3+0xb500], desc[UR36][R154.64], P0 ;  /* 0x0b5000009a037fae */ /* 0x000fe80008121864 */
[----:B------:R-:W4:Y:S04]  /*4a8e0*/  LDL.LU R46, [R1+0x1ca0] ;  /* 0x001ca000012e7983 */ /* 0x000f280000300800 */
[----:B------:R-:W-:Y:S04]  /*4a8f0*/  LDGSTS.E [R3+0xb900], desc[UR36][R152.64], P0 ;  /* 0x0b90000098037fae */ /* 0x000fe80008121864 */
[----:B------:R-:W4:Y:S01]  /*4a900*/  LDL.LU R56, [R1+0x1c94] ;  /* 0x001c940001387983 */ /* 0x000f220000300800 */
[----:B------:R-:W-:-:S03]  /*4a910*/  LOP3.LUT R2, R105, 0x90, R108, 0x78, !PT ;  /* 0x0000009069027812 */ /* 0x000fc600078e786c */
[----:B------:R-:W-:Y:S04]  /*4a920*/  LDGSTS.E [R3+0xbd00], desc[UR36][R150.64], P0 ;  /* 0x0bd0000096037fae */ /* 0x000fe80008121864 */
[----:B------:R-:W-:Y:S04]  /*4a930*/  LDGSTS.E [R3+0xc100], desc[UR36][R148.64], P0 ;  /* 0x0c10000094037fae */ /* 0x000fe80008121864 */
[----:B------:R-:W-:Y:S04]  /*4a940*/  LDGSTS.E [R3+0xc500], desc[UR36][R146.64], P0 ;  /* 0x0c50000092037fae */ /* 0x000fe80008121864 */
[----:B------:R-:W-:Y:S01]  /*4a950*/  LDGSTS.E [R3+0xc900], desc[UR36][R144.64], P0 ;  /* 0x0c90000090037fae */ /* 0x000fe20008121864 */
[----:B------:R-:W-:-:S03]  /*4a960*/  LOP3.LUT R2, R2, 0x40, RZ, 0x3c, !PT ;  /* 0x0000004002027812 */ /* 0x000fc600078e3cff */
[----:B------:R-:W-:Y:S04]  /*4a970*/  LDGSTS.E [R3+0xcd00], desc[UR36][R142.64], P0 ;  /* 0x0cd000008e037fae */ /* 0x000fe80008121864 */
[----:B------:R-:W-:Y:S04]  /*4a980*/  LDGSTS.E [R3+0xd100], desc[UR36][R140.64], P0 ;  /* 0x0d1000008c037fae */ /* 0x000fe80008121864 */
[----:B------:R-:W4:Y:S04]  /*4a990*/  LDL.LU R48, [R1+0x1c9c] ;  /* 0x001c9c0001307983 */ /* 0x000f280000300800 */
[----:B------:R-:W-:Y:S04]  /*4a9a0*/  LDGSTS.E [R3+0xd500], desc[UR36][R138.64], P0 ;  /* 0x0d5000008a037fae */ /* 0x000fe80008121864 */
[----:B------:R-:W-:Y:S04]  /*4a9b0*/  LDGSTS.E [R3+0xd900], desc[UR36][R136.64], P0 ;  /* 0x0d90000088037fae */ /* 0x000fe80008121864 */
[----:B------:R-:W-:Y:S01]  /*4a9c0*/  LDGSTS.E [R3+0xdd00], desc[UR36][R134.64], P0 ;  /* 0x0dd0000086037fae */ /* 0x000fe20008121864 */
[----:B------:R-:W-:-:S03]  /*4a9d0*/  VIADD R2, R2, UR13 ;  /* 0x0000000d02027c36 */ /* 0x000fc60008000000 */
        /* <DEDUP_REMOVED lines=8> */
[----:B--2---:R-:W-:-:S02]  /*4aa60*/  IADD3 R44, P1, R44, UR15, RZ ;  /* 0x0000000f2c2c7c10 */ /* 0x004fc4000ff3e0ff */
[----:B---3--:R-:W-:Y:S02]  /*4aa70*/  IADD3 R49, P2, R49, UR15, RZ ;  /* 0x0000000f31317c10 */ /* 0x008fe4000ff5e0ff */
[----:B----4-:R-:W-:Y:S01]  /*4aa80*/  IADD3.X R45, R45, UR11, RZ, P1, !PT ;  /* 0x0000000b2d2d7c10 */ /* 0x010fe20008ffe4ff */
[----:B------:R-:W-:Y:S01]  /*4aa90*/  STL [R1+0x1c78], R44 ;  /* 0x001c782c01007387 */ /* 0x000fe20000100800 */
[----:B------:R-:W-:-:S03]  /*4aaa0*/  IADD3.X R52, R52, UR11, RZ, P2, !PT ;  /* 0x0000000b34347c10 */ /* 0x000fc600097fe4ff */
[----:B------:R1:W-:Y:S04]  /*4aab0*/  STL [R1+0x1c74], R45 ;  /* 0x001c742d01007387 */ /* 0x0003e80000100800 */
[----:B------:R-:W-:Y:S04]  /*4aac0*/  STL [R1+0x1c80], R49 ;  /* 0x001c803101007387 */ /* 0x000fe80000100800 */
[----:B------:R2:W-:Y:S04]  /*4aad0*/  STL [R1+0x1c7c], R52 ;  /* 0x001c7c3401007387 */ /* 0x0005e80000100800 */
[----:B------:R-:W3:Y:S04]  /*4aae0*/  LDL.LU R51, [R1+0x1ca8] ;  /* 0x001ca80001337983 */ /* 0x000ee80000300800 */
[----:B------:R1:W-:Y:S04]  /*4aaf0*/  LDGSTS.E [R2+0x200], desc[UR36][R44.64], P0 ;  /* 0x002000002c027fae */ /* 0x0003e80008121864 */
[----:B------:R-:W4:Y:S01]  /*4ab00*/  LDL.LU R47, [R1+0x1cb0] ;  /* 0x001cb000012f7983 */ /* 0x000f220000300800 */
[----:B-1----:R-:W-:-:S03]  /*4ab10*/  IMAD.MOV.U32 R45, RZ, RZ, R52 ;  /* 0x000000ffff2d7224 */ /* 0x002fc600078e0034 */
[----:B--2---:R-:W2:Y:S01]  /*4ab20*/  LDL.LU R52, [R1+0x1ca4] ;  /* 0x001ca40001347983 */ /* 0x004ea20000300800 */
[----:B------:R-:W-:-:S03]  /*4ab30*/  IMAD.MOV.U32 R44, RZ, RZ, R49 ;  /* 0x000000ffff2c7224 */ /* 0x000fc600078e0031 */
[----:B------:R-:W2:Y:S01]  /*4ab40*/  LDL.LU R49, [R1+0x1cac] ;  /* 0x001cac0001317983 */ /* 0x000ea20000300800 */
[----:B------:R-:W-:Y:S02]  /*4ab50*/  IADD3 R53, P1, R53, UR15, RZ ;  /* 0x0000000f35357c10 */ /* 0x000fe4000ff3e0ff */
[----:B------:R-:W-:Y:S01]  /*4ab60*/  IADD3 R50, P2, R50, UR15, RZ ;  /* 0x0000000f32327c10 */ /* 0x000fe2000ff5e0ff */
[----:B------:R1:W-:Y:S01]  /*4ab70*/  LDGSTS.E [R2+0x600], desc[UR36][R44.64], P0 ;  /* 0x006000002c027fae */ /* 0x0003e20008121864 */
[----:B------:R-:W-:Y:S02]  /*4ab80*/  IADD3.X R57, R57, UR11, RZ, P1, !PT ;  /* 0x0000000b39397c10 */ /* 0x000fe40008ffe4ff */
[----:B------:R-:W-:Y:S01]  /*4ab90*/  IADD3.X R55, R55, UR11, RZ, P2, !PT ;  /* 0x0000000b37377c10 */ /* 0x000fe200097fe4ff */
[----:B------:R1:W-:Y:S04]  /*4aba0*/  STL [R1+0x1c88], R53 ;  /* 0x001c883501007387 */ /* 0x0003e80000100800 */
[----:B------:R1:W-:Y:S02]  /*4abb0*/  STL [R1+0x1c84], R57 ;  /* 0x001c843901007387 */ /* 0x0003e40000100800 */
[----:B-1----:R-:W-:-:S02]  /*4abc0*/  IMAD.MOV.U32 R44, RZ, RZ, R53 ;  /* 0x000000ffff2c7224 */ /* 0x002fc400078e0035 */
[----:B------:R-:W-:Y:S01]  /*4abd0*/  IMAD.MOV.U32 R45, RZ, RZ, R57 ;  /* 0x000000ffff2d7224 */ /* 0x000fe200078e0039 */
[----:B------:R-:W-:Y:S04]  /*4abe0*/  STL [R1+0x1c90], R50 ;  /* 0x001c903201007387 */ /* 0x000fe80000100800 */
[----:B------:R-:W2:Y:S04]  /*4abf0*/  LDL.LU R53, [R1+0x1cb8] ;  /* 0x001cb80001357983 */ /* 0x000ea80000300800 */
[----:B------:R1:W-:Y:S04]  /*4ac00*/  STL [R1+0x1c8c], R55 ;  /* 0x001c8c3701007387 */ /* 0x0003e80000100800 */
[----:B------:R1:W-:Y:S04]  /*4ac10*/  LDGSTS.E [R2+0xa00], desc[UR36][R44.64], P0 ;  /* 0x00a000002c027fae */ /* 0x0003e80008121864 */
[----:B------:R-:W2:Y:S01]  /*4ac20*/  LDL.LU R57, [R1+0x1cc0] ;  /* 0x001cc00001397983 */ /* 0x000ea20000300800 */
[----:B-1----:R-:W-:-:S03]  /*4ac30*/  IMAD.MOV.U32 R45, RZ, RZ, R55 ;  /* 0x000000ffff2d7224 */ /* 0x002fc600078e0037 */
[----:B------:R-:W2:Y:S04]  /*4ac40*/  LDL.LU R55, [R1+0x1cb4] ;  /* 0x001cb40001377983 */ /* 0x000ea80000300800 */
[----:B------:R-:W2:Y:S01]  /*4ac50*/  LDL.LU R58, [R1+0x1cbc] ;  /* 0x001cbc00013a7983 */ /* 0x000ea20000300800 */
[----:B------:R-:W-:Y:S01]  /*4ac60*/  IADD3 R54, P1, R54, UR15, RZ ;  /* 0x0000000f36367c10 */ /* 0x000fe2000ff3e0ff */
[----:B------:R-:W-:Y:S01]  /*4ac70*/  IMAD.MOV.U32 R44, RZ, RZ, R50 ;  /* 0x000000ffff2c7224 */ /* 0x000fe200078e0032 */
[----:B------:R-:W-:Y:S01]  /*4ac80*/  IADD3 R46, P2, R46, UR15, RZ ;  /* 0x0000000f2e2e7c10 */ /* 0x000fe2000ff5e0ff */
[----:B------:R-:W2:Y:S01]  /*4ac90*/  LDL.LU R3, [R1+0x1cc8] ;  /* 0x001cc80001037983 */ /* 0x000ea20000300800 */
[----:B------:R-:W-:-:S03]  /*4aca0*/  IADD3.X R56, R56, UR11, RZ, P1, !PT ;  /* 0x0000000b38387c10 */ /* 0x000fc60008ffe4ff */
[----:B------:R-:W2:Y:S04]  /*4acb0*/  LDL.LU R50, [R1+0x1cd0] ;  /* 0x001cd00001327983 */ /* 0x000ea80000300800 */
[----:B------:R1:W-:Y:S04]  /*4acc0*/  STL [R1+0x1c98], R54 ;  /* 0x001c983601007387 */ /* 0x0003e80000100800 */
[----:B------:R1:W-:Y:S04]  /*4acd0*/  LDGSTS.E [R2+0xe00], desc[UR36][R44.64], P0 ;  /* 0x00e000002c027fae */ /* 0x0003e80008121864 */
[----:B------:R1:W-:Y:S04]  /*4ace0*/  STL [R1+0x1c94], R56 ;  /* 0x001c943801007387 */ /* 0x0003e80000100800 */
[----:B------:R1:W-:Y:S02]  /*4acf0*/  STL [R1+0x1ca0], R46 ;  /* 0x001ca02e01007387 */ /* 0x0003e40000100800 */
[----:B-1----:R-:W-:-:S02]  /*4ad00*/  IMAD.MOV.U32 R44, RZ, RZ, R54 ;  /* 0x000000ffff2c7224 */ /* 0x002fc400078e0036 */
[----:B------:R-:W2:Y:S01]  /*4ad10*/  LDL.LU R54, [R1+0x1cc4] ;  /* 0x001cc40001367983 */ /* 0x000ea20000300800 */
[----:B------:R-:W-:Y:S01]  /*4ad20*/  IADD3.X R48, R48, UR11, RZ, P2, !PT ;  /* 0x0000000b30307c10 */ /* 0x000fe200097fe4ff */
[----:B------:R-:W-:-:S04]  /*4ad30*/  IMAD.MOV.U32 R45, RZ, RZ, R56 ;  /* 0x000000ffff2d7224 */ /* 0x000fc800078e0038 */
        /* <DEDUP_REMOVED lines=8> */
[----:B---3--:R-:W-:-:S05]  /*4adc0*/  IADD3 R51, P1, R51, UR15, RZ ;  /* 0x0000000f33337c10 */ /* 0x008fca000ff3e0ff */
[----:B------:R3:W-:Y:S01]  /*4add0*/  STL [R1+0x1ca8], R51 ;  /* 0x001ca83301007387 */ /* 0x0007e20000100800 */
[----:B----4-:R-:W-:Y:S01]  /*4ade0*/  IADD3 R47, P2, R47, UR15, RZ ;  /* 0x0000000f2f2f7c10 */ /* 0x010fe2000ff5e0ff */
[----:B-1----:R-:W-:Y:S01]  /*4adf0*/  IMAD.MOV.U32 R44, RZ, RZ, R51 ;  /* 0x000000ffff2c7224 */ /* 0x002fe200078e0033 */
[----:B--2---:R-:W-:Y:S02]  /*4ae00*/  IADD3.X R52, R52, UR11, RZ, P1, !PT ;  /* 0x0000000b34347c10 */ /* 0x004fe40008ffe4ff */
[----:B------:R-:W-:-:S03]  /*4ae10*/  IADD3.X R49, R49, UR11, RZ, P2, !PT ;  /* 0x0000000b31317c10 */ /* 0x000fc600097fe4ff */
[----:B------:R1:W-:Y:S04]  /*4ae20*/  STL [R1+0x1ca4], R52 ;  /* 0x001ca43401007387 */ /* 0x0003e80000100800 */
[----:B------:R2:W-:Y:S04]  /*4ae30*/  STL [R1+0x1cb0], R47 ;  /* 0x001cb02f01007387 */ /* 0x0005e80000100800 */
[----:B---3--:R-:W3:Y:S01]  /*4ae40*/  LDL.LU R51, [R1+0x1cd4] ;  /* 0x001cd40001337983 */ /* 0x008ee20000300800 */
[----:B------:R-:W-:-:S03]  /*4ae50*/  IMAD.MOV.U32 R45, RZ, RZ, R52 ;  /* 0x000000ffff2d7224 */ /* 0x000fc600078e0034 */
[----:B------:R4:W-:Y:S04]  /*4ae60*/  STL [R1+0x1cac], R49 ;  /* 0x001cac3101007387 */ /* 0x0009e80000100800 */
[----:B-1----:R-:W3:Y:S04]  /*4ae70*/  LDL.LU R52, [R1+0x1cdc] ;  /* 0x001cdc0001347983 */ /* 0x002ee80000300800 */
[----:B------:R1:W-:Y:S01]  /*4ae80*/  LDGSTS.E [R2+0x1a00], desc[UR36][R44.64], P0 ;  /* 0x01a000002c027fae */ /* 0x0003e20008121864 */
[----:B------:R-:W-:Y:S01]  /*4ae90*/  IADD3 R53, P1, R53, UR15, RZ ;  /* 0x0000000f35357c10 */ /* 0x000fe2000ff3e0ff */
[----:B-1----:R-:W-:-:S02]  /*4aea0*/  IMAD.MOV.U32 R44, RZ, RZ, R47 ;  /* 0x000000ffff2c7224 */ /* 0x002fc400078e002f */
[----:B------:R-:W-:Y:S01]  /*4aeb0*/  IMAD.MOV.U32 R45, RZ, RZ, R49 ;  /* 0x000000ffff2d7224 */ /* 0x000fe200078e0031 */
[----:B------:R-:W-:Y:S01]  /*4aec0*/  IADD3 R57, P2, R57, UR15, RZ ;  /* 0x0000000f39397c10 */ /* 0x000fe2000ff5e0ff */
[----:B--2---:R-:W2:Y:S04]  /*4aed0*/  LDL.LU R47, [R1+0x1ce8] ;  /* 0x001ce800012f7983 */ /* 0x004ea80000300800 */
[----:B----4-:R-:W4:Y:S01]  /*4aee0*/  LDL.LU R49, [R1+0x1cf0] ;  /* 0x001cf00001317983 */ /* 0x010f220000300800 */
[----:B------:R-:W-:-:S03]  /*4aef0*/  IADD3.X R55, R55, UR11, RZ, P1, !PT ;  /* 0x0000000b37377c10 */ /* 0x000fc60008ffe4ff */
[----:B------:R-:W-:Y:S01]  /*4af00*/  STL [R1+0x1cb8], R53 ;  /* 0x001cb83501007387 */ /* 0x000fe20000100800 */
[----:B------:R-:W-:-:S03]  /*4af10*/  IADD3.X R58, R58, UR11, RZ, P2, !PT ;  /* 0x0000000b3a3a7c10 */ /* 0x000fc600097fe4ff */
[----:B------:R1:W-:Y:S04]  /*4af20*/  LDGSTS.E [R2+0x1e00], desc[UR36][R44.64], P0 ;  /* 0x01e000002c027fae */ /* 0x0003e80008121864 */
[----:B------:R1:W-:Y:S04]  /*4af30*/  STL [R1+0x1cb4], R55 ;  /* 0x001cb43701007387 */ /* 0x0003e80000100800 */
[----:B------:R-:W-:Y:S01]  /*4af40*/  STL [R1+0x1cc0], R57 ;  /* 0x001cc03901007387 */ /* 0x000fe20000100800 */
[----:B-1----:R-:W-:-:S03]  /*4af50*/  IMAD.MOV.U32 R45, RZ, RZ, R55 ;  /* 0x000000ffff2d7224 */ /* 0x002fc600078e0037 */
[----:B------:R-:W4:Y:S01]  /*4af60*/  LDL.LU R55, [R1+0x1ce4] ;  /* 0x001ce40001377983 */ /* 0x000f220000300800 */
[----:B------:R-:W-:-:S03]  /*4af70*/  IMAD.MOV.U32 R44, RZ, RZ, R53 ;  /* 0x000000ffff2c7224 */ /* 0x000fc600078e0035 */
[----:B------:R-:W-:Y:S04]  /*4af80*/  STL [R1+0x1cbc], R58 ;  /* 0x001cbc3a01007387 */ /* 0x000fe80000100800 */
[----:B------:R-:W4:Y:S01]  /*4af90*/  LDL.LU R53, [R1+0x1cec] ;  /* 0x001cec0001357983 */ /* 0x000f220000300800 */
[----:B------:R-:W-:-:S03]  /*4afa0*/  IADD3 R3, P1, R3, UR15, RZ ;  /* 0x0000000f03037c10 */ /* 0x000fc6000ff3e0ff */
[----:B------:R1:W-:Y:S01]  /*4afb0*/  LDGSTS.E [R2+0x2200], desc[UR36][R44.64], P0 ;  /* 0x022000002c027fae */ /* 0x0003e20008121864 */
[----:B------:R-:W-:Y:S02]  /*4afc0*/  IADD3 R50, P2, R50, UR15, RZ ;  /* 0x0000000f32327c10 */ /* 0x000fe4000ff5e0ff */
[----:B------:R-:W-:Y:S01]  /*4afd0*/  IADD3.X R54, R54, UR11, RZ, P1, !PT ;  /* 0x0000000b36367c10 */ /* 0x000fe20008ffe4ff */
[----:B------:R-:W-:Y:S01]  /*4afe0*/  STL [R1+0x1cc8], R3 ;  /* 0x001cc80301007387 */ /* 0x000fe20000100800 */
[----:B-1----:R-:W-:Y:S02]  /*4aff0*/  IMAD.MOV.U32 R44, RZ, RZ, R57 ;  /* 0x000000ffff2c7224 */ /* 0x002fe400078e0039 */
[----:B------:R-:W-:Y:S01]  /*4b000*/  IMAD.MOV.U32 R45, RZ, RZ, R58 ;  /* 0x000000ffff2d7224 */ /* 0x000fe200078e003a */
[----:B------:R-:W-:Y:S01]  /*4b010*/  IADD3.X R56, R56, UR11, RZ, P2, !PT ;  /* 0x0000000b38387c10 */ /* 0x000fe200097fe4ff */
[----:B------:R1:W-:Y:S04]  /*4b020*/  STL [R1+0x1cc4], R54 ;  /* 0x001cc43601007387 */ /* 0x0003e80000100800 */
[----:B------:R1:W-:Y:S04]  /*4b030*/  LDGSTS.E [R2+0x2600], desc[UR36][R44.64], P0 ;  /* 0x026000002c027fae */ /* 0x0003e80008121864 */
[----:B------:R-:W-:Y:S01]  /*4b040*/  STL [R1+0x1cd0], R50 ;  /* 0x001cd03201007387 */ /* 0x000fe20000100800 */
[----:B-1----:R-:W-:-:S02]  /*4b050*/  IMAD.MOV.U32 R44, RZ, RZ, R3 ;  /* 0x000000ffff2c7224 */ /* 0x002fc400078e0003 */
[----:B------:R-:W-:Y:S02]  /*4b060*/  IMAD.MOV.U32 R45, RZ, RZ, R54 ;  /* 0x000000ffff2d7224 */ /* 0x000fe400078e0036 */
[----:B------:R-:W4:Y:S04]  /*4b070*/  LDL.LU R54, [R1+0x1cf8] ;  /* 0x001cf80001367983 */ /* 0x000f280000300800 */
[----:B------:R1:W-:Y:S04]  /*4b080*/  STL [R1+0x1ccc], R56 ;  /* 0x001ccc3801007387 */ /* 0x0003e80000100800 */
[----:B------:R1:W-:Y:S04]  /*4b090*/  LDGSTS.E [R2+0x2a00], desc[UR36][R44.64], P0 ;  /* 0x02a000002c027fae */ /* 0x0003e80008121864 */
[----:B------:R-:W4:Y:S01]  /*4b0a0*/  LDL.LU R3, [R1+0x1d00] ;  /* 0x001d000001037983 */ /* 0x000f220000300800 */
[----:B------:R-:W-:Y:S01]  /*4b0b0*/  IADD3 R46, P1, R46, UR15, RZ ;  /* 0x0000000f2e2e7c10 */ /* 0x000fe2000ff3e0ff */
[----:B-1----:R-:W-:-:S02]  /*4b0c0*/  IMAD.MOV.U32 R45, RZ, RZ, R56 ;  /* 0x000000ffff2d7224 */ /* 0x002fc400078e0038 */
[----:B------:R-:W4:Y:S01]  /*4b0d0*/  LDL.LU R56, [R1+0x1cf4] ;  /* 0x001cf40001387983 */ /* 0x000f220000300800 */
[----:B------:R-:W-:-:S03]  /*4b0e0*/  IMAD.MOV.U32 R44, RZ, RZ, R50 ;  /* 0x000000ffff2c7224 */ /* 0x000fc600078e0032 */
[----:B------:R-:W4:Y:S01]  /*4b0f0*/  LDL.LU R50, [R1+0x1cfc] ;  /* 0x001cfc0001327983 */ /* 0x000f220000300800 */
[----:B------:R-:W-:-:S03]  /*4b100*/  IADD3 R48, P2, R48, UR15, RZ ;  /* 0x0000000f30307c10 */ /* 0x000fc6000ff5e0ff */
[----:B------:R1:W-:Y:S04]  /*4b110*/  LDGSTS.E [R2+0x2e00], desc[UR36][R44.64], P0 ;  /* 0x02e000002c027fae */ /* 0x0003e80008121864 */
[----:B------:R-:W-:Y:S01]  /*4b120*/  STL [R1+0x1cd8], R46 ;  /* 0x001cd82e01007387 */ /* 0x000fe20000100800 */
        /* <DEDUP_REMOVED lines=13> */
[----:B------:R-:W3:Y:S01]  /*4b200*/  LDL.LU R48, [R1+0x1d0c] ;  /* 0x001d0c0001307983 */ /* 0x000ee20000300800 */
[----:B--2---:R-:W-:Y:S02]  /*4b210*/  IADD3 R47, P1, R47, UR15, RZ ;  /* 0x0000000f2f2f7c10 */ /* 0x004fe4000ff3e0ff */
[----:B----4-:R-:W-:Y:S01]  /*4b220*/  IADD3 R49, P2, R49, UR15, RZ ;  /* 0x0000000f31317c10 */ /* 0x010fe2000ff5e0ff */
[----:B------:R1:W-:Y:S04]  /*4b230*/  LDGSTS.E [R2+0x3600], desc[UR36][R44.64], P0 ;  /* 0x036000002c027fae */ /* 0x0003e80008121864 */
[----:B------:R2:W-:Y:S01]  /*4b240*/  STL [R1+0x1ce8], R47 ;  /* 0x001ce82f01007387 */ /* 0x0005e20000100800 */
[----:B------:R-:W-:Y:S01]  /*4b250*/  IADD3.X R55, R55, UR11, RZ, P1, !PT ;  /* 0x0000000b37377c10 */ /* 0x000fe20008ffe4ff */
[----:B-1----:R-:W-:-:S04]  /*4b260*/  IMAD.MOV.U32 R44, RZ, RZ, R47 ;  /* 0x000000ffff2c7224 */ /* 0x002fc800078e002f */
[----:B------:R-:W-:Y:S01]  /*4b270*/  IMAD.MOV.U32 R45, RZ, RZ, R55 ;  /* 0x000000ffff2d7224 */ /* 0x000fe200078e0037 */
[----:B------:R-:W-:Y:S01]  /*4b280*/  STL [R1+0x1ce4], R55 ;  /* 0x001ce43701007387 */ /* 0x000fe20000100800 */
[----:B------:R-:W-:-:S03]  /*4b290*/  IADD3.X R53, R53, UR11, RZ, P2, !PT ;  /* 0x0000000b35357c10 */ /* 0x000fc600097fe4ff */
[----:B------:R1:W-:Y:S04]  /*4b2a0*/  STL [R1+0x1cf0], R49 ;  /* 0x001cf03101007387 */ /* 0x0003e80000100800 */
[----:B--2---:R-:W2:Y:S04]  /*4b2b0*/  LDL.LU R47, [R1+0x1d18] ;  /* 0x001d1800012f7983 */ /* 0x004ea80000300800 */
[----:B------:R4:W-:Y:S04]  /*4b2c0*/  STL [R1+0x1cec], R53 ;  /* 0x001cec3501007387 */ /* 0x0009e80000100800 */
[----:B------:R1:W-:Y:S04]  /*4b2d0*/  LDGSTS.E [R2+0x3a00], desc[UR36][R44.64], P0 ;  /* 0x03a000002c027fae */ /* 0x0003e80008121864 */
[----:B------:R-:W2:Y:S01]  /*4b2e0*/  LDL.LU R57, [R1+0x1d20] ;  /* 0x001d200001397983 */ /* 0x000ea20000300800 */
[----:B-1----:R-:W-:-:S03]  /*4b2f0*/  IMAD.MOV.U32 R44, RZ, RZ, R49 ;  /* 0x000000ffff2c7224 */ /* 0x002fc600078e0031 */
[----:B------:R-:W2:Y:S04]  /*4b300*/  LDL.LU R49, [R1+0x1d14] ;  /* 0x001d140001317983 */ /* 0x000ea80000300800 */
[----:B------:R-:W2:Y:S01]  /*4b310*/  LDL.LU R58, [R1+0x1d1c] ;  /* 0x001d1c00013a7983 */ /* 0x000ea20000300800 */
[----:B------:R-:W-:-:S03]  /*4b320*/  IMAD.MOV.U32 R45, RZ, RZ, R53 ;  /* 0x000000ffff2d7224 */ /* 0x000fc600078e0035 */
[----:B------:R-:W2:Y:S01]  /*4b330*/  LDL.LU R55, [R1+0x1d28] ;  /* 0x001d280001377983 */ /* 0x000ea20000300800 */
[----:B------:R-:W-:-:S03]  /*4b340*/  IADD3 R54, P1, R54, UR15, RZ ;  /* 0x0000000f36367c10 */ /* 0x000fc6000ff3e0ff */
[----:B----4-:R-:W4:Y:S04]  /*4b350*/  LDL.LU R53, [R1+0x1d30] ;  /* 0x001d300001357983 */ /* 0x010f280000300800 */
[----:B------:R-:W-:Y:S04]  /*4b360*/  STL [R1+0x1cf8], R54 ;  /* 0x001cf83601007387 */ /* 0x000fe80000100800 */
[----:B------:R1:W-:Y:S01]  /*4b370*/  LDGSTS.E [R2+0x3e00], desc[UR36][R44.64], P0 ;  /* 0x03e000002c027fae */ /* 0x0003e20008121864 */
[----:B------:R-:W-:Y:S02]  /*4b380*/  IADD3 R3, P2, R3, UR15, RZ ;  /* 0x0000000f03037c10 */ /* 0x000fe4000ff5e0ff */
[----:B------:R-:W-:-:S02]  /*4b390*/  IADD3.X R56, R56, UR11, RZ, P1, !PT ;  /* 0x0000000b38387c10 */ /* 0x000fc40008ffe4ff */
[----:B------:R-:W-:-:S03]  /*4b3a0*/  IADD3.X R50, R50, UR11, RZ, P2, !PT ;  /* 0x0000000b32327c10 */ /* 0x000fc600097fe4ff */
[----:B------:R1:W-:Y:S02]  /*4b3b0*/  STL [R1+0x1cf4], R56 ;  /* 0x001cf43801007387 */ /* 0x0003e40000100800 */
[----:B-1----:R-:W-:Y:S02]  /*4b3c0*/  IMAD.MOV.U32 R45, RZ, RZ, R56 ;  /* 0x000000ffff2d7224 */ /* 0x002fe400078e0038 */
[----:B------:R1:W-:Y:S01]  /*4b3d0*/  STL [R1+0x1d00], R3 ;  /* 0x001d000301007387 */ /* 0x0003e20000100800 */
[----:B------:R-:W-:-:S03]  /*4b3e0*/  IMAD.MOV.U32 R44, RZ, RZ, R54 ;  /* 0x000000ffff2c7224 */ /* 0x000fc600078e0036 */
[----:B------:R-:W4:Y:S04]  /*4b3f0*/  LDL.LU R56, [R1+0x1d24] ;  /* 0x001d240001387983 */ /* 0x000f280000300800 */
        /* <DEDUP_REMOVED lines=11> */
[----:B---3--:R-:W-:Y:S02]  /*4b4b0*/  IADD3.X R52, R52, UR11, RZ, P1, !PT ;  /* 0x0000000b34347c10 */ /* 0x008fe40008ffe4ff */
[----:B------:R-:W-:-:S03]  /*4b4c0*/  IADD3.X R48, R48, UR11, RZ, P2, !PT ;  /* 0x0000000b30307c10 */ /* 0x000fc600097fe4ff */
[----:B------:R3:W-:Y:S01]  /*4b4d0*/  STL [R1+0x1d04], R52 ;  /* 0x001d043401007387 */ /* 0x0007e20000100800 */
[----:B-1----:R-:W-:-:S03]  /*4b4e0*/  IMAD.MOV.U32 R45, RZ, RZ, R52 ;  /* 0x000000ffff2d7224 */ /* 0x002fc600078e0034 */
[----:B------:R1:W-:Y:S01]  /*4b4f0*/  STL [R1+0x1d10], R46 ;  /* 0x001d102e01007387 */ /* 0x0003e20000100800 */
[----:B------:R-:W-:-:S03]  /*4b500*/  IMAD.MOV.U32 R44, RZ, RZ, R51 ;  /* 0x000000ffff2c7224 */ /* 0x000fc600078e0033 */
[----:B---3--:R-:W3:Y:S04]  /*4b510*/  LDL.LU R52, [R1+0x1d34] ;  /* 0x001d340001347983 */ /* 0x008ee80000300800 */
[----:B------:R1:W-:Y:S04]  /*4b520*/  STL [R1+0x1d0c], R48 ;  /* 0x001d0c3001007387 */ /* 0x0003e80000100800 */
[----:B------:R-:W3:Y:S04]  /*4b530*/  LDL.LU R51, [R1+0x1d3c] ;  /* 0x001d3c0001337983 */ /* 0x000ee80000300800 */
[----:B------:R1:W-:Y:S01]  /*4b540*/  LDGSTS.E [R2+0x4a00], desc[UR36][R44.64], P0 ;  /* 0x04a000002c027fae */ /* 0x0003e20008121864 */
[----:B--2---:R-:W-:Y:S01]  /*4b550*/  IADD3 R47, P1, R47, UR15, RZ ;  /* 0x0000000f2f2f7c10 */ /* 0x004fe2000ff3e0ff */
[----:B-1----:R-:W-:-:S02]  /*4b560*/  IMAD.MOV.U32 R44, RZ, RZ, R46 ;  /* 0x000000ffff2c7224 */ /* 0x002fc400078e002e */
[----:B------:R-:W-:Y:S01]  /*4b570*/  IMAD.MOV.U32 R45, RZ, RZ, R48 ;  /* 0x000000ffff2d7224 */ /* 0x000fe200078e0030 */
[----:B------:R-:W2:Y:S04]  /*4b580*/  LDL.LU R46, [R1+0x1d48] ;  /* 0x001d4800012e7983 */ /* 0x000ea80000300800 */
[----:B------:R-:W2:Y:S01]  /*4b590*/  LDL.LU R48, [R1+0x1d50] ;  /* 0x001d500001307983 */ /* 0x000ea20000300800 */
[----:B------:R-:W-:-:S03]  /*4b5a0*/  IADD3 R57, P2, R57, UR15, RZ ;  /* 0x0000000f39397c10 */ /* 0x000fc6000ff5e0ff */
[----:B------:R1:W-:Y:S04]  /*4b5b0*/  STL [R1+0x1d18], R47 ;  /* 0x001d182f01007387 */ /* 0x0003e80000100800 */
[----:B------:R1:W-:Y:S01]  /*4b5c0*/  LDGSTS.E [R2+0x4e00], desc[UR36][R44.64], P0 ;  /* 0x04e000002c027fae */ /* 0x0003e20008121864 */
[----:B------:R-:W-:-:S05]  /*4b5d0*/  IADD3.X R49, R49, UR11, RZ, P1, !PT ;  /* 0x0000000b31317c10 */ /* 0x000fca0008ffe4ff */
[----:B------:R4:W-:Y:S01]  /*4b5e0*/  STL [R1+0x1d14], R49 ;  /* 0x001d143101007387 */ /* 0x0009e20000100800 */
[----:B------:R-:W-:Y:S01]  /*4b5f0*/  IADD3.X R58, R58, UR11, RZ, P2, !PT ;  /* 0x0000000b3a3a7c10 */ /* 0x000fe200097fe4ff */
[----:B-1----:R-:W-:Y:S02]  /*4b600*/  IMAD.MOV.U32 R44, RZ, RZ, R47 ;  /* 0x000000ffff2c7224 */ /* 0x002fe400078e002f */
[----:B------:R-:W-:Y:S04]  /*4b610*/  STL [R1+0x1d20], R57 ;  /* 0x001d203901007387 */ /* 0x000fe80000100800 */
[----:B------:R-:W2:Y:S01]  /*4b620*/  LDL.LU R47, [R1+0x1d44] ;  /* 0x001d4400012f7983 */ /* 0x000ea20000300800 */
[----:B------:R-:W-:-:S03]  /*4b630*/  IMAD.MOV.U32 R45, RZ, RZ, R49 ;  /* 0x000000ffff2d7224 */ /* 0x000fc600078e0031 */
[----:B------:R-:W-:Y:S04]  /*4b640*/  STL [R1+0x1d1c], R58 ;  /* 0x001d1c3a01007387 */ /* 0x000fe80000100800 */
[----:B----4-:R-:W4:Y:S01]  /*4b650*/  LDL.LU R49, [R1+0x1d4c] ;  /* 0x001d4c0001317983 */ /* 0x010f220000300800 */
[----:B------:R-:W-:Y:S02]  /*4b660*/  IADD3 R55, P1, R55, UR15, RZ ;  /* 0x0000000f37377c10 */ /* 0x000fe4000ff3e0ff */
[----:B------:R-:W-:Y:S01]  /*4b670*/  IADD3 R53, P2, R53, UR15, RZ ;  /* 0x0000000f35357c10 */ /* 0x000fe2000ff5e0ff */
[----:B------:R1:W-:Y:S04]  /*4b680*/  LDGSTS.E [R2+0x5200], desc[UR36][R44.64], P0 ;  /* 0x052000002c027fae */ /* 0x0003e80008121864 */
[----:B------:R-:W-:Y:S01]  /*4b690*/  STL [R1+0x1d28], R55 ;  /* 0x001d283701007387 */ /* 0x000fe20000100800 */
[----:B-1----:R-:W-:-:S02]  /*4b6a0*/  IMAD.MOV.U32 R44, RZ, RZ, R57 ;  /* 0x000000ffff2c7224 */ /* 0x002fc400078e0039 */
[----:B------:R-:W-:-:S05]  /*4b6b0*/  IMAD.MOV.U32 R45, RZ, RZ, R58 ;  /* 0x000000ffff2d7224 */ /* 0x000fca00078e003a */
[----:B------:R1:W-:Y:S01]  /*4b6c0*/  LDGSTS.E [R2+0x5600], desc[UR36][R44.64], P0 ;  /* 0x056000002c027fae */ /* 0x0003e20008121864 */
[----:B------:R-:W-:-:S05]  /*4b6d0*/  IADD3.X R56, R56, UR11, RZ, P1, !PT ;  /* 0x0000000b38387c10 */ /* 0x000fca0008ffe4ff */
[----:B------:R1:W-:Y:S01]  /*4b6e0*/  STL [R1+0x1d24], R56 ;  /* 0x001d243801007387 */ /* 0x0003e20000100800 */
[----:B------:R-:W-:Y:S01]  /*4b6f0*/  IADD3.X R54, R54, UR11, RZ, P2, !PT ;  /* 0x0000000b36367c10 */ /* 0x000fe200097fe4ff */
[----:B-1----:R-:W-:Y:S02]  /*4b700*/  IMAD.MOV.U32 R45, RZ, RZ, R56 ;  /* 0x000000ffff2d7224 */ /* 0x002fe400078e0038 */
[----:B------:R-:W-:Y:S04]  /*4b710*/  STL [R1+0x1d30], R53 ;  /* 0x001d303501007387 */ /* 0x000fe80000100800 */
[----:B------:R-:W4:Y:S04]  /*4b720*/  LDL.LU R56, [R1+0x1d58] ;  /* 0x001d580001387983 */ /* 0x000f280000300800 */
[----:B------:R-:W-:Y:S04]  /*4b730*/  STL [R1+0x1d2c], R54 ;  /* 0x001d2c3601007387 */ /* 0x000fe80000100800 */
[----:B------:R-:W4:Y:S04]  /*4b740*/  LDL.LU R58, [R1+0x1d60] ;  /* 0x001d6000013a7983 */ /* 0x000f280000300800 */
[----:B------:R-:W4:Y:S01]  /*4b750*/  LDL.LU R57, [R1+0x1d54] ;  /* 0x001d540001397983 */ /* 0x000f220000300800 */
[----:B------:R-:W-:Y:S01]  /*4b760*/  IADD3 R3, P1, R3, UR15, RZ ;  /* 0x0000000f03037c10 */ /* 0x000fe2000ff3e0ff */
[----:B------:R-:W-:-:S02]  /*4b770*/  IMAD.MOV.U32 R44, RZ, RZ, R55 ;  /* 0x000000ffff2c7224 */ /* 0x000fc400078e0037 */
[----:B------:R-:W4:Y:S01]  /*4b780*/  LDL.LU R59, [R1+0x1d5c] ;  /* 0x001d5c00013b7983 */ /* 0x000f220000300800 */
[----:B------:R-:W-:-:S03]  /*4b790*/  IADD3 R50, P2, R50, UR15, RZ ;  /* 0x0000000f32327c10 */ /* 0x000fc6000ff5e0ff */
[----:B------:R1:W-:Y:S04]  /*4b7a0*/  LDGSTS.E [R2+0x5a00], desc[UR36][R44.64], P0 ;  /* 0x05a000002c027fae */ /* 0x0003e80008121864 */
[----:B------:R3:W-:Y:S01]  /*4b7b0*/  STL [R1+0x1d38], R3 ;  /* 0x001d380301007387 */ /* 0x0007e20000100800 */
[----:B-1----:R-:W-:Y:S02]  /*4b7c0*/  IMAD.MOV.U32 R44, RZ, RZ, R53 ;  /* 0x000000ffff2c7224 */ /* 0x002fe400078e0035 */
[----:B------:R-:W-:-:S05]  /*4b7d0*/  IMAD.MOV.U32 R45, RZ, RZ, R54 ;  /* 0x000000ffff2d7224 */ /* 0x000fca00078e0036 */
[----:B------:R1:W-:Y:S02]  /*4b7e0*/  LDGSTS.E [R2+0x5e00], desc[UR36][R44.64], P0 ;  /* 0x05e000002c027fae */ /* 0x0003e40008121864 */
[----:B-1----:R-:W-:Y:S01]  /*4b7f0*/  IMAD.MOV.U32 R44, RZ, RZ, R3 ;  /* 0x000000ffff2c7224 */ /* 0x002fe200078e0003 */
[----:B---3--:R-:W-:-:S05]  /*4b800*/  IADD3.X R52, R52, UR11, RZ, P1, !PT ;  /* 0x0000000b34347c10 */ /* 0x008fca0008ffe4ff */
[----:B------:R-:W-:Y:S01]  /*4b810*/  STL [R1+0x1d34], R52 ;  /* 0x001d343401007387 */ /* 0x000fe20000100800 */
[----:B------:R-:W-:-:S03]  /*4b820*/  IADD3.X R51, R51, UR11, RZ, P2, !PT ;  /* 0x0000000b33337c10 */ /* 0x000fc600097fe4ff */
[----:B------:R-:W-:Y:S04]  /*4b830*/  STL [R1+0x1d40], R50 ;  /* 0x001d403201007387 */ /* 0x000fe80000100800 */
[----:B------:R-:W3:Y:S04]  /*4b840*/  LDL.LU R64, [R1+0x1d68] ;  /* 0x001d680001407983 */ /* 0x000ee80000300800 */
[----:B------:R-:W-:Y:S04]  /*4b850*/  STL [R1+0x1d3c], R51 ;  /* 0x001d3c3301007387 */ /* 0x000fe80000100800 */
[----:B------:R-:W3:Y:S04]  /*4b860*/  LDL.LU R3, [R1+0x1d70] ;  /* 0x001d700001037983 */ /* 0x000ee80000300800 */
[----:B------:R-:W3:Y:S04]  /*4b870*/  LDL.LU R65, [R1+0x1d64] ;  /* 0x001d640001417983 */ /* 0x000ee80000300800 */
[----:B------:R-:W3:Y:S01]  /*4b880*/  LDL.LU R66, [R1+0x1d6c] ;  /* 0x001d6c0001427983 */ /* 0x000ee20000300800 */
[----:B------:R-:W-:Y:S01]  /*4b890*/  IMAD.MOV.U32 R45, RZ, RZ, R52 ;  /* 0x000000ffff2d7224 */ /* 0x000fe200078e0034 */
[----:B--2---:R-:W-:-:S04]  /*4b8a0*/  IADD3 R46, P1, R46, UR15, RZ ;  /* 0x0000000f2e2e7c10 */ /* 0x004fc8000ff3e0ff */
[----:B------:R1:W-:Y:S01]  /*4b8b0*/  LDGSTS.E [R2+0x6200], desc[UR36][R44.64], P0 ;  /* 0x062000002c027fae */ /* 0x0003e20008121864 */
[----:B------:R-:W-:-:S03]  /*4b8c0*/  IADD3 R48, P2, R48, UR15, RZ ;  /* 0x0000000f30307c10 */ /* 0x000fc6000ff5e0ff */
[----:B------:R-:W-:Y:S01]  /*4b8d0*/  STL [R1+0x1d48], R46 ;  /* 0x001d482e01007387 */ /* 0x000fe20000100800 */
[----:B-1----:R-:W-:Y:S02]  /*4b8e0*/  IMAD.MOV.U32 R44, RZ, RZ, R50 ;  /* 0x000000ffff2c7224 */ /* 0x002fe400078e0032 */
[----:B------:R-:W-:-:S05]  /*4b8f0*/  IMAD.MOV.U32 R45, RZ, RZ, R51 ;  /* 0x000000ffff2d7224 */ /* 0x000fca00078e0033 */
[----:B------:R1:W-:Y:S01]  /*4b900*/  LDGSTS.E [R2+0x6600], desc[UR36][R44.64], P0 ;  /* 0x066000002c027fae */ /* 0x0003e20008121864 */
[----:B------:R-:W-:-:S05]  /*4b910*/  IADD3.X R47, R47, UR11, RZ, P1, !PT ;  /* 0x0000000b2f2f7c10 */ /* 0x000fca0008ffe4ff */
[----:B------:R2:W-:Y:S01]  /*4b920*/  STL [R1+0x1d44], R47 ;  /* 0x001d442f01007387 */ /* 0x0005e20000100800 */
[----:B----4-:R-:W-:Y:S01]  /*4b930*/  IADD3.X R49, R49, UR11, RZ, P2, !PT ;  /* 0x0000000b31317c10 */ /* 0x010fe200097fe4ff */
[----:B-1----:R-:W-:Y:S02]  /*4b940*/  IMAD.MOV.U32 R44, RZ, RZ, R46 ;  /* 0x000000ffff2c7224 */ /* 0x002fe400078e002e */
[----:B------:R-:W-:Y:S01]  /*4b950*/  STL [R1+0x1d50], R48 ;  /* 0x001d503001007387 */ /* 0x000fe20000100800 */
[----:B------:R-:W-:-:S03]  /*4b960*/  IMAD.MOV.U32 R45, RZ, RZ, R47 ;  /* 0x000000ffff2d7224 */ /* 0x000fc600078e002f */
[----:B--2---:R-:W2:Y:S04]  /*4b970*/  LDL.LU.64 R46, [R1+0x1978] ;  /* 0x00197800012e7983 */ /* 0x004ea80000300a00 */
[----:B------:R1:W-:Y:S04]  /*4b980*/  LDGSTS.E [R2+0x6a00], desc[UR36][R44.64], P0 ;  /* 0x06a000002c027fae */ /* 0x0003e80008121864 */
[----:B------:R4:W-:Y:S01]  /*4b990*/  STL [R1+0x1d4c], R49 ;  /* 0x001d4c3101007387 */ /* 0x0009e20000100800 */
[----:B-1----:R-:W-:Y:S02]  /*4b9a0*/  IMAD.MOV.U32 R44, RZ, RZ, R48 ;  /* 0x000000ffff2c7224 */ /* 0x002fe400078e0030 */
[----:B------:R-:W-:-:S02]  /*4b9b0*/  IMAD.MOV.U32 R45, RZ, RZ, R49 ;  /* 0x000000ffff2d7224 */ /* 0x000fc400078e0031 */
[----:B----4-:R-:W4:Y:S04]  /*4b9c0*/  LDL.LU.64 R48, [R1+0x1958] ;  /* 0x0019580001307983 */ /* 0x010f280000300a00 */
[----:B------:R-:W4:Y:S04]  /*4b9d0*/  LDL.LU.64 R50, [R1+0x1938] ;  /* 0x0019380001327983 */ /* 0x000f280000300a00 */
[----:B------:R-:W4:Y:S04]  /*4b9e0*/  LDL.LU.64 R52, [R1+0x1918] ;  /* 0x0019180001347983 */ /* 0x000f280000300a00 */
[----:B------:R-:W4:Y:S01]  /*4b9f0*/  LDL.LU.64 R54, [R1+0x18f8] ;  /* 0x0018f80001367983 */ /* 0x000f220000300a00 */
[----:B------:R-:W-:-:S03]  /*4ba00*/  IADD3 R56, P1, R56, UR15, RZ ;  /* 0x0000000f38387c10 */ /* 0x000fc6000ff3e0ff */
[----:B------:R1:W-:Y:S04]  /*4ba10*/  LDGSTS.E [R2+0x6e00], desc[UR36][R44.64], P0 ;  /* 0x06e000002c027fae */ /* 0x0003e80008121864 */
        /* <DEDUP_REMOVED lines=17> */
[----:B---3--:R-:W-:-:S05]  /*4bb30*/  IADD3 R64, P1, R64, UR15, RZ ;  /* 0x0000000f40407c10 */ /* 0x008fca000ff3e0ff */
        /* <DEDUP_REMOVED lines=11> */
[----:B---3--:R-:W-:-:S03]  /*4bbf0*/  IMAD.MOV.U32 R45, RZ, RZ, R66 ;  /* 0x000000ffff2d7224 */ /* 0x008fc600078e0042 */
[----:B-1----:R-:W3:Y:S04]  /*4bc00*/  LDL.LU.64 R66, [R1+0x1838] ;  /* 0x0018380001427983 */ /* 0x002ee80000300a00 */
[----:B------:R-:W3:Y:S04]  /*4bc10*/  LDL.LU.64 R68, [R1+0x1818] ;  /* 0x0018180001447983 */ /* 0x000ee80000300a00 */
        /* <DEDUP_REMOVED lines=19> */
[----:B------:R-:W3:Y:S01]  /*4bd50*/  LDL.LU.64 R110, [R1+0x1598] ;  /* 0x00159800016e7983 */ /* 0x000ee20000300a00 */
[----:B------:R-:W-:-:S05]  /*4bd60*/  IMAD.MOV.U32 R44, RZ, RZ, R3 ;  /* 0x000000ffff2c7224 */ /* 0x000fca00078e0003 */
[----:B------:R2:W-:Y:S02]  /*4bd70*/  LDGSTS.E [R2+0x7e00], desc[UR36][R44.64], P0 ;  /* 0x07e000002c027fae */ /* 0x0005e40008121864 */
        /* <DEDUP_REMOVED lines=17> */
[----:B------:R-:W-:Y:S01]  /*4be90*/  IADD3.X R59, R63, UR11, RZ, P1, !PT ;  /* 0x0000000b3f3b7c10 */ /* 0x000fe20008ffe4ff */
[----:B------:R-:W-:Y:S02]  /*4bea0*/  IMAD.MOV.U32 R228, RZ, RZ, R44 ;  /* 0x000000ffffe47224 */ /* 0x000fe400078e002c */
[----:B------:R-:W-:Y:S02]  /*4beb0*/  IMAD.MOV.U32 R229, RZ, RZ, R3 ;  /* 0x000000ffffe57224 */ /* 0x000fe400078e0003 */
[----:B------:R-:W-:Y:S02]  /*4bec0*/  IMAD.MOV.U32 R226, RZ, RZ, R46 ;  /* 0x000000ffffe27224 */ /* 0x000fe400078e002e */
[----:B------:R-:W-:Y:S02]  /*4bed0*/  IMAD.MOV.U32 R227, RZ, RZ, R45 ;  /* 0x000000ffffe37224 */ /* 0x000fe400078e002d */
[----:B------:R-:W-:Y:S02]  /*4bee0*/  IMAD.MOV.U32 R224, RZ, RZ, R48 ;  /* 0x000000ffffe07224 */ /* 0x000fe400078e0030 */
[----:B------:R-:W-:-:S02]  /*4bef0*/  IMAD.MOV.U32 R225, RZ, RZ, R47 ;  /* 0x000000ffffe17224 */ /* 0x000fc400078e002f */
[----:B------:R-:W-:Y:S02]  /*4bf00*/  IMAD.MOV.U32 R222, RZ, RZ, R50 ;  /* 0x000000ffffde7224 */ /* 0x000fe400078e0032 */
        /* <DEDUP_REMOVED lines=16> */
[----:B------:R-:W-:Y:S01]  /*4c010*/  IADD3 R62, P1, R64, UR15, RZ ;  /* 0x0000000f403e7c10 */ /* 0x000fe2000ff3e0ff */
[----:B------:R-:W-:Y:S03]  /*4c020*/  LDGSTS.E [R2+0x8200], desc[UR36][R228.64], P0 ;  /* 0x08200000e4027fae */ /* 0x000fe60008121864 */
[----:B------:R-:W-:Y:S01]  /*4c030*/  IADD3.X R61, R65, UR11, RZ, P1, !PT ;  /* 0x0000000b413d7c10 */ /* 0x000fe20008ffe4ff */
[----:B------:R-:W-:Y:S01]  /*4c040*/  IMAD.MOV.U32 R210, RZ, RZ, R62 ;  /* 0x000000ffffd27224 */ /* 0x000fe200078e003e */
[----:B------:R-:W-:Y:S04]  /*4c050*/  STL.64 [R1+0x18d8], R218 ;  /* 0x0018d8da01007387 */ /* 0x000fe80000100a00 */
[----:B------:R-:W-:Y:S01]  /*4c060*/  LDGSTS.E [R2+0x8600], desc[UR36][R226.64], P0 ;  /* 0x08600000e2027fae */ /* 0x000fe20008121864 */
[----:B---3--:R-:W-:Y:S01]  /*4c070*/  IADD3 R64, P1, R66, UR15, RZ ;  /* 0x0000000f42407c10 */ /* 0x008fe2000ff3e0ff */
[----:B------:R-:W-:-:S02]  /*4c080*/  IMAD.MOV.U32 R211, RZ, RZ, R61 ;  /* 0x000000ffffd37224 */ /* 0x000fc400078e003d */
[----:B------:R-:W-:Y:S01]  /*4c090*/  STL.64 [R1+0x18b8], R216 ;  /* 0x0018b8d801007387 */ /* 0x000fe20000100a00 */
[----:B------:R-:W-:Y:S02]  /*4c0a0*/  IADD3.X R63, R67, UR11, RZ, P1, !PT ;  /* 0x0000000b433f7c10 */ /* 0x000fe40008ffe4ff */
[----:B------:R-:W-:Y:S01]  /*4c0b0*/  IADD3 R66, P1, R68, UR15, RZ ;  /* 0x0000000f44427c10 */ /* 0x000fe2000ff3e0ff */
[----:B------:R-:W-:Y:S03]  /*4c0c0*/  LDGSTS.E [R2+0x8a00], desc[UR36][R224.64], P0 ;  /* 0x08a00000e0027fae */ /* 0x000fe60008121864 */
[----:B------:R-:W-:Y:S01]  /*4c0d0*/  IADD3.X R65, R69, UR11, RZ, P1, !PT ;  /* 0x0000000b45417c10 */ /* 0x000fe20008ffe4ff */
[----:B------:R-:W-:Y:S01]  /*4c0e0*/  IMAD.MOV.U32 R208, RZ, RZ, R64 ;  /* 0x000000ffffd07224 */ /* 0x000fe200078e0040 */
[----:B------:R-:W-:Y:S01]  /*4c0f0*/  IADD3 R68, P1, R70, UR15, RZ ;  /* 0x0000000f46447c10 */ /* 0x000fe2000ff3e0ff */
[----:B------:R-:W-:Y:S01]  /*4c100*/  IMAD.MOV.U32 R209, RZ, RZ, R63 ;  /* 0x000000ffffd17224 */ /* 0x000fe200078e003f */
[----:B------:R-:W-:Y:S02]  /*4c110*/  STL.64 [R1+0x1898], R214 ;  /* 0x001898d601007387 */ /* 0x000fe40000100a00 */
[----:B------:R-:W-:-:S02]  /*4c120*/  IADD3.X R67, R71, UR11, RZ, P1, !PT ;  /* 0x0000000b47437c10 */ /* 0x000fc40008ffe4ff */
[----:B------:R-:W-:Y:S01]  /*4c130*/  IADD3 R70, P1, R72, UR15, RZ ;  /* 0x0000000f48467c10 */ /* 0x000fe2000ff3e0ff */
[----:B------:R-:W-:Y:S01]  /*4c140*/  IMAD.MOV.U32 R206, RZ, RZ, R66 ;  /* 0x000000ffffce7224 */ /* 0x000fe200078e0042 */
[----:B------:R-:W-:Y:S02]  /*4c150*/  LDGSTS.E [R2+0x8e00], desc[UR36][R222.64], P0 ;  /* 0x08e00000de027fae */ /* 0x000fe40008121864 */
[----:B------:R-:W-:Y:S02]  /*4c160*/  IADD3.X R69, R73, UR11, RZ, P1, !PT ;  /* 0x0000000b49457c10 */ /* 0x000fe40008ffe4ff */
        /* <DEDUP_REMOVED lines=66> */
[----:B------:R-:W-:Y:S01]  /*4c590*/  STL.64 [R1+0x1778], R148 ;  /* 0x0017789401007387 */ /* 0x000fe20000100a00 */
[----:B------:R-:W-:Y:S01]  /*4c5a0*/  IMAD.MOV.U32 R140, RZ, RZ, R84 ;  /* 0x000000ffff8c7224 */ /* 0x000fe200078e0054 */
[----:B------:R-:W-:Y:S01]  /*4c5b0*/  IADD3.X R103, R113, UR11, RZ, P1, !PT ;  /* 0x0000000b71677c10 */ /* 0x000fe20008ffe4ff */
        /* <DEDUP_REMOVED lines=45> */
[----:B------:R-:W4:Y:S04]  /*4c890*/  LDL.LU R3, [R1+0x1b90] ;  /* 0x001b900001037983 */ /* 0x000f280000300800 */
[----:B------:R-:W4:Y:S04]  /*4c8a0*/  LDL.LU R55, [R1+0x1b84] ;  /* 0x001b840001377983 */ /* 0x000f280000300800 */
[----:B------:R-:W4:Y:S01]  /*4c8b0*/  LDL.LU R50, [R1+0x1b8c] ;  /* 0x001b8c0001327983 */ /* 0x000f220000300800 */
        /* <DEDUP_REMOVED lines=25> */
[----:B------:R-:W-:Y:S04]  /*4ca50*/  LDGSTS.E [R2+0xf200], desc[UR36][R116.64], P0 ;  /* 0x0f20000074027fae */ /* 0x000fe80008121864 */
[----:B------:R-:W-:Y:S04]  /*4ca60*/  LDGSTS.E [R2+0xf600], desc[UR36][R114.64], P0 ;  /* 0x0f60000072027fae */ /* 0x000fe80008121864 */
[----:B------:R-:W-:Y:S04]  /*4ca70*/  LDGSTS.E [R2+0xfa00], desc[UR36][R112.64], P0 ;  /* 0x0fa0000070027fae */ /* 0x000fe80008121864 */
[----:B------:R1:W-:Y:S02]  /*4ca80*/  LDGSTS.E [R2+0xfe00], desc[UR36][R110.64], P0 ;  /* 0x0fe000006e027fae */ /* 0x0003e40008121864 */
[----:B-1----:R-:W-:Y:S01]  /*4ca90*/  VIADD R2, R47, UR13 ;  /* 0x0000000d2f027c36 */ /* 0x002fe20008000000 */
        /* <DEDUP_REMOVED lines=23> */
[----:B------:R1:W-:Y:S01]  /*4cc10*/  STL [R1+0x1b90], R3 ;  /* 0x001b900301007387 */ /* 0x0003e20000100800 */
[----:B------:R-:W-:-:S03]  /*4cc20*/  IMAD.MOV.U32 R45, RZ, RZ, R55 ;  /* 0x000000ffff2d7224 */ /* 0x000fc600078e0037 */
[----:B------:R-:W2:Y:S04]  /*4cc30*/  LDL.LU R53, [R1+0x1bb8] ;  /* 0x001bb80001357983 */ /* 0x000ea80000300800 */
[----:B------:R1:W-:Y:S04]  /*4cc40*/  STL [R1+0x1b8c], R50 ;  /* 0x001b8c3201007387 */ /* 0x0003e80000100800 */
[----:B------:R-:W2:Y:S04]  /*4cc50*/  LDL.LU R57, [R1+0x1bc0] ;  /* 0x001bc00001397983 */ /* 0x000ea80000300800 */
[----:B------:R-:W2:Y:S04]  /*4cc60*/  LDL.LU R55, [R1+0x1bb4] ;  /* 0x001bb40001377983 */ /* 0x000ea80000300800 */
[----:B------:R-:W2:Y:S01]  /*4cc70*/  LDL.LU R58, [R1+0x1bbc] ;  /* 0x001bbc00013a7983 */ /* 0x000ea20000300800 */
[----:B------:R-:W-:-:S03]  /*4cc80*/  IADD3 R54, P1, R54, UR15, RZ ;  /* 0x0000000f36367c10 */ /* 0x000fc6000ff3e0ff */
[----:B------:R1:W-:Y:S01]  /*4cc90*/  LDGSTS.E [R2+0xb00], desc[UR36][R44.64], P0 ;  /* 0x00b000002c027fae */ /* 0x0003e20008121864 */
[----:B------:R-:W-:Y:S02]  /*4cca0*/  IADD3.X R56, R56, UR11, RZ, P1, !PT ;  /* 0x0000000b38387c10 */ /* 0x000fe40008ffe4ff */
[----:B------:R-:W-:Y:S01]  /*4ccb0*/  IADD3 R46, P2, R46, UR15, RZ ;  /* 0x0000000f2e2e7c10 */ /* 0x000fe2000ff5e0ff */
[----:B-1----:R-:W-:Y:S02]  /*4ccc0*/  IMAD.MOV.U32 R44, RZ, RZ, R3 ;  /* 0x000000ffff2c7224 */ /* 0x002fe400078e0003 */
[----:B------:R-:W-:Y:S01]  /*4ccd0*/  IMAD.MOV.U32 R45, RZ, RZ, R50 ;  /* 0x000000ffff2d7224 */ /* 0x000fe200078e0032 */
        /* <DEDUP_REMOVED lines=9> */
[----:B------:R-:W-:-:S03]  /*4cd70*/  IMAD.MOV.U32 R45, RZ, RZ, R56 ;  /* 0x000000ffff2d7224 */ /* 0x000fc600078e0038 */
        /* <DEDUP_REMOVED lines=19> */
[----:B-1----:R-:W3:Y:S01]  /*4ceb0*/  LDL.LU R52, [R1+0x1bdc] ;  /* 0x001bdc0001347983 */ /* 0x002ee20000300800 */
[----:B------:R-:W-:-:S03]  /*4cec0*/  IADD3 R53, P1, R53, UR15, RZ ;  /* 0x0000000f35357c10 */ /* 0x000fc6000ff3e0ff */
[----:B------:R1:W-:Y:S01]  /*4ced0*/  LDGSTS.E [R2+0x1b00], desc[UR36][R44.64], P0 ;  /* 0x01b000002c027fae */ /* 0x0003e20008121864 */
[----:B------:R-:W-:Y:S02]  /*4cee0*/  IADD3 R57, P2, R57, UR15, RZ ;  /* 0x0000000f39397c10 */ /* 0x000fe4000ff5e0ff */
[----:B------:R-:W-:Y:S01]  /*4cef0*/  IADD3.X R55, R55, UR11, RZ, P1, !PT ;  /* 0x0000000b37377c10 */ /* 0x000fe20008ffe4ff */
[----:B-1----:R-:W-:Y:S02]  /*4cf00*/  IMAD.MOV.U32 R44, RZ, RZ, R47 ;  /* 0x000000ffff2c7224 */ /* 0x002fe400078e002f */
[----:B------:R-:W-:Y:S01]  /*4cf10*/  IMAD.MOV.U32 R45, RZ, RZ, R49 ;  /* 0x000000ffff2d7224 */ /* 0x000fe200078e0031 */
[----:B--2---:R-:W2:Y:S01]  /*4cf20*/  LDL.LU R47, [R1+0x1be8] ;  /* 0x001be800012f7983 */ /* 0x004ea20000300800 */
[----:B------:R-:W-:-:S03]  /*4cf30*/  IADD3.X R58, R58, UR11, RZ, P2, !PT ;  /* 0x0000000b3a3a7c10 */ /* 0x000fc600097fe4ff */
[----:B----4-:R-:W4:Y:S04]  /*4cf40*/  LDL.LU R49, [R1+0x1bf0] ;  /* 0x001bf00001317983 */ /* 0x010f280000300800 */
[----:B------:R-:W-:Y:S04]  /*4cf50*/  STL [R1+0x1bb8], R53 ;  /* 0x001bb83501007387 */ /* 0x000fe80000100800 */
        /* <DEDUP_REMOVED lines=12> */
[----:B-1----:R-:W-:Y:S02]  /*4d020*/  IMAD.MOV.U32 R44, RZ, RZ, R57 ;  /* 0x000000ffff2c7224 */ /* 0x002fe400078e0039 */
[----:B------:R-:W-:Y:S01]  /*4d030*/  IMAD.MOV.U32 R45, RZ, RZ, R58 ;  /* 0x000000ffff2d7224 */ /* 0x000fe200078e003a */
[----:B------:R-:W-:Y:S01]  /*4d040*/  IADD3.X R56, R56, UR11, RZ, P2, !PT ;  /* 0x0000000b38387c10 */ /* 0x000fe200097fe4ff */
[----:B------:R-:W-:Y:S04]  /*4d050*/  STL [R1+0x1bc8], R3 ;  /* 0x001bc80301007387 */ /* 0x000fe80000100800 */
[----:B------:R1:W-:Y:S04]  /*4d060*/  LDGSTS.E [R2+0x2700], desc[UR36][R44.64], P0 ;  /* 0x027000002c027fae */ /* 0x0003e80008121864 */
[----:B------:R1:W-:Y:S04]  /*4d070*/  STL [R1+0x1bc4], R54 ;  /* 0x001bc43601007387 */ /* 0x0003e80000100800 */
        /* <DEDUP_REMOVED lines=143> */
[----:B----4-:R-:W-:-:S03]  /*4d970*/  IADD3.X R49, R49, UR11, RZ, P2, !PT ;  /* 0x0000000b31317c10 */ /* 0x010fc600097fe4ff */
[----:B------:R-:W-:Y:S01]  /*4d980*/  STL [R1+0x1c50], R48 ;  /* 0x001c503001007387 */ /* 0x000fe20000100800 */
[----:B-1----:R-:W-:Y:S02]  /*4d990*/  IMAD.MOV.U32 R44, RZ, RZ, R46 ;  /* 0x000000ffff2c7224 */ /* 0x002fe400078e002e */
[----:B------:R-:W-:Y:S02]  /*4d9a0*/  IMAD.MOV.U32 R45, RZ, RZ, R47 ;  /* 0x000000ffff2d7224 */ /* 0x000fe400078e002f */
[----:B--2---:R-:W2:Y:S04]  /*4d9b0*/  LDL.LU.64 R46, [R1+0x1970] ;  /* 0x00197000012e7983 */ /* 0x004ea80000300a00 */
[----:B------:R1:W-:Y:S04]  /*4d9c0*/  LDGSTS.E [R2+0x6b00], desc[UR36][R44.64], P0 ;  /* 0x06b000002c027fae */ /* 0x0003e80008121864 */
[----:B------:R4:W-:Y:S01]  /*4d9d0*/  STL [R1+0x1c4c], R49 ;  /* 0x001c4c3101007387 */ /* 0x0009e20000100800 */
[----:B-1----:R-:W-:-:S02]  /*4d9e0*/  IMAD.MOV.U32 R44, RZ, RZ, R48 ;  /* 0x000000ffff2c7224 */ /* 0x002fc400078e0030 */
[----:B------:R-:W-:Y:S02]  /*4d9f0*/  IMAD.MOV.U32 R45, RZ, RZ, R49 ;  /* 0x000000ffff2d7224 */ /* 0x000fe400078e0031 */
        /* <DEDUP_REMOVED lines=86> */
[----:B------:R1:W-:Y:S01]  /*4df60*/  STL.64 [R1+0x1970], R224 ;  /* 0x001970e001007387 */ /* 0x0003e20000100a00 */
[----:B------:R-:W-:Y:S02]  /*4df70*/  IMAD.MOV.U32 R216, RZ, RZ, R52 ;  /* 0x000000ffffd87224 */ /* 0x000fe400078e0034 */
[----:B------:R-:W-:Y:S01]  /*4df80*/  IMAD.MOV.U32 R217, RZ, RZ, R51 ;  /* 0x000000ffffd97224 */ /* 0x000fe200078e0033 */
[----:B------:R1:W-:Y:S01]  /*4df90*/  STL.64 [R1+0x1950], R222 ;  /* 0x001950de01007387 */ /* 0x0003e20000100a00 */
[----:B------:R-:W-:Y:S02]  /*4dfa0*/  IMAD.MOV.U32 R214, RZ, RZ, R54 ;  /* 0x000000ffffd67224 */ /* 0x000fe400078e0036 */
[----:B------:R-:W-:Y:S01]  /*4dfb0*/  IMAD.MOV.U32 R215, RZ, RZ, R53 ;  /* 0x000000ffffd77224 */ /* 0x000fe200078e0035 */
[----:B------:R1:W-:Y:S01]  /*4dfc0*/  STL.64 [R1+0x1930], R220 ;  /* 0x001930dc01007387 */ /* 0x0003e20000100a00 */
[----:B------:R-:W-:-:S02]  /*4dfd0*/  IMAD.MOV.U32 R212, RZ, RZ, R56 ;  /* 0x000000ffffd47224 */ /* 0x000fc400078e0038 */
[----:B------:R-:W-:Y:S01]  /*4dfe0*/  IMAD.MOV.U32 R213, RZ, RZ, R55 ;  /* 0x000000ffffd57224 */ /* 0x000fe200078e0037 */
[----:B------:R1:W-:Y:S01]  /*4dff0*/  STL.64 [R1+0x1910], R218 ;  /* 0x001910da01007387 */ /* 0x0003e20000100a00 */
[----:B------:R-:W-:Y:S02]  /*4e000*/  IMAD.MOV.U32 R210, RZ, RZ, R58 ;  /* 0x000000ffffd27224 */ /* 0x000fe400078e003a */
[----:B------:R-:W-:Y:S01]  /*4e010*/  IMAD.MOV.U32 R211, RZ, RZ, R57 ;  /* 0x000000ffffd37224 */ /* 0x000fe200078e0039 */
[----:B------:R1:W-:Y:S01]  /*4e020*/  STL.64 [R1+0x18f0], R216 ;  /* 0x0018f0d801007387 */ /* 0x0003e20000100a00 */
[----:B------:R-:W-:Y:S02]  /*4e030*/  IMAD.MOV.U32 R208, RZ, RZ, R60 ;  /* 0x000000ffffd07224 */ /* 0x000fe400078e003c */
[----:B------:R-:W-:Y:S01]  /*4e040*/  IMAD.MOV.U32 R209, RZ, RZ, R59 ;  /* 0x000000ffffd17224 */ /* 0x000fe200078e003b */
[----:B------:R1:W-:Y:S01]  /*4e050*/  LDGSTS.E [R2+0x8300], desc[UR36][R224.64], P0 ;  /* 0x08300000e0027fae */ /* 0x0003e20008121864 */
[----:B------:R-:W-:-:S03]  /*4e060*/  IADD3 R62, P1, R64, UR15, RZ ;  /* 0x0000000f403e7c10 */ /* 0x000fc6000ff3e0ff */
[----:B------:R1:W-:Y:S01]  /*4e070*/  STL.64 [R1+0x18d0], R214 ;  /* 0x0018d0d601007387 */ /* 0x0003e20000100a00 */
[----:B------:R-:W-:-:S03]  /*4e080*/  IADD3.X R61, R65, UR11, RZ, P1, !PT ;  /* 0x0000000b413d7c10 */ /* 0x000fc60008ffe4ff */
[----:B------:R1:W-:Y:S01]  /*4e090*/  LDGSTS.E [R2+0x8700], desc[UR36][R222.64], P0 ;  /* 0x08700000de027fae */ /* 0x0003e20008121864 */
[----:B---3--:R-:W-:Y:S01]  /*4e0a0*/  IADD3 R64, P1, R66, UR15, RZ ;  /* 0x0000000f42407c10 */ /* 0x008fe2000ff3e0ff */
[----:B------:R-:W-:Y:S02]  /*4e0b0*/  IMAD.MOV.U32 R206, RZ, RZ, R62 ;  /* 0x000000ffffce7224 */ /* 0x000fe400078e003e */
[----:B------:R1:W-:Y:S01]  /*4e0c0*/  STL.64 [R1+0x18b0], R212 ;  /* 0x0018b0d401007387 */ /* 0x0003e20000100a00 */
[----:B------:R-:W-:Y:S02]  /*4e0d0*/  IADD3.X R63, R67, UR11, RZ, P1, !PT ;  /* 0x0000000b433f7c10 */ /* 0x000fe40008ffe4ff */
[----:B------:R-:W-:Y:S01]  /*4e0e0*/  IADD3 R66, P1, R68, UR15, RZ ;  /* 0x0000000f44427c10 */ /* 0x000fe2000ff3e0ff */
[----:B------:R-:W-:Y:S01]  /*4e0f0*/  IMAD.MOV.U32 R207, RZ, RZ, R61 ;  /* 0x000000ffffcf7224 */ /* 0x000fe200078e003d */
[----:B------:R1:W-:Y:S02]  /*4e100*/  LDGSTS.E [R2+0x8b00], desc[UR36][R220.64], P0 ;  /* 0x08b00000dc027fae */ /* 0x0003e40008121864 */
[----:B------:R-:W-:-:S02]  /*4e110*/  IADD3.X R65, R69, UR11, RZ, P1, !PT ;  /* 0x0000000b45417c10 */ /* 0x000fc40008ffe4ff */
[----:B------:R-:W-:Y:S01]  /*4e120*/  IADD3 R68, P1, R70, UR15, RZ ;  /* 0x0000000f46447c10 */ /* 0x000fe2000ff3e0ff */
[----:B------:R-:W-:Y:S01]  /*4e130*/  IMAD.MOV.U32 R204, RZ, RZ, R64 ;  /* 0x000000ffffcc7224 */ /* 0x000fe200078e0040 */
[----:B------:R1:W-:Y:S02]  /*4e140*/  STL.64 [R1+0x1890], R210 ;  /* 0x001890d201007387 */ /* 0x0003e40000100a00 */
[----:B------:R-:W-:Y:S02]  /*4e150*/  IADD3.X R67, R71, UR11, RZ, P1, !PT ;  /* 0x0000000b47437c10 */ /* 0x000fe40008ffe4ff */
[----:B------:R-:W-:Y:S01]  /*4e160*/  IADD3 R70, P1, R72, UR15, RZ ;  /* 0x0000000f48467c10 */ /* 0x000fe2000ff3e0ff */
[----:B------:R-:W-:Y:S01]  /*4e170*/  IMAD.MOV.U32 R205, RZ, RZ, R63 ;  /* 0x000000ffffcd7224 */ /* 0x000fe200078e003f */
[----:B------:R1:W-:Y:S02]  /*4e180*/  LDGSTS.E [R2+0x8f00], desc[UR36][R218.64], P0 ;  /* 0x08f00000da027fae */ /* 0x0003e40008121864 */
[----:B------:R-:W-:-:S02]  /*4e190*/  IADD3.X R69, R73, UR11, RZ, P1, !PT ;  /* 0x0000000b49457c10 */ /* 0x000fc40008ffe4ff */
[----:B------:R-:W-:Y:S01]  /*4e1a0*/  IADD3 R72, P1, R74, UR15, RZ ;  /* 0x0000000f4a487c10 */ /* 0x000fe2000ff3e0ff */
[----:B------:R-:W-:Y:S02]  /*4e1b0*/  IMAD.MOV.U32 R154, RZ, RZ, R66 ;  /* 0x000000ffff9a7224 */ /* 0x000fe400078e0042 */
[----:B------:R-:W-:Y:S01]  /*4e1c0*/  IMAD.MOV.U32 R155, RZ, RZ, R65 ;  /* 0x000000ffff9b7224 */ /* 0x000fe200078e0041 */
[----:B------:R-:W-:Y:S01]  /*4e1d0*/  IADD3.X R71, R75, UR11, RZ, P1, !PT ;  /* 0x0000000b4b477c10 */ /* 0x000fe20008ffe4ff */
[----:B------:R-:W-:Y:S01]  /*4e1e0*/  IMAD.MOV.U32 R152, RZ, RZ, R68 ;  /* 0x000000ffff987224 */ /* 0x000fe200078e0044 */
[----:B------:R-:W-:Y:S01]  /*4e1f0*/  IADD3 R74, P1, R76, UR15, RZ ;  /* 0x0000000f4c4a7c10 */ /* 0x000fe2000ff3e0ff */
[----:B------:R-:W-:Y:S01]  /*4e200*/  IMAD.MOV.U32 R153, RZ, RZ, R67 ;  /* 0x000000ffff997224 */ /* 0x000fe200078e0043 */
[----:B------:R1:W-:Y:S02]  /*4e210*/  STL.64 [R1+0x1870], R208 ;  /* 0x001870d001007387 */ /* 0x0003e40000100a00 */
[----:B------:R-:W-:-:S02]  /*4e220*/  IADD3.X R73, R77, UR11, RZ, P1, !PT ;  /* 0x0000000b4d497c10 */ /* 0x000fc40008ffe4ff */
[----:B------:R-:W-:Y:S01]  /*4e230*/  IADD3 R76, P1, R78, UR15, RZ ;  /* 0x0000000f4e4c7c10 */ /* 0x000fe2000ff3e0ff */
[----:B------:R-:W-:Y:S01]  /*4e240*/  IMAD.MOV.U32 R150, RZ, RZ, R70 ;  /* 0x000000ffff967224 */ /* 0x000fe200078e0046 */
[----:B------:R1:W-:Y:S02]  /*4e250*/  LDGSTS.E [R2+0x9300], desc[UR36][R216.64], P0 ;  /* 0x09300000d8027fae */ /* 0x0003e40008121864 */
[----:B------:R-:W-:Y:S02]  /*4e260*/  IADD3.X R75, R79, UR11, RZ, P1, !PT ;  /* 0x0000000b4f4b7c10 */ /* 0x000fe40008ffe4ff */
        /* <DEDUP_REMOVED lines=54> */
[----:B------:R1:W-:Y:S01]  /*4e5d0*/  LDGSTS.E [R2+0xaf00], desc[UR36][R154.64], P0 ;  /* 0x0af000009a027fae */ /* 0x0003e20008121864 */
[----:B------:R-:W-:Y:S01]  /*4e5e0*/  IMAD.MOV.U32 R137, RZ, RZ, R83 ;  /* 0x000000ffff897224 */ /* 0x000fe200078e0053 */
[----:B------:R-:W-:Y:S01]  /*4e5f0*/  IADD3.X R103, R107, UR11, RZ, P1, !PT ;  /* 0x0000000b6b677c10 */ /* 0x000fe20008ffe4ff */
[----:B------:R-:W-:Y:S01]  /*4e600*/  IMAD.MOV.U32 R134, RZ, RZ, R86 ;  /* 0x000000ffff867224 */ /* 0x000fe200078e0056 */
[----:B------:R1:W-:Y:S01]  /*4e610*/  STL.64 [R1+0x1770], R144 ;  /* 0x0017709001007387 */ /* 0x0003e20000100a00 */
[----:B------:R-:W-:Y:S01]  /*4e620*/  IMAD.MOV.U32 R135, RZ, RZ, R85 ;  /* 0x000000ffff877224 */ /* 0x000fe200078e0055 */
[----:B------:R-:W-:Y:S01]  /*4e630*/  IADD3 R106, P1, R108, UR15, RZ ;  /* 0x0000000f6c6a7c10 */ /* 0x000fe2000ff3e0ff */
[----:B------:R-:W-:Y:S01]  /*4e640*/  IMAD.MOV.U32 R132, RZ, RZ, R88 ;  /* 0x000000ffff847224 */ /* 0x000fe200078e0058 */
[----:B------:R1:W-:Y:S01]  /*4e650*/  LDGSTS.E [R2+0xb300], desc[UR36][R152.64], P0 ;  /* 0x0b30000098027fae */ /* 0x0003e20008121864 */
[----:B------:R-:W-:-:S02]  /*4e660*/  IMAD.MOV.U32 R133, RZ, RZ, R87 ;  /* 0x000000ffff857224 */ /* 0x000fc400078e0057 */
[----:B------:R-:W-:Y:S01]  /*4e670*/  IMAD.MOV.U32 R122, RZ, RZ, R90 ;  /* 0x000000ffff7a7224 */ /* 0x000fe200078e005a */
[----:B------:R1:W-:Y:S01]  /*4e680*/  STL.64 [R1+0x1750], R142 ;  /* 0x0017508e01007387 */ /* 0x0003e20000100a00 */
[----:B------:R-:W-:-:S03]  /*4e690*/  IMAD.MOV.U32 R123, RZ, RZ, R89 ;  /* 0x000000ffff7b7224 */ /* 0x000fc600078e0059 */
[----:B------:R1:W-:Y:S01]  /*4e6a0*/  LDGSTS.E [R2+0xb700], desc[UR36][R150.64], P0 ;  /* 0x0b70000096027fae */ /* 0x0003e20008121864 */
[----:B------:R-:W-:Y:S02]  /*4e6b0*/  IMAD.MOV.U32 R120, RZ, RZ, R92 ;  /* 0x000000ffff787224 */ /* 0x000fe400078e005c */
[----:B------:R-:W-:Y:S01]  /*4e6c0*/  IMAD.MOV.U32 R121, RZ, RZ, R91 ;  /* 0x000000ffff797224 */ /* 0x000fe200078e005b */
[----:B------:R1:W-:Y:S01]  /*4e6d0*/  STL.64 [R1+0x1730], R140 ;  /* 0x0017308c01007387 */ /* 0x0003e20000100a00 */
[----:B------:R-:W-:-:S03]  /*4e6e0*/  IMAD.MOV.U32 R118, RZ, RZ, R94 ;  /* 0x000000ffff767224 */ /* 0x000fc600078e005e */
[----:B------:R1:W-:Y:S01]  /*4e6f0*/  LDGSTS.E [R2+0xbb00], desc[UR36][R148.64], P0 ;  /* 0x0bb0000094027fae */ /* 0x0003e20008121864 */
[----:B------:R-:W-:Y:S01]  /*4e700*/  IMAD.MOV.U32 R119, RZ, RZ, R93 ;  /* 0x000000ffff777224 */ /* 0x000fe200078e005d */
[----:B------:R-:W-:Y:S02]  /*4e710*/  IADD3.X R105, R109, UR11, RZ, P1, !PT ;  /* 0x0000000b6d697c10 */ /* 0x000fe40008ffe4ff */
[----:B------:R1:W-:Y:S01]  /*4e720*/  STL.64 [R1+0x1710], R138 ;  /* 0x0017108a01007387 */ /* 0x0003e20000100a00 */
[----:B------:R-:W-:-:S03]  /*4e730*/  IMAD.MOV.U32 R116, RZ, RZ, R96 ;  /* 0x000000ffff747224 */ /* 0x000fc600078e0060 */
[----:B------:R1:W-:Y:S01]  /*4e740*/  LDGSTS.E [R2+0xbf00], desc[UR36][R146.64], P0 ;  /* 0x0bf0000092027fae */ /* 0x0003e20008121864 */
[----:B------:R-:W-:-:S03]  /*4e750*/  IMAD.MOV.U32 R117, RZ, RZ, R95 ;  /* 0x000000ffff757224 */ /* 0x000fc600078e005f */
        /* <DEDUP_REMOVED lines=15> */
[----:B------:R-:W-:Y:S01]  /*4e850*/  IMAD.MOV.U32 R109, RZ, RZ, R103 ;  /* 0x000000ffff6d7224 */ /* 0x000fe200078e0067 */
[----:B------:R-:W-:Y:S02]  /*4e860*/  UIADD3 UR4, UR4, 0x1, URZ ;  /* 0x0000000104047890 */ /* 0x000fe4000fffe03f */
[----:B------:R1:W-:Y:S01]  /*4e870*/  STL.64 [R1+0x1670], R120 ;  /* 0x0016707801007387 */ /* 0x0003e20000100a00 */
[----:B------:R-:W-:-:S03]  /*4e880*/  IMAD.MOV.U32 R107, RZ, RZ, R105 ;  /* 0x000000ffff6b7224 */ /* 0x000fc600078e0069 */
[----:B------:R1:W-:Y:S04]  /*4e890*/  LDGSTS.E [R2+0xd300], desc[UR36][R136.64], P0 ;  /* 0x0d30000088027fae */ /* 0x0003e80008121864 */
[----:B------:R1:W-:Y:S04]  /*4e8a0*/  STL.64 [R1+0x1650], R118 ;  /* 0x0016507601007387 */ /* 0x0003e80000100a00 */
[----:B------:R1:W-:Y:S04]  /*4e8b0*/  LDGSTS.E [R2+0xd700], desc[UR36][R134.64], P0 ;  /* 0x0d70000086027fae */ /* 0x0003e80008121864 */
[----:B------:R1:W-:Y:S04]  /*4e8c0*/  STL.64 [R1+0x1630], R116 ;  /* 0x0016307401007387 */ /* 0x0003e80000100a00 */
[----:B------:R1:W-:Y:S01]  /*4e8d0*/  LDGSTS.E [R2+0xdb00], desc[UR36][R132.64], P0 ;  /* 0x0db0000084027fae */ /* 0x0003e20008121864 */
[----:B------:R-:W-:-:S03]  /*4e8e0*/  UISETP.NE.U32.AND UP0, UPT, UR4, UR10, UPT ;  /* 0x0000000a0400728c */ /* 0x000fc6000bf05070 */
[----:B------:R1:W-:Y:S04]  /*4e8f0*/  STL.64 [R1+0x1610], R114 ;  /* 0x0016107201007387 */ /* 0x0003e80000100a00 */
[----:B------:R1:W-:Y:S04]  /*4e900*/  LDGSTS.E [R2+0xdf00], desc[UR36][R122.64], P0 ;  /* 0x0df000007a027fae */ /* 0x0003e80008121864 */
        /* <DEDUP_REMOVED lines=8> */
[----:B------:R1:W-:Y:S04]  /*4e990*/  LDGSTS.E [R2+0xf300], desc[UR36][R112.64], P0 ;  /* 0x0f30000070027fae */ /* 0x0003e80008121864 */
[----:B------:R1:W-:Y:S04]  /*4e9a0*/  LDGSTS.E [R2+0xf700], desc[UR36][R110.64], P0 ;  /* 0x0f7000006e027fae */ /* 0x0003e80008121864 */
[----:B------:R1:W-:Y:S04]  /*4e9b0*/  LDGSTS.E [R2+0xfb00], desc[UR36][R108.64], P0 ;  /* 0x0fb000006c027fae */ /* 0x0003e80008121864 */
[----:B------:R1:W-:Y:S01]  /*4e9c0*/  LDGSTS.E [R2+0xff00], desc[UR36][R106.64], P0 ;  /* 0x0ff000006a027fae */ /* 0x0003e20008121864 */
[----:B------:R-:W-:-:S03]  /*4e9d0*/  PLOP3.LUT P0, PT, PT, PT, UP0, 0x80, 0x0 ;  /* 0x000000000000781c */ /* 0x000fc60003f0f008 */
[----:B------:R-:W0:Y:S10]  /*4e9e0*/  LDGDEPBAR ;  /* 0x00000000000079af */ /* 0x000e340000000000 */
[----:B-1----:R-:W-:Y:S05]  /*4e9f0*/  @P0 BRA `(.L_x_2) ;  /* 0xfffffd78001c0947 */ /* 0x002fea000383ffff */
.L_x_1:
[----:B------:R-:W2:Y:S01]  /*4ea00*/  LDL.LU R2, [R1+0x1fa8] ;  /* 0x001fa80001027983 */ /* 0x000ea20000300800 */
[----:B------:R-:W-:-:S04]  /*4ea10*/  DEPBAR.LE SB0, 0x0 ;  /* 0x000080000000791a */ /* 0x000fc80000000000 */
[----:B------:R-:W2:Y:S01]  /*4ea20*/  LDL R65, [R1+0xaa4] ;  /* 0x000aa40001417983 */ /* 0x000ea20000100800 */
[----:B-----5:R-:W-:Y:S01]  /*4ea30*/  VIADD R0, R252, 0x104 ;  /* 0x00000104fc007836 */ /* 0x020fe20000000000 */
[----:B------:R-:W-:Y:S01]  /*4ea40*/  ULDC.64 UR38, c[0x0][0x228] ;  /* 0x00008a0000267ab9 */ /* 0x000fe20000000a00 */
[----:B------:R-:W-:Y:S01]  /*4ea50*/  UIADD3 UR6, UR5, UR6, URZ ;  /* 0x0000000605067290 */ /* 0x000fe2000fffe03f */
[----:B------:R-:W3:Y:S01]  /*4ea60*/  LDL.LU R48, [R1+0x560] ;  /* 0x0005600001307983 */ /* 0x000ee20000300800 */
[----:B------:R-:W-:Y:S01]  /*4ea70*/  ULDC.64 UR10, c[0x0][0x228] ;  /* 0x00008a00000a7ab9 */ /* 0x000fe20000000a00 */
[----:B------:R-:W-:Y:S01]  /*4ea80*/  ISETP.GE.AND P5, PT, R0, UR39, PT ;  /* 0x0000002700007c0c */ /* 0x000fe2000bfa6270 */
[----:B------:R-:W-:Y:S01]  /*4ea90*/  VIADD R0, R252, 0x102 ;  /* 0x00000102fc007836 */ /* 0x000fe20000000000 */
[----:B------:R-:W3:Y:S01]  /*4eaa0*/  LDL.LU R49, [R1+0x568] ;  /* 0x0005680001317983 */ /* 0x000ee20000300800 */
[----:B------:R-:W-:Y:S01]  /*4eab0*/  ULDC.64 UR8, c[0x0][0x228] ;  /* 0x00008a0000087ab9 */ /* 0x000fe20000000a00 */
[----:B------:R-:W4:Y:S02]  /*4eac0*/  S2R R46, SR_TID.X ;  /* 0x00000000002e7919 */ /* 0x000f240000002100 */
[----:B------:R-:W-:Y:S01]  /*4ead0*/  ISETP.GE.AND P0, PT, R0, UR11, PT ;  /* 0x0000000b00007c0c */ /* 0x000fe2000bf06270 */
[----:B------:R-:W1:Y:S01]  /*4eae0*/  S2R R52, SR_TID.X ;  /* 0x0000000000347919 */ /* 0x000e620000002100 */
[----:B------:R-:W-:Y:S01]  /*4eaf0*/  IMAD.MOV.U32 R44, RZ, RZ, R192 ;  /* 0x000000ffff2c7224 */ /* 0x000fe200078e00c0 */
[----:B------:R-:W-:Y:S01]  /*4eb00*/  ULDC UR21, c[0x0][0x248] ;  /* 0x0000920000157ab9 */ /* 0x000fe20000000800 */
[----:B------:R-:W-:Y:S01]  /*4eb10*/  IMAD.MOV.U32 R45, RZ, RZ, R194 ;  /* 0x000000ffff2d7224 */ /* 0x000fe200078e00c2 */
[----:B------:R-:W3:Y:S01]  /*4eb20*/  LDL.LU R50, [R1+0x20] ;  /* 0x0000200001327983 */ /* 0x000ee20000300800 */
[----:B------:R-:W-:Y:S01]  /*4eb30*/  IMAD.MOV.U32 R47, RZ, RZ, R14 ;  /* 0x000000ffff2f7224 */ /* 0x000fe200078e000e */
[----:B------:R-:W-:Y:S01]  /*4eb40*/  ULDC UR22, c[0x0][0x248] ;  /* 0x0000920000167ab9 */ /* 0x000fe20000000800 */
[----:B------:R-:W-:Y:S01]  /*4eb50*/  IMAD.MOV.U32 R56, RZ, RZ, R184 ;  /* 0x000000ffff387224 */ /* 0x000fe200078e00b8 */
[----:B------:R-:W3:Y:S01]  /*4eb60*/  LDL.LU R51, [R1+0x28] ;  /* 0x0000280001337983 */ /* 0x000ee20000300800 */
[----:B------:R-:W-:-:S02]  /*4eb70*/  IMAD.MOV.U32 R57, RZ, RZ, R186 ;  /* 0x000000ffff397224 */ /* 0x000fc400078e00ba */
[----:B------:R-:W-:Y:S02]  /*4eb80*/  IMAD.MOV.U32 R58, RZ, RZ, R168 ;  /* 0x000000ffff3a7224 */ /* 0x000fe400078e00a8 */
[----:B------:R-:W-:Y:S02]  /*4eb90*/  IMAD.MOV.U32 R59, RZ, RZ, R170 ;  /* 0x000000ffff3b7224 */ /* 0x000fe400078e00aa */
[----:B------:R-:W-:Y:S02]  /*4eba0*/  IMAD.MOV.U32 R54, RZ, RZ, R16 ;  /* 0x000000ffff367224 */ /* 0x000fe400078e0010 */
[----:B------:R-:W-:Y:S01]  /*4ebb0*/  IMAD.MOV.U32 R55, RZ, RZ, R18 ;  /* 0x000000ffff377224 */ /* 0x000fe200078e0012 */
[----:B------:R-:W-:Y:S01]  /*4ebc0*/  LOP3.LUT R3, R3, 0xfffffff7, RZ, 0xc0, !PT ;  /* 0xfffffff703037812 */ /* 0x000fe200078ec0ff */
[----:B------:R-:W-:Y:S01]  /*4ebd0*/  ULDC.64 UR40, c[0x0][0x228] ;  /* 0x00008a0000287ab9 */ /* 0x000fe20000000a00 */
[----:B------:R-:W-:Y:S01]  /*4ebe0*/  ULDC UR23, c[0x0][0x248] ;  /* 0x0000920000177ab9 */ /* 0x000fe20000000800 */
[----:B------:R-:W-:Y:S01]  /*4ebf0*/  ULDC UR27, c[0x0][0x248] ;  /* 0x00009200001b7ab9 */ /* 0x000fe20000000800 */
[----:B------:R-:W-:Y:S01]  /*4ec00*/  ULDC UR26, c[0x0][0x248] ;  /* 0x00009200001a7ab9 */ /* 0x000fe20000000800 */
[----:B------:R-:W-:Y:S01]  /*4ec10*/  ULDC UR30, c[0x0][0x248] ;  /* 0x00009200001e7ab9 */ /* 0x000fe20000000800 */
[----:B------:R-:W-:Y:S01]  /*4ec20*/  ULDC UR32, c[0x0][0x248] ;  /* 0x0000920000207ab9 */ /* 0x000fe20000000800 */
[----:B------:R-:W-:Y:S01]  /*4ec30*/  ULDC.64 UR34, c[0x0][0x228] ;  /* 0x00008a0000227ab9 */ /* 0x000fe20000000a00 */
[----:B------:R-:W-:Y:S01]  /*4ec40*/  ULDC.64 UR42, c[0x0][0x228] ;  /* 0x00008a00002a7ab9 */ /* 0x000fe20000000a00 */
[----:B------:R-:W-:Y:S01]  /*4ec50*/  ULDC UR4, c[0x0][0x244] ;  /* 0x0000910000047ab9 */ /* 0x000fe20000000800 */
[----:B----4-:R-:W-:Y:S01]  /*4ec60*/  LOP3.LUT R53, R46, 0x1f, RZ, 0xc0, !PT ;  /* 0x0000001f2e357812 */ /* 0x010fe200078ec0ff */
[----:B------:R-:W-:Y:S01]  /*4ec70*/  IMAD.MOV.U32 R46, RZ, RZ, R12 ;  /* 0x000000ffff2e7224 */ /* 0x000fe200078e000c */
[----:B------:R-:W-:Y:S01]  /*4ec80*/  ULDC UR29, c[0x0][0x248] ;  /* 0x00009200001d7ab9 */ /* 0x000fe20000000800 */
[----:B------:R-:W-:Y:S01]  /*4ec90*/  ULDC UR25, c[0x0][0x248] ;  /* 0x0000920000197ab9 */ /* 0x000fe20000000800 */
[----:B------:R-:W-:Y:S01]  /*4eca0*/  LEA R0, R53, UR6, 0x4 ;  /* 0x0000000635007c11 */ /* 0x000fe2000f8e20ff */
[----:B------:R-:W-:Y:S01]  /*4ecb0*/  BAR.SYNC.DEFER_BLOCKING 0x0 ;  /* 0x0000000000007b1d */ /* 0x000fe20000010000 */
[----:B-1----:R-:W-:-:S05]  /*4ecc0*/  LOP3.LUT R52, R52, 0x3f, RZ, 0xc0, !PT ;  /* 0x0000003f34347812 */ /* 0x002fca00078ec0ff */
        /* <DEDUP_REMOVED lines=29> */
[----:B--2---:R-:W-:Y:S01]  /*4eea0*/  ISETP.GE.AND P2, PT, R65, R2, PT ;  /* 0x000000024100720c */ /* 0x004fe20003f46270 */
[----:B------:R-:W-:Y:S01]  /*4eeb0*/  VIADD R2, R252, 0x103 ;  /* 0x00000103fc027836 */ /* 0x000fe20000000000 */
[----:B------:R-:W-:Y:S01]  /*4eec0*/  ULDC.64 UR6, c[0x0][0x220] ;  /* 0x0000880000067ab9 */ /* 0x000fe20000000a00 */
[----:B------:R-:W-:Y:S01]  /*4eed0*/  ULDC UR11, c[0x0][0x228] ;  /* 0x00008a00000b7ab9 */ /* 0x000fe20000000800 */
[----:B------:R-:W-:-:S02]  /*4eee0*/  ULDC UR39, c[0x0][0x228] ;  /* 0x00008a0000277ab9 */ /* 0x000fc40000000800 */
[----:B------:R-:W-:Y:S01]  /*4eef0*/  ISETP.GE.AND P1, PT, R2, UR9, PT ;  /* 0x0000000902007c0c */ /* 0x000fe2000bf26270 */
[----:B------:R-:W-:Y:S01]  /*4ef00*/  IMAD.MOV.U32 R53, RZ, RZ, R130 ;  /* 0x000000ffff357224 */ /* 0x000fe200078e0082 */
[----:B---3--:R-:W-:Y:S01]  /*4ef10*/  STSM.16.M88.4 [R0], R48 ;  /* 0x0000003000007844 */ /* 0x008fe20000000200 */
[----:B------:R-:W-:Y:S01]  /*4ef20*/  LEA R2, R52, UR5, 0x4 ;  /* 0x0000000534027c11 */ /* 0x000fe2000f8e20ff */
[----:B------:R-:W-:Y:S02]  /*4ef30*/  ULDC UR9, c[0x0][0x228] ;  /* 0x00008a0000097ab9 */ /* 0x000fe40000000800 */
[----:B------:R-:W-:Y:S01]  /*4ef40*/  STSM.16.M88.4 [R0+0x200], R44 ;  /* 0x0002002c00007844 */ /* 0x000fe20000000200 */
[----:B------:R-:W-:Y:S06]  /*4ef50*/  BAR.SYNC.DEFER_BLOCKING 0x0 ;  /* 0x0000000000007b1d */ /* 0x000fec0000010000 */
[----:B------:R-:W1:Y:S04]  /*4ef60*/  LDS.128 R48, [R2] ;  /* 0x0000000002307984 */ /* 0x000e680000000c00 */
[----:B------:R-:W2:Y:S01]  /*4ef70*/  LDS.128 R44, [R2+0x400] ;  /* 0x00040000022c7984 */ /* 0x000ea20000000c00 */
[----:B------:R-:W-:Y:S06]  /*4ef80*/  BAR.SYNC.DEFER_BLOCKING 0x0 ;  /* 0x0000000000007b1d */ /* 0x000fec0000010000 */
[----:B-1----:R1:W-:Y:S04]  /*4ef90*/  STL.64 [R1+0x70], R48 ;  /* 0x0000703001007387 */ /* 0x0023e80000100a00 */
[----:B------:R3:W-:Y:S04]  /*4efa0*/  STL.64 [R1+0x78], R50 ;  /* 0x0000783201007387 */ /* 0x0007e80000100a00 */
[----:B--2---:R2:W-:Y:S04]  /*4efb0*/  STL.64 [R1+0xf0], R44 ;  /* 0x0000f02c01007387 */ /* 0x0045e80000100a00 */
[----:B------:R4:W-:Y:S04]  /*4efc0*/  STL.64 [R1+0xf8], R46 ;  /* 0x0000f82e01007387 */ /* 0x0009e80000100a00 */
[----:B-1----:R-:W4:Y:S04]  /*4efd0*/  LDL.LU R48, [R1+0x564] ;  /* 0x0005640001307983 */ /* 0x002f280000300800 */
[----:B------:R-:W4:Y:S04]  /*4efe0*/  LDL.LU R49, [R1+0x56c] ;  /* 0x00056c0001317983 */ /* 0x000f280000300800 */
[----:B---3--:R-:W3:Y:S04]  /*4eff0*/  LDL.LU R50, [R1+0x24] ;  /* 0x0000240001327983 */ /* 0x008ee80000300800 */
[----:B------:R-:W3:Y:S01]  /*4f000*/  LDL.LU R51, [R1+0x2c] ;  /* 0x00002c0001337983 */ /* 0x000ee20000300800 */
[----:B------:R-:W-:-:S03]  /*4f010*/  IMAD.MOV.U32 R52, RZ, RZ, R128 ;  /* 0x000000ffff347224 */ /* 0x000fc600078e0080 */
[----:B------:R-:W-:Y:S04]  /*4f020*/  STSM.16.M88.4 [R0], R56 ;  /* 0x0000003800007844 */ /* 0x000fe80000000200 */
[----:B------:R-:W-:Y:S01]  /*4f030*/  STSM.16.M88.4 [R0+0x200], R52 ;  /* 0x0002003400007844 */ /* 0x000fe20000000200 */
[----:B------:R-:W-:Y:S01]  /*4f040*/  BAR.SYNC.DEFER_BLOCKING 0x0 ;  /* 0x0000000000007b1d */ /* 0x000fe20000010000 */
[----:B--2---:R-:W-:Y:S02]  /*4f050*/  IMAD.MOV.U32 R44, RZ, RZ, R193 ;  /* 0x000000ffff2c7224 */ /* 0x004fe400078e00c1 */
[----:B------:R-:W-:-:S03]  /*4f060*/  IMAD.MOV.U32 R45, RZ, RZ, R195 ;  /* 0x000000ffff2d7224 */ /* 0x000fc600078e00c3 */
[----:B------:R-:W1:Y:S04]  /*4f070*/  LDS.128 R56, [R2] ;  /* 0x0000000002387984 */ /* 0x000e680000000c00 */
[----:B------:R-:W2:Y:S01]  /*4f080*/  LDS.128 R52, [R2+0x400] ;  /* 0x0004000002347984 */ /* 0x000ea20000000c00 */
[----:B------:R-:W-:Y:S01]  /*4f090*/  BAR.SYNC.DEFER_BLOCKING 0x0 ;  /* 0x0000000000007b1d */ /* 0x000fe20000010000 */
[----:B----4-:R-:W-:Y:S02]  /*4f0a0*/  IMAD.MOV.U32 R46, RZ, RZ, R13 ;  /* 0x000000ffff2e7224 */ /* 0x010fe400078e000d */
[----:B------:R-:W-:-:S03]  /*4f0b0*/  IMAD.MOV.U32 R47, RZ, RZ, R15 ;  /* 0x000000ffff2f7224 */ /* 0x000fc600078e000f */
[----:B-1----:R-:W-:Y:S04]  /*4f0c0*/  STL.64 [R1+0x60], R56 ;  /* 0x0000603801007387 */ /* 0x002fe80000100a00 */
[----:B------:R-:W-:Y:S04]  /*4f0d0*/  STL.64 [R1+0x68], R58 ;  /* 0x0000683a01007387 */ /* 0x000fe80000100a00 */
[----:B--2---:R-:W-:Y:S04]  /*4f0e0*/  STL.64 [R1+0xd0], R52 ;  /* 0x0000d03401007387 */ /* 0x004fe80000100a00 */
[----:B------:R-:W-:Y:S04]  /*4f0f0*/  STL.64 [R1+0xd8], R54 ;  /* 0x0000d83601007387 */ /* 0x000fe80000100a00 */
[----:B---3--:R1:W-:Y:S04]  /*4f100*/  STSM.16.M88.4 [R0], R48 ;  /* 0x0000003000007844 */ /* 0x0083e80000000200 */
[----:B------:R-:W-:Y:S01]  /*4f110*/  STSM.16.M88.4 [R0+0x200], R44 ;  /* 0x0002002c00007844 */ /* 0x000fe20000000200 */
[----:B------:R-:W-:Y:S06]  /*4f120*/  BAR.SYNC.DEFER_BLOCKING 0x0 ;  /* 0x0000000000007b1d */ /* 0x000fec0000010000 */
[----:B------:R-:W2:Y:S04]  /*4f130*/  LDS.128 R56, [R2] ;  /* 0x0000000002387984 */ /* 0x000ea80000000c00 */
[----:B------:R-:W3:Y:S01]  /*4f140*/  LDS.128 R52, [R2+0x400] ;  /* 0x0004000002347984 */ /* 0x000ee20000000c00 */
[----:B-1----:R-:W-:-:S02]  /*4f150*/  IMAD.MOV.U32 R48, RZ, RZ, R185 ;  /* 0x000000ffff307224 */ /* 0x002fc400078e00b9 */
[----:B------:R-:W-:Y:S02]  /*4f160*/  IMAD.MOV.U32 R49, RZ, RZ, R187 ;  /* 0x000000ffff317224 */ /* 0x000fe400078e00bb */
[----:B------:R-:W-:Y:S02]  /*4f170*/  IMAD.MOV.U32 R50, RZ, RZ, R169 ;  /* 0x000000ffff327224 */ /* 0x000fe400078e00a9 */
[----:B------:R-:W-:Y:S01]  /*4f180*/  IMAD.MOV.U32 R51, RZ, RZ, R171 ;  /* 0x000000ffff337224 */ /* 0x000fe200078e00ab */
[----:B------:R-:W-:Y:S06]  /*4f190*/  BAR.SYNC.DEFER_BLOCKING 0x0 ;  /* 0x0000000000007b1d */ /* 0x000fec0000010000 */
[----:B------:R1:W-:Y:S04]  /*4f1a0*/  STSM.16.M88.4 [R0], R48 ;  /* 0x0000003000007844 */ /* 0x0003e80000000200 */
[----:B--2---:R-:W-:Y:S04]  /*4f1b0*/  STL.64 [R1+0x30], R56 ;  /* 0x0000303801007387 */ /* 0x004fe80000100a00 */
[----:B------:R-:W-:Y:S04]  /*4f1c0*/  STL.64 [R1+0x38], R58 ;  /* 0x0000383a01007387 */ /* 0x000fe80000100a00 */
[----:B---3--:R-:W-:Y:S04]  /*4f1d0*/  STL.64 [R1+0xb0], R52 ;  /* 0x0000b03401007387 */ /* 0x008fe80000100a00 */
[----:B------:R-:W-:Y:S04]  /*4f1e0*/  STL.64 [R1+0xb8], R54 ;  /* 0x0000b83601007387 */ /* 0x000fe80000100a00 */
[----:B-1----:R-:W2:Y:S04]  /*4f1f0*/  LDL.LU R48, [R1+0x5f0] ;  /* 0x0005f00001307983 */ /* 0x002ea80000300800 */
[----:B------:R-:W2:Y:S04]  /*4f200*/  LDL.LU R49, [R1+0x5f8] ;  /* 0x0005f80001317983 */ /* 0x000ea80000300800 */
[----:B------:R-:W2:Y:S04]  /*4f210*/  LDL.LU R50, [R1+0x90] ;  /* 0x0000900001327983 */ /* 0x000ea80000300800 */
[----:B------:R-:W2:Y:S01]  /*4f220*/  LDL.LU R51, [R1+0x98] ;  /* 0x0000980001337983 */ /* 0x000ea20000300800 */
[----:B------:R-:W-:-:S02]  /*4f230*/  IMAD.MOV.U32 R44, RZ, RZ, R129 ;  /* 0x000000ffff2c7224 */ /* 0x000fc400078e0081 */
[----:B------:R-:W-:Y:S02]  /*4f240*/  IMAD.MOV.U32 R45, RZ, RZ, R131 ;  /* 0x000000ffff2d7224 */ /* 0x000fe400078e0083 */
[----:B------:R-:W-:Y:S02]  /*4f250*/  IMAD.MOV.U32 R46, RZ, RZ, R17 ;  /* 0x000000ffff2e7224 */ /* 0x000fe400078e0011 */
[----:B------:R-:W-:-:S05]  /*4f260*/  IMAD.MOV.U32 R47, RZ, RZ, R19 ;  /* 0x000000ffff2f7224 */ /* 0x000fca00078e0013 */
[----:B------:R1:W-:Y:S01]  /*4f270*/  STSM.16.M88.4 [R0+0x200], R44 ;  /* 0x0002002c00007844 */ /* 0x0003e20000000200 */
[----:B------:R-:W-:Y:S06]  /*4f280*/  BAR.SYNC.DEFER_BLOCKING 0x0 ;  /* 0x0000000000007b1d */ /* 0x000fec0000010000 */
[----:B------:R-:W3:Y:S04]  /*4f290*/  LDS.128 R56, [R2] ;  /* 0x0000000002387984 */ /* 0x000ee80000000c00 */
[----:B------:R-:W4:Y:S01]  /*4f2a0*/  LDS.128 R52, [R2+0x400] ;  /* 0x0004000002347984 */ /* 0x000f220000000c00 */
[----:B------:R-:W-:Y:S01]  /*4f2b0*/  BAR.SYNC.DEFER_BLOCKING 0x0 ;  /* 0x0000000000007b1d */ /* 0x000fe20000010000 */
[----:B-1----:R-:W-:-:S02]  /*4f2c0*/  IMAD.MOV.U32 R44, RZ, RZ, R188 ;  /* 0x000000ffff2c7224 */ /* 0x002fc400078e00bc */
[----:B------:R-:W-:Y:S02]  /*4f2d0*/  IMAD.MOV.U32 R45, RZ, RZ, R190 ;  /* 0x000000ffff2d7224 */ /* 0x000fe400078e00be */
[----:B------:R-:W-:Y:S02]  /*4f2e0*/  IMAD.MOV.U32 R46, RZ, RZ, R8 ;  /* 0x000000ffff2e7224 */ /* 0x000fe400078e0008 */
[----:B------:R-:W-:Y:S01]  /*4f2f0*/  IMAD.MOV.U32 R47, RZ, RZ, R10 ;  /* 0x000000ffff2f7224 */ /* 0x000fe200078e000a */
[----:B---3--:R-:W-:Y:S04]  /*4f300*/  STL.64 [R1+0x20], R56 ;  /* 0x0000203801007387 */ /* 0x008fe80000100a00 */
[----:B------:R-:W-:Y:S04]  /*4f310*/  STL.64 [R1+0x28], R58 ;  /* 0x0000283a01007387 */ /* 0x000fe80000100a00 */
[----:B----4-:R-:W-:Y:S04]  /*4f320*/  STL.64 [R1+0xa0], R52 ;  /* 0x0000a03401007387 */ /* 0x010fe80000100a00 */
[----:B------:R-:W-:Y:S04]  /*4f330*/  STL.64 [R1+0xa8], R54 ;  /* 0x0000a83601007387 */ /* 0x000fe80000100a00 */
[----:B--2---:R1:W-:Y:S04]  /*4f340*/  STSM.16.M88.4 [R0], R48 ;  /* 0x0000003000007844 */ /* 0x0043e80000000200 */
        /* <DEDUP_REMOVED lines=21> */
[----:B------:R-:W-:Y:S01]  /*4f4a0*/  IMAD.MOV.U32 R47, RZ, RZ, R26 ;  /* 0x000000ffff2f7224 */ /* 0x000fe200078e001a */
[----:B------:R-:W-:Y:S01]  /*4f4b0*/  ISETP.LT.AND P2, PT, R252, UR41, !P2 ;  /* 0x00000029fc007c0c */ /* 0x000fe2000d741270 */
[----:B------:R-:W1:Y:S01]  /*4f4c0*/  LDC R26, c[0x0][0x244] ;  /* 0x00009100ff1a7b82 */ /* 0x000e620000000800 */
[----:B------:R-:W-:Y:S01]  /*4f4d0*/  LOP3.LUT R24, R24, 0x7fffffff, RZ, 0xc0, !PT ;  /* 0x7fffffff18187812 */ /* 0x000fe200078ec0ff */
[----:B------:R-:W-:Y:S01]  /*4f4e0*/  ULDC UR41, c[0x0][0x248] ;  /* 0x0000920000297ab9 */ /* 0x000fe20000000800 */
[----:B------:R3:W-:Y:S05]  /*4f4f0*/  STSM.16.M88.4 [R0+0x200], R44 ;  /* 0x0002002c00007844 */ /* 0x0007ea0000000200 */
[----:B------:R-:W-:Y:S06]  /*4f500*/  BAR.SYNC.DEFER_BLOCKING 0x0 ;  /* 0x0000000000007b1d */ /* 0x000fec0000010000 */
[----:B------:R-:W4:Y:S04]  /*4f510*/  LDS.128 R56, [R2] ;  /* 0x0000000002387984 */ /* 0x000f280000000c00 */
[----:B------:R-:W1:Y:S01]  /*4f520*/  LDS.128 R52, [R2+0x400] ;  /* 0x0004000002347984 */ /* 0x000e620000000c00 */
[----:B------:R-:W-:Y:S01]  /*4f530*/  BAR.SYNC.DEFER_BLOCKING 0x0 ;  /* 0x0000000000007b1d */ /* 0x000fe20000010000 */
[----:B---3--:R-:W-:-:S02]  /*4f540*/  IMAD.MOV.U32 R44, RZ, RZ, R189 ;  /* 0x000000ffff2c7224 */ /* 0x008fc400078e00bd */
[----:B------:R-:W-:Y:S02]  /*4f550*/  IMAD.MOV.U32 R45, RZ, RZ, R191 ;  /* 0x000000ffff2d7224 */ /* 0x000fe400078e00bf */
[----:B------:R-:W-:Y:S02]  /*4f560*/  IMAD.MOV.U32 R46, RZ, RZ, R9 ;  /* 0x000000ffff2e7224 */ /* 0x000fe400078e0009 */
[----:B------:R-:W-:Y:S01]  /*4f570*/  IMAD.MOV.U32 R47, RZ, RZ, R11 ;  /* 0x000000ffff2f7224 */ /* 0x000fe200078e000b */
[----:B----4-:R-:W-:Y:S04]  /*4f580*/  STL.64 [R1+0xc0], R56 ;  /* 0x0000c03801007387 */ /* 0x010fe80000100a00 */
[----:B------:R-:W-:Y:S04]  /*4f590*/  STL.64 [R1+0xc8], R58 ;  /* 0x0000c83a01007387 */ /* 0x000fe80000100a00 */
[----:B-1----:R-:W-:Y:S04]  /*4f5a0*/  STL.64 [R1+0x130], R52 ;  /* 0x0001303401007387 */ /* 0x002fe80000100a00 */
[----:B------:R-:W-:Y:S04]  /*4f5b0*/  STL.64 [R1+0x138], R54 ;  /* 0x0001383601007387 */ /* 0x000fe80000100a00 */
[----:B--2---:R1:W-:Y:S04]  /*4f5c0*/  STSM.16.M88.4 [R0], R48 ;  /* 0x0000003000007844 */ /* 0x0043e80000000200 */
[----:B------:R2:W-:Y:S01]  /*4f5d0*/  STSM.16.M88.4 [R0+0x200], R44 ;  /* 0x0002002c00007844 */ /* 0x0005e20000000200 */
[----:B------:R-:W-:Y:S06]  /*4f5e0*/  BAR.SYNC.DEFER_BLOCKING 0x0 ;  /* 0x0000000000007b1d */ /* 0x000fec0000010000 */
[----:B------:R-:W3:Y:S04]  /*4f5f0*/  LDS.128 R56, [R2] ;  /* 0x0000000002387984 */ /* 0x000ee80000000c00 */
[----:B------:R-:W4:Y:S01]  /*4f600*/  LDS.128 R52, [R2+0x400] ;  /* 0x0004000002347984 */ /* 0x000f220000000c00 */
[----:B-1----:R-:W-:-:S02]  /*4f610*/  IMAD.MOV.U32 R48, RZ, RZ, R181 ;  /* 0x000000ffff307224 */ /* 0x002fc400078e00b5 */
[----:B------:R-:W-:Y:S02]  /*4f620*/  IMAD.MOV.U32 R49, RZ, RZ, R183 ;  /* 0x000000ffff317224 */ /* 0x000fe400078e00b7 */
[----:B------:R-:W-:Y:S02]  /*4f630*/  IMAD.MOV.U32 R50, RZ, RZ, R165 ;  /* 0x000000ffff327224 */ /* 0x000fe400078e00a5 */
[----:B------:R-:W-:Y:S01]  /*4f640*/  IMAD.MOV.U32 R51, RZ, RZ, R167 ;  /* 0x000000ffff337224 */ /* 0x000fe200078e00a7 */
[----:B------:R-:W-:Y:S01]  /*4f650*/  BAR.SYNC.DEFER_BLOCKING 0x0 ;  /* 0x0000000000007b1d */ /* 0x000fe20000010000 */
[----:B--2---:R-:W-:Y:S02]  /*4f660*/  IMAD.MOV.U32 R44, RZ, RZ, R125 ;  /* 0x000000ffff2c7224 */ /* 0x004fe400078e007d */
[----:B------:R-:W-:Y:S02]  /*4f670*/  IMAD.MOV.U32 R45, RZ, RZ, R127 ;  /* 0x000000ffff2d7224 */ /* 0x000fe400078e007f */
[----:B------:R-:W-:-:S02]  /*4f680*/  IMAD.MOV.U32 R46, RZ, RZ, R25 ;  /* 0x000000ffff2e7224 */ /* 0x000fc400078e0019 */
[----:B------:R-:W-:Y:S01]  /*4f690*/  IMAD.MOV.U32 R47, RZ, RZ, R27 ;  /* 0x000000ffff2f7224 */ /* 0x000fe200078e001b */
[----:B------:R1:W-:Y:S04]  /*4f6a0*/  STSM.16.M88.4 [R0], R48 ;  /* 0x0000003000007844 */ /* 0x0003e80000000200 */
[----:B---3--:R-:W-:Y:S04]  /*4f6b0*/  STL.64 [R1+0x90], R56 ;  /* 0x0000903801007387 */ /* 0x008fe80000100a00 */
[----:B------:R-:W-:Y:S04]  /*4f6c0*/  STL.64 [R1+0x98], R58 ;  /* 0x0000983a01007387 */ /* 0x000fe80000100a00 */
[----:B----4-:R-:W-:Y:S04]  /*4f6d0*/  STL.64 [R1+0x110], R52 ;  /* 0x0001103401007387 */ /* 0x010fe80000100a00 */
[----:B------:R-:W-:Y:S04]  /*4f6e0*/  STL.64 [R1+0x118], R54 ;  /* 0x0001183601007387 */ /* 0x000fe80000100a00 */
[----:B-1----:R-:W2:Y:S04]  /*4f6f0*/  LDL.LU R48, [R1+0x660] ;  /* 0x0006600001307983 */ /* 0x002ea80000300800 */
[----:B------:R-:W2:Y:S04]  /*4f700*/  LDL.LU R49, [R1+0x668] ;  /* 0x0006680001317983 */ /* 0x000ea80000300800 */
[----:B------:R-:W2:Y:S04]  /*4f710*/  LDL.LU R50, [R1+0x490] ;  /* 0x0004900001327983 */ /* 0x000ea80000300800 */
[----:B------:R1:W-:Y:S04]  /*4f720*/  STSM.16.M88.4 [R0+0x200], R44 ;  /* 0x0002002c00007844 */ /* 0x0003e80000000200 */
[----:B------:R-:W2:Y:S01]  /*4f730*/  LDL.LU R51, [R1+0x498] ;  /* 0x0004980001337983 */ /* 0x000ea20000300800 */
[----:B------:R-:W-:Y:S06]  /*4f740*/  BAR.SYNC.DEFER_BLOCKING 0x0 ;  /* 0x0000000000007b1d */ /* 0x000fec0000010000 */
[----:B-1----:R-:W3:Y:S04]  /*4f750*/  LDL.LU R44, [R1+0x40] ;  /* 0x00004000012c7983 */ /* 0x002ee80000300800 */
[----:B------:R-:W3:Y:S04]  /*4f760*/  LDL.LU R45, [R1+0x48] ;  /* 0x00004800012d7983 */ /* 0x000ee80000300800 */
[----:B------:R-:W1:Y:S04]  /*4f770*/  LDS.128 R56, [R2] ;  /* 0x0000000002387984 */ /* 0x000e680000000c00 */
[----:B------:R-:W4:Y:S01]  /*4f780*/  LDS.128 R52, [R2+0x400] ;  /* 0x0004000002347984 */ /* 0x000f220000000c00 */
[----:B------:R-:W-:Y:S01]  /*4f790*/  BAR.SYNC.DEFER_BLOCKING 0x0 ;  /* 0x0000000000007b1d */ /* 0x000fe20000010000 */
[----:B------:R-:W-:-:S02]  /*4f7a0*/  IMAD.MOV.U32 R46, RZ, RZ, R4 ;  /* 0x000000ffff2e7224 */ /* 0x000fc400078e0004 */
[----:B------:R-:W-:-:S03]  /*4f7b0*/  IMAD.MOV.U32 R47, RZ, RZ, R6 ;  /* 0x000000ffff2f7224 */ /* 0x000fc600078e0006 */
[----:B-1----:R-:W-:Y:S04]  /*4f7c0*/  STL.64 [R1+0x80], R56 ;  /* 0x0000803801007387 */ /* 0x002fe80000100a00 */
[----:B------:R-:W-:Y:S04]  /*4f7d0*/  STL.64 [R1+0x88], R58 ;  /* 0x0000883a01007387 */ /* 0x000fe80000100a00 */
[----:B----4-:R-:W-:Y:S04]  /*4f7e0*/  STL.64 [R1+0x100], R52 ;  /* 0x0001003401007387 */ /* 0x010fe80000100a00 */
[----:B------:R-:W-:Y:S04]  /*4f7f0*/  STL.64 [R1+0x108], R54 ;  /* 0x0001083601007387 */ /* 0x000fe80000100a00 */
[----:B--2---:R1:W-:Y:S04]  /*4f800*/  STSM.16.M88.4 [R0], R48 ;  /* 0x0000003000007844 */ /* 0x0043e80000000200 */
[----:B---3--:R2:W-:Y:S01]  /*4f810*/  STSM.16.M88.4 [R0+0x200], R44 ;  /* 0x0002002c00007844 */ /* 0x0085e20000000200 */
        /* <DEDUP_REMOVED lines=24> */
[----:B------:R-:W3:Y:S01]  /*4f9a0*/  LDL.LU R45, [R1+0x4c] ;  /* 0x00004c00012d7983 */ /* 0x000ee20000300800 */
[----:B------:R-:W-:-:S02]  /*4f9b0*/  IMAD.MOV.U32 R46, RZ, RZ, R5 ;  /* 0x000000ffff2e7224 */ /* 0x000fc400078e0005 */
[----:B------:R-:W-:Y:S01]  /*4f9c0*/  IMAD.MOV.U32 R47, RZ, RZ, R7 ;  /* 0x000000ffff2f7224 */ /* 0x000fe200078e0007 */
[----:B------:R-:W1:Y:S04]  /*4f9d0*/  LDS.128 R52, [R2] ;  /* 0x0000000002347984 */ /* 0x000e680000000c00 */
[----:B------:R-:W4:Y:S01]  /*4f9e0*/  LDS.128 R4, [R2+0x400] ;  /* 0x0004000002047984 */ /* 0x000f220000000c00 */
[----:B------:R-:W-:Y:S06]  /*4f9f0*/  BAR.SYNC.DEFER_BLOCKING 0x0 ;  /* 0x0000000000007b1d */ /* 0x000fec0000010000 */
[----:B-1----:R-:W-:Y:S04]  /*4fa00*/  STL.64 [R1+0x180], R52 ;  /* 0x0001803401007387 */ /* 0x002fe80000100a00 */
[----:B------:R-:W-:Y:S04]  /*4fa10*/  STL.64 [R1+0x188], R54 ;  /* 0x0001883601007387 */ /* 0x000fe80000100a00 */
[----:B----4-:R-:W-:Y:S04]  /*4fa20*/  STL.64 [R1+0x290], R4 ;  /* 0x0002900401007387 */ /* 0x010fe80000100a00 */
[----:B------:R1:W-:Y:S02]  /*4fa30*/  STL.64 [R1+0x298], R6 ;  /* 0x0002980601007387 */ /* 0x0003e40000100a00 */
[----:B-1----:R-:W-:-:S02]  /*4fa40*/  IMAD.MOV.U32 R6, RZ, RZ, R29 ;  /* 0x000000ffff067224 */ /* 0x002fc400078e001d */
[----:B------:R-:W-:Y:S02]  /*4fa50*/  IMAD.MOV.U32 R7, RZ, RZ, R31 ;  /* 0x000000ffff077224 */ /* 0x000fe400078e001f */
[----:B------:R-:W-:Y:S02]  /*4fa60*/  IMAD.MOV.U32 R4, RZ, RZ, R21 ;  /* 0x000000ffff047224 */ /* 0x000fe400078e0015 */
[----:B------:R-:W-:Y:S01]  /*4fa70*/  IMAD.MOV.U32 R5, RZ, RZ, R23 ;  /* 0x000000ffff057224 */ /* 0x000fe200078e0017 */
[----:B--2---:R-:W-:Y:S04]  /*4fa80*/  STSM.16.M88.4 [R0], R48 ;  /* 0x0000003000007844 */ /* 0x004fe80000000200 */
[----:B---3--:R1:W-:Y:S01]  /*4fa90*/  STSM.16.M88.4 [R0+0x200], R44 ;  /* 0x0002002c00007844 */ /* 0x0083e20000000200 */
        /* <DEDUP_REMOVED lines=8> */
[----:B--2---:R-:W-:Y:S04]  /*4fb20*/  STL.64 [R1+0x120], R48 ;  /* 0x0001203001007387 */ /* 0x004fe80000100a00 */
[----:B------:R-:W-:Y:S04]  /*4fb30*/  STL.64 [R1+0x128], R50 ;  /* 0x0001283201007387 */ /* 0x000fe80000100a00 */
[----:B---3--:R1:W-:Y:S04]  /*4fb40*/  STL.64 [R1+0x220], R28 ;  /* 0x0002201c01007387 */ /* 0x0083e80000100a00 */
[----:B------:R2:W-:Y:S04]  /*4fb50*/  STL.64 [R1+0x228], R30 ;  /* 0x0002281e01007387 */ /* 0x0005e80000100a00 */
[----:B------:R-:W-:Y:S04]  /*4fb60*/  STSM.16.M88.4 [R0], R44 ;  /* 0x0000002c00007844 */ /* 0x000fe80000000200 */
[----:B-1----:R-:W3:Y:S04]  /*4fb70*/  LDL.LU R28, [R1+0x680] ;  /* 0x00068000011c7983 */ /* 0x002ee80000300800 */
[----:B------:R-:W3:Y:S04]  /*4fb80*/  LDL.LU R29, [R1+0x688] ;  /* 0x00068800011d7983 */ /* 0x000ee80000300800 */
[----:B--2---:R-:W3:Y:S04]  /*4fb90*/  LDL.LU R30, [R1+0x590] ;  /* 0x00059000011e7983 */ /* 0x004ee80000300800 */
[----:B------:R1:W-:Y:S04]  /*4fba0*/  STSM.16.M88.4 [R0+0x200], R4 ;  /* 0x0002000400007844 */ /* 0x0003e80000000200 */
[----:B------:R-:W3:Y:S01]  /*4fbb0*/  LDL.LU R31, [R1+0x598] ;  /* 0x00059800011f7983 */ /* 0x000ee20000300800 */
[----:B------:R-:W-:Y:S06]  /*4fbc0*/  BAR.SYNC.DEFER_BLOCKING 0x0 ;  /* 0x0000000000007b1d */ /* 0x000fec0000010000 */
[----:B-1----:R-:W2:Y:S04]  /*4fbd0*/  LDL.LU R4, [R1+0x50] ;  /* 0x0000500001047983 */ /* 0x002ea80000300800 */
[----:B------:R-:W2:Y:S04]  /*4fbe0*/  LDL.LU R5, [R1+0x58] ;  /* 0x0000580001057983 */ /* 0x000ea80000300800 */
[----:B------:R-:W2:Y:S04]  /*4fbf0*/  LDL.LU R6, [R1] ;  /* 0x0000000001067983 */ /* 0x000ea80000300800 */
[----:B------:R-:W2:Y:S04]  /*4fc00*/  LDL.LU R7, [R1+0x8] ;  /* 0x0000080001077983 */ /* 0x000ea80000300800 */
[----:B------:R-:W1:Y:S04]  /*4fc10*/  LDS.128 R48, [R2] ;  /* 0x0000000002307984 */ /* 0x000e680000000c00 */
[----:B------:R-:W4:Y:S01]  /*4fc20*/  LDS.128 R44, [R2+0x400] ;  /* 0x00040000022c7984 */ /* 0x000f220000000c00 */
[----:B------:R-:W-:Y:S06]  /*4fc30*/  BAR.SYNC.DEFER_BLOCKING 0x0 ;  /* 0x0000000000007b1d */ /* 0x000fec0000010000 */
[----:B-1----:R-:W-:Y:S04]  /*4fc40*/  STL.64 [R1+0x40], R48 ;  /* 0x0000403001007387 */ /* 0x002fe80000100a00 */
[----:B------:R-:W-:Y:S04]  /*4fc50*/  STL.64 [R1+0x48], R50 ;  /* 0x0000483201007387 */ /* 0x000fe80000100a00 */
[----:B----4-:R-:W-:Y:S04]  /*4fc60*/  STL.64 [R1+0x200], R44 ;  /* 0x0002002c01007387 */ /* 0x010fe80000100a00 */
[----:B------:R-:W-:Y:S04]  /*4fc70*/  STL.64 [R1+0x208], R46 ;  /* 0x0002082e01007387 */ /* 0x000fe80000100a00 */
[----:B---3--:R1:W-:Y:S04]  /*4fc80*/  STSM.16.M88.4 [R0], R28 ;  /* 0x0000001c00007844 */ /* 0x0083e80000000200 */
[----:B--2---:R-:W-:Y:S01]  /*4fc90*/  STSM.16.M88.4 [R0+0x200], R4 ;  /* 0x0002000400007844 */ /* 0x004fe20000000200 */
        /* <DEDUP_REMOVED lines=12> */
[----:B------:R3:W-:Y:S04]  /*4fd60*/  STSM.16.M88.4 [R0], R28 ;  /* 0x0000001c00007844 */ /* 0x0007e80000000200 */
[----:B-1----:R-:W4:Y:S04]  /*4fd70*/  LDL.LU R44, [R1+0x684] ;  /* 0x00068400012c7983 */ /* 0x002f280000300800 */
[----:B------:R-:W4:Y:S04]  /*4fd80*/  LDL.LU R45, [R1+0x68c] ;  /* 0x00068c00012d7983 */ /* 0x000f280000300800 */
[----:B--2---:R-:W4:Y:S04]  /*4fd90*/  LDL.LU R46, [R1+0x594] ;  /* 0x00059400012e7983 */ /* 0x004f280000300800 */
[----:B------:R-:W4:Y:S04]  /*4fda0*/  LDL.LU R47, [R1+0x59c] ;  /* 0x00059c00012f7983 */ /* 0x000f280000300800 */
[----:B---3--:R-:W2:Y:S04]  /*4fdb0*/  LDL.LU R28, [R1+0x54] ;  /* 0x00005400011c7983 */ /* 0x008ea80000300800 */
[----:B------:R-:W2:Y:S04]  /*4fdc0*/  LDL.LU R29, [R1+0x5c] ;  /* 0x00005c00011d7983 */ /* 0x000ea80000300800 */
[----:B------:R-:W3:Y:S01]  /*4fdd0*/  LDL R66, [R1+0xaac] ;  /* 0x000aac0001427983 */ /* 0x000ee20000100800 */
[----:B------:R-:W-:-:S02]  /*4fde0*/  IMAD.MOV.U32 R4, RZ, RZ, R236 ;  /* 0x000000ffff047224 */ /* 0x000fc400078e00ec */
[----:B------:R-:W-:Y:S01]  /*4fdf0*/  IMAD.MOV.U32 R5, RZ, RZ, R238 ;  /* 0x000000ffff057224 */ /* 0x000fe200078e00ee */
[----:B------:R-:W2:Y:S01]  /*4fe00*/  LDL.LU R30, [R1+0x4] ;  /* 0x00000400011e7983 */ /* 0x000ea20000300800 */
[----:B------:R-:W-:Y:S02]  /*4fe10*/  IMAD.MOV.U32 R6, RZ, RZ, R240 ;  /* 0x000000ffff067224 */ /* 0x000fe400078e00f0 */
[----:B------:R-:W-:Y:S01]  /*4fe20*/  IMAD.MOV.U32 R7, RZ, RZ, R242 ;  /* 0x000000ffff077224 */ /* 0x000fe200078e00f2 */
[----:B------:R-:W2:Y:S04]  /*4fe30*/  LDL.LU R31, [R1+0xc] ;  /* 0x00000c00011f7983 */ /* 0x000ea80000300800 */
[----:B------:R1:W-:Y:S01]  /*4fe40*/  STSM.16.M88.4 [R0+0x200], R4 ;  /* 0x0002000400007844 */ /* 0x0003e20000000200 */
[----:B------:R-:W-:Y:S06]  /*4fe50*/  BAR.SYNC.DEFER_BLOCKING 0x0 ;  /* 0x0000000000007b1d */ /* 0x000fec0000010000 */
[----:B------:R-:W1:Y:S04]  /*4fe60*/  LDS.128 R52, [R2] ;  /* 0x0000000002347984 */ /* 0x000e680000000c00 */
[----:B------:R-:W1:Y:S01]  /*4fe70*/  LDS.128 R48, [R2+0x400] ;  /* 0x0004000002307984 */ /* 0x000e620000000c00 */
[----:B------:R-:W-:-:S02]  /*4fe80*/  IMAD R25, R252, UR21, RZ ;  /* 0x00000015fc197c24 */ /* 0x000fc4000f8e02ff */
[----:B------:R-:W-:Y:S01]  /*4fe90*/  VIADD R27, R252, 0x101 ;  /* 0x00000101fc1b7836 */ /* 0x000fe20000000000 */
[----:B------:R-:W-:Y:S01]  /*4fea0*/  LOP3.LUT R23, R23, 0x7fffffff, RZ, 0xc0, !PT ;  /* 0x7fffffff17177812 */ /* 0x000fe200078ec0ff */
[----:B-1----:R-:W-:Y:S01]  /*4feb0*/  IMAD R5, R65, UR4, RZ ;  /* 0x0000000441057c24 */ /* 0x002fe2000f8e02ff */
[----:B------:R-:W-:Y:S01]  /*4fec0*/  ULDC.64 UR4, c[0x0][0x220] ;  /* 0x0000880000047ab9 */ /* 0x000fe20000000a00 */
[----:B------:R-:W-:Y:S01]  /*4fed0*/  ULDC UR21, c[0x0][0x228] ;  /* 0x00008a0000157ab9 */ /* 0x000fe20000000800 */
[----:B------:R-:W-:Y:S01]  /*4fee0*/  LOP3.LUT R22, R22, 0x7fffffff, RZ, 0xc0, !PT ;  /* 0x7fffffff16167812 */ /* 0x000fe200078ec0ff */
[----:B------:R-:W-:Y:S04]  /*4fef0*/  STL.64 [R1+0x270], R52 ;  /* 0x0002703401007387 */ /* 0x000fe80000100a00 */
[----:B------:R-:W-:Y:S04]  /*4ff00*/  STL.64 [R1+0x278], R54 ;  /* 0x0002783601007387 */ /* 0x000fe80000100a00 */
[----:B------:R-:W-:Y:S04]  /*4ff10*/  STL.64 [R1+0x360], R48 ;  /* 0x0003603001007387 */ /* 0x000fe80000100a00 */
[----:B------:R-:W-:Y:S04]  /*4ff20*/  STL.64 [R1+0x368], R50 ;  /* 0x0003683201007387 */ /* 0x000fe80000100a00 */
[----:B------:R1:W-:Y:S01]  /*4ff30*/  STL [R1+0x1868], R25 ;  /* 0x0018681901007387 */ /* 0x0003e20000100800 */
[----:B------:R-:W-:-:S02]  /*4ff40*/  LOP3.LUT R21, R21, 0x7fffffff, RZ, 0xc0, !PT ;  /* 0x7fffffff15157812 */ /* 0x000fc400078ec0ff */
[----:B------:R-:W-:Y:S02]  /*4ff50*/  LOP3.LUT R20, R20, 0x7fffffff, RZ, 0xc0, !PT ;  /* 0x7fffffff14147812 */ /* 0x000fe400078ec0ff */
[----:B------:R-:W-:Y:S02]  /*4ff60*/  LOP3.LUT R19, R19, 0x7fffffff, RZ, 0xc0, !PT ;  /* 0x7fffffff13137812 */ /* 0x000fe400078ec0ff */
[----:B------:R-:W-:Y:S02]  /*4ff70*/  LOP3.LUT R18, R18, 0x7fffffff, RZ, 0xc0, !PT ;  /* 0x7fffffff12127812 */ /* 0x000fe400078ec0ff */
[----:B------:R-:W-:Y:S01]  /*4ff80*/  LOP3.LUT R17, R17, 0x7fffffff, RZ, 0xc0, !PT ;  /* 0x7fffffff11117812 */ /* 0x000fe200078ec0ff */
[----:B-1----:R-:W-:Y:S01]  /*4ff90*/  VIADD R25, R25, UR22 ;  /* 0x0000001619197c36 */ /* 0x002fe20008000000 */
[----:B------:R-:W-:Y:S01]  /*4ffa0*/  ULDC UR22, c[0x0][0x248] ;  /* 0x0000920000167ab9 */ /* 0x000fe20000000800 */
[----:B------:R-:W-:Y:S02]  /*4ffb0*/  LOP3.LUT R16, R16, 0x7fffffff, RZ, 0xc0, !PT ;  /* 0x7fffffff10107812 */ /* 0x000fe400078ec0ff */
[----:B------:R-:W-:Y:S01]  /*4ffc0*/  LOP3.LUT R15, R15, 0x7fffffff, RZ, 0xc0, !PT ;  /* 0x7fffffff0f0f7812 */ /* 0x000fe200078ec0ff */
        /* <DEDUP_REMOVED lines=8> */
[C---:B------:R-:W-:Y:S02]  /*50050*/  VIADD R63, R252.reuse, 0x13 ;  /* 0x00000013fc3f7836 */ /* 0x040fe40000000000 */
[C---:B------:R-:W-:Y:S01]  /*50060*/  VIADD R62, R252.reuse, 0x12 ;  /* 0x00000012fc3e7836 */ /* 0x040fe20000000000 */
[----:B------:R1:W-:Y:S01]  /*50070*/  STL [R1+0x1024], R25 ;  /* 0x0010241901007387 */ /* 0x0003e20000100800 */
[----:B------:R-:W-:Y:S01]  /*50080*/  LOP3.LUT R9, R9, 0x7fffffff, RZ, 0xc0, !PT ;  /* 0x7fffffff09097812 */ /* 0x000fe200078ec0ff */
[----:B------:R-:W-:-:S02]  /*50090*/  VIADD R61, R252, 0x11 ;  /* 0x00000011fc3d7836 */ /* 0x000fc40000000000 */
[----:B------:R-:W-:Y:S01]  /*500a0*/  VIADD R60, R252, 0x10 ;  /* 0x00000010fc3c7836 */ /* 0x000fe20000000000 */
[----:B------:R-:W-:Y:S01]  /*500b0*/  BAR.SYNC.DEFER_BLOCKING 0x0 ;  /* 0x0000000000007b1d */ /* 0x000fe20000010000 */
[----:B-1----:R-:W-:-:S05]  /*500c0*/  VIADD R25, R25, UR22 ;  /* 0x0000001619197c36 */ /* 0x002fca0008000000 */
[----:B------:R-:W-:Y:S01]  /*500d0*/  ULDC UR22, c[0x0][0x248] ;  /* 0x0000920000167ab9 */ /* 0x000fe20000000800 */
[----:B------:R1:W-:Y:S02]  /*500e0*/  STL [R1+0xaa0], R25 ;  /* 0x000aa01901007387 */ /* 0x0003e40000100800 */
[----:B-1----:R-:W-:Y:S01]  /*500f0*/  VIADD R25, R25, UR22 ;  /* 0x0000001619197c36 */ /* 0x002fe20008000000 */
[----:B------:R-:W-:-:S04]  /*50100*/  ULDC UR22, c[0x0][0x248] ;  /* 0x0000920000167ab9 */ /* 0x000fc80000000800 */
        /* <DEDUP_REMOVED lines=13> */
[----:B-1----:R-:W-:-:S05]  /*501e0*/  VIADD R25, R25, UR23 ;  /* 0x0000001719197c36 */ /* 0x002fca0008000000 */
[----:B------:R1:W-:Y:S02]  /*501f0*/  STL [R1+0xd90], R25 ;  /* 0x000d901901007387 */ /* 0x0003e40000100800 */
[----:B-1----:R-:W-:Y:S01]  /*50200*/  VIADD R25, R25, UR22 ;  /* 0x0000001619197c36 */ /* 0x002fe20008000000 */
[----:B------:R-:W-:-:S04]  /*50210*/  ULDC.64 UR22, c[0x0][0x228] ;  /* 0x00008a0000167ab9 */ /* 0x000fc80000000a00 */
[----:B------:R1:W-:Y:S02]  /*50220*/  STL [R1+0xd94], R25 ;  /* 0x000d941901007387 */ /* 0x0003e40000100800 */
[----:B-1----:R-:W-:-:S05]  /*50230*/  VIADD R25, R25, UR27 ;  /* 0x0000001b19197c36 */ /* 0x002fca0008000000 */
[----:B------:R1:W-:Y:S01]  /*50240*/  STL [R1+0xd98], R25 ;  /* 0x000d981901007387 */ /* 0x0003e20000100800 */
[----:B---3--:R-:W-:Y:S01]  /*50250*/  ISETP.LT.AND P6, PT, R66, UR8, !P5 ;  /* 0x0000000842007c0c */ /* 0x008fe2000efc1270 */
[----:B-1----:R-:W-:Y:S01]  /*50260*/  VIADD R25, R25, UR26 ;  /* 0x0000001a19197c36 */ /* 0x002fe20008000000 */
[----:B------:R-:W-:Y:S01]  /*50270*/  ISETP.LT.AND P5, PT, R65, UR10, !P5 ;  /* 0x0000000a41007c0c */ /* 0x000fe2000efa1270 */
[----:B------:R-:W-:Y:S01]  /*50280*/  ULDC.64 UR26, c[0x0][0x228] ;  /* 0x00008a00001a7ab9 */ /* 0x000fe20000000a00 */
[----:B------:R-:W-:Y:S01]  /*50290*/  IMAD R7, R26, 0x40, R5 ;  /* 0x000000401a077824 */ /* 0x000fe200078e0205 */
[----:B------:R-:W-:Y:S01]  /*502a0*/  LEA R4, P3, R5, UR4, 0x2 ;  /* 0x0000000405047c11 */ /* 0x000fe2000f8610ff */
[----:B------:R-:W-:-:S07]  /*502b0*/  ULDC UR8, c[0x0][0x228] ;  /* 0x00008a0000087ab9 */ /* 0x000fce0000000800 */
[----:B------:R-:W-:Y:S01]  /*502c0*/  @P6 LOP3.LUT R3, R3, 0x8, RZ, 0xfc, !PT ;  /* 0x0000000803036812 */ /* 0x000fe200078efcff */
[----:B------:R1:W-:Y:S01]  /*502d0*/  STL [R1+0xd9c], R25 ;  /* 0x000d9c1901007387 */ /* 0x0003e20000100800 */
[----:B------:R-:W-:Y:S01]  /*502e0*/  VIADD R26, R252, 0x100 ;  /* 0x00000100fc1a7836 */ /* 0x000fe20000000000 */
[----:B------:R-:W-:Y:S01]  /*502f0*/  ULDC UR4, c[0x0][0x228] ;  /* 0x00008a0000047ab9 */ /* 0x000fe20000000800 */
[----:B------:R-:W-:Y:S01]  /*50300*/  LOP3.LUT R3, R3, 0xfffffffb, RZ, 0xc0, !PT ;  /* 0xfffffffb03037812 */ /* 0x000fe200078ec0ff */
[----:B------:R-:W-:-:S03]  /*50310*/  ULDC UR10, c[0x0][0x228] ;  /* 0x00008a00000a7ab9 */ /* 0x000fc60000000800 */
[----:B------:R-:W-:-:S04]  /*50320*/  @P5 LOP3.LUT R3, R3, 0x4, RZ, 0xfc, !PT ;  /* 0x0000000403035812 */ /* 0x000fc800078efcff */
[----:B------:R-:W-:-:S04]  /*50330*/  LOP3.LUT R3, R3, 0xffffffef, RZ, 0xc0, !PT ;  /* 0xffffffef03037812 */ /* 0x000fc800078ec0ff */
[----:B------:R-:W-:Y:S02]  /*50340*/  @P2 LOP3.LUT R3, R3, 0x10, RZ, 0xfc, !PT ;  /* 0x0000001003032812 */ /* 0x000fe400078efcff */
[----:B------:R-:W-:Y:S02]  /*50350*/  ISETP.LT.AND P2, PT, R66, UR22, !P1 ;  /* 0x0000001642007c0c */ /* 0x000fe4000cf41270 */
[----:B------:R-:W-:Y:S02]  /*50360*/  ISETP.LT.AND P1, PT, R65, UR26, !P1 ;  /* 0x0000001a41007c0c */ /* 0x000fe4000cf21270 */
[----:B------:R-:W-:Y:S01]  /*50370*/  LOP3.LUT R3, R3, 0xfffffffd, RZ, 0xc0, !PT ;  /* 0xfffffffd03037812 */ /* 0x000fe200078ec0ff */
[----:B-1----:R-:W-:Y:S01]  /*50380*/  VIADD R25, R25, UR30 ;  /* 0x0000001e19197c36 */ /* 0x002fe20008000000 */
[----:B------:R-:W-:-:S07]  /*50390*/  ULDC.64 UR30, c[0x0][0x228] ;  /* 0x00008a00001e7ab9 */ /* 0x000fce0000000a00 */
[----:B------:R-:W-:-:S04]  /*503a0*/  @P2 LOP3.LUT R3, R3, 0x2, RZ, 0xfc, !PT ;  /* 0x0000000203032812 */ /* 0x000fc800078efcff */
[----:B------:R-:W-:-:S04]  /*503b0*/  LOP3.LUT R3, R3, 0xfffffffe, RZ, 0xc0, !PT ;  /* 0xfffffffe03037812 */ /* 0x000fc800078ec0ff */
[----:B------:R-:W-:Y:S02]  /*503c0*/  @P1 LOP3.LUT R3, R3, 0x1, RZ, 0xfc, !PT ;  /* 0x0000000103031812 */ /* 0x000fe400078efcff */
[----:B------:R-:W-:Y:S01]  /*503d0*/  ISETP.LT.AND P1, PT, R66, UR30, !P0 ;  /* 0x0000001e42007c0c */ /* 0x000fe2000c721270 */
[----:B------:R1:W-:Y:S02]  /*503e0*/  STL [R1+0xda0], R25 ;  /* 0x000da01901007387 */ /* 0x0003e40000100800 */
[----:B-1----:R-:W-:Y:S01]  /*503f0*/  VIADD R25, R25, UR32 ;  /* 0x0000002019197c36 */ /* 0x002fe20008000000 */
[----:B------:R-:W-:Y:S02]  /*50400*/  ULDC.64 UR32, c[0x0][0x228] ;  /* 0x00008a0000207ab9 */ /* 0x000fe40000000a00 */
[----:B------:R-:W-:-:S07]  /*50410*/  ISETP.LT.AND P0, PT, R65, UR32, !P0 ;  /* 0x0000002041007c0c */ /* 0x000fce000c701270 */
[----:B------:R-:W-:-:S04]  /*50420*/  @P1 LOP3.LUT R24, R24, 0x80000000, RZ, 0xfc, !PT ;  /* 0x8000000018181812 */ /* 0x000fc800078efcff */
[----:B------:R-:W-:-:S04]  /*50430*/  LOP3.LUT R24, R24, 0xbfffffff, RZ, 0xc0, !PT ;  /* 0xbfffffff18187812 */ /* 0x000fc800078ec0ff */
[----:B------:R-:W-:Y:S02]  /*50440*/  @P0 LOP3.LUT R24, R24, 0x40000000, RZ, 0xfc, !PT ;  /* 0x4000000018180812 */ /* 0x000fe400078efcff */
[----:B------:R-:W-:Y:S01]  /*50450*/  ISETP.GE.AND P0, PT, R27, UR23, PT ;  /* 0x000000171b007c0c */ /* 0x000fe2000bf06270 */
[----:B------:R-:W-:Y:S01]  /*50460*/  VIADD R48, R25, UR29 ;  /* 0x0000001d19307c36 */ /* 0x000fe20008000000 */
[----:B------:R-:W-:Y:S01]  /*50470*/  LOP3.LUT R24, R24, 0xdfffffff, RZ, 0xc0, !PT ;  /* 0xdfffffff18187812 */ /* 0x000fe200078ec0ff */
[----:B------:R1:W-:Y:S01]  /*50480*/  STL [R1+0xda4], R25 ;  /* 0x000da41901007387 */ /* 0x0003e20000100800 */
[----:B------:R-:W-:Y:S01]  /*50490*/  ISETP.LT.AND P1, PT, R66, UR34, !P0 ;  /* 0x0000002242007c0c */ /* 0x000fe2000c721270 */
[----:B------:R-:W-:Y:S01]  /*504a0*/  ULDC.64 UR22, c[0x0][0x228] ;  /* 0x00008a0000167ab9 */ /* 0x000fe20000000a00 */
[----:B------:R-:W-:-:S11]  /*504b0*/  ISETP.LT.AND P0, PT, R65, UR42, !P0 ;  /* 0x0000002a41007c0c */ /* 0x000fd6000c701270 */
[----:B------:R-:W-:-:S04]  /*504c0*/  @P1 LOP3.LUT R24, R24, 0x20000000, RZ, 0xfc, !PT ;  /* 0x2000000018181812 */ /* 0x000fc800078efcff */
[----:B------:R-:W-:Y:S01]  /*504d0*/  LOP3.LUT R24, R24, 0xefffffff, RZ, 0xc0, !PT ;  /* 0xefffffff18187812 */ /* 0x000fe200078ec0ff */
[----:B------:R3:W-:Y:S03]  /*504e0*/  STL [R1+0xda8], R48 ;  /* 0x000da83001007387 */ /* 0x0007e60000100800 */
[----:B------:R-:W-:Y:S02]  /*504f0*/  @P0 LOP3.LUT R24, R24, 0x10000000, RZ, 0xfc, !PT ;  /* 0x1000000018180812 */ /* 0x000fe400078efcff */
[----:B------:R-:W-:Y:S01]  /*50500*/  ISETP.GE.AND P0, PT, R26, UR27, PT ;  /* 0x0000001b1a007c0c */ /* 0x000fe2000bf06270 */
[----:B-1----:R-:W-:Y:S02]  /*50510*/  VIADD R25, R252, 0xff ;  /* 0x000000fffc197836 */ /* 0x002fe40000000000 */
[----:B---3--:R-:W-:Y:S01]  /*50520*/  VIADD R48, R48, UR25 ;  /* 0x0000001930307c36 */ /* 0x008fe20008000000 */
[----:B------:R-:W-:Y:S01]  /*50530*/  ISETP.LT.AND P1, PT, R66, UR22, !P0 ;  /* 0x0000001642007c0c */ /* 0x000fe2000c721270 */
[----:B------:R-:W-:Y:S01]  /*50540*/  ULDC.64 UR26, c[0x0][0x228] ;  /* 0x00008a00001a7ab9 */ /* 0x000fe20000000a00 */
[----:B------:R-:W-:Y:S01]  /*50550*/  LOP3.LUT R24, R24, 0xf7ffffff, RZ, 0xc0, !PT ;  /* 0xf7ffffff18187812 */ /* 0x000fe200078ec0ff */
[----:B------:R-:W-:Y:S01]  /*50560*/  ULDC UR22, c[0x0][0x248] ;  /* 0x0000920000167ab9 */ /* 0x000fe20000000800 */
[----:B------:R1:W-:Y:S02]  /*50570*/  STL [R1+0xdac], R48 ;  /* 0x000dac3001007387 */ /* 0x0003e40000100800 */
[----:B-1----:R-:W-:Y:S01]  /*50580*/  VIADD R48, R48, UR24 ;  /* 0x0000001830307c36 */ /* 0x002fe20008000000 */
[----:B------:R-:W-:-:S02]  /*50590*/  ULDC.64 UR24, c[0x0][0x228] ;  /* 0x00008a0000187ab9 */ /* 0x000fc40000000a00 */
[----:B------:R-:W-:-:S04]  /*505a0*/  ISETP.LT.AND P0, PT, R65, UR24, !P0 ;  /* 0x0000001841007c0c */ /* 0x000fc8000c701270 */
[----:B------:R-:W-:Y:S01]  /*505b0*/  @P1 LOP3.LUT R24, R24, 0x8000000, RZ, 0xfc, !PT ;  /* 0x0800000018181812 */ /* 0x000fe200078efcff */
[----:B------:R-:W-:Y:S01]  /*505c0*/  VIADD R27, R48, UR28 ;  /* 0x0000001c301b7c36 */ /* 0x000fe20008000000 */
[----:B------:R-:W-:Y:S01]  /*505d0*/  ULDC.64 UR28, c[0x0][0x228] ;  /* 0x00008a00001c7ab9 */ /* 0x000fe20000000a00 */
[----:B------:R-:W-:Y:S01]  /*505e0*/  STL [R1+0xdb0], R48 ;  /* 0x000db03001007387 */ /* 0x000fe20000100800 */
[----:B------:R-:W-:Y:S01]  /*505f0*/  LOP3.LUT R24, R24, 0xfbffffff, RZ, 0xc0, !PT ;  /* 0xfbffffff18187812 */ /* 0x000fe200078ec0ff */
[----:B------:R-:W-:-:S04]  /*50600*/  ULDC UR24, c[0x0][0x248] ;  /* 0x0000920000187ab9 */ /* 0x000fc80000000800 */
[----:B------:R-:W-:Y:S02]  /*50610*/  @P0 LOP3.LUT R24, R24, 0x4000000, RZ, 0xfc, !PT ;  /* 0x0400000018180812 */ /* 0x000fe400078efcff */
[----:B------:R-:W-:Y:S02]  /*50620*/  ISETP.GE.AND P0, PT, R25, UR31, PT ;  /* 0x0000001f19007c0c */ /* 0x000fe4000bf06270 */
[----:B------:R-:W-:Y:S01]  /*50630*/  LOP3.LUT R24, R24, 0xfdffffff, RZ, 0xc0, !PT ;  /* 0xfdffffff18187812 */ /* 0x000fe200078ec0ff */
[----:B------:R-:W-:Y:S01]  /*50640*/  VIADD R25, R252, 0xfe ;  /* 0x000000fefc197836 */ /* 0x000fe20000000000 */
[----:B------:R-:W-:Y:S01]  /*50650*/  ISETP.LT.AND P1, PT, R66, UR26, !P0 ;  /* 0x0000001a42007c0c */ /* 0x000fe2000c721270 */
[----:B------:R-:W-:Y:S01]  /*50660*/  ULDC.64 UR30, c[0x0][0x228] ;  /* 0x00008a00001e7ab9 */ /* 0x000fe20000000a00 */
[----:B------:R-:W-:-:S11]  /*50670*/  ISETP.LT.AND P0, PT, R65, UR28, !P0 ;  /* 0x0000001c41007c0c */ /* 0x000fd6000c701270 */
[----:B------:R-:W-:-:S04]  /*50680*/  @P1 LOP3.LUT R24, R24, 0x2000000, RZ, 0xfc, !PT ;  /* 0x0200000018181812 */ /* 0x000fc800078efcff */
[----:B------:R-:W-:-:S04]  /*50690*/  LOP3.LUT R24, R24, 0xfeffffff, RZ, 0xc0, !PT ;  /* 0xfeffffff18187812 */ /* 0x000fc800078ec0ff */
[----:B------:R-:W-:Y:S02]  /*506a0*/  @P0 LOP3.LUT R24, R24, 0x1000000, RZ, 0xfc, !PT ;  /* 0x0100000018180812 */ /* 0x000fe400078efcff */
[----:B------:R-:W-:Y:S02]  /*506b0*/  ISETP.GE.AND P0, PT, R25, UR33, PT ;  /* 0x0000002119007c0c */ /* 0x000fe4000bf06270 */
[----:B------:R-:W-:Y:S01]  /*506c0*/  LOP3.LUT R24, R24, 0xff7fffff, RZ, 0xc0, !PT ;  /* 0xff7fffff18187812 */ /* 0x000fe200078ec0ff */
[----:B------:R-:W-:Y:S01]  /*506d0*/  VIADD R25, R252, 0xfd ;  /* 0x000000fdfc197836 */ /* 0x000fe20000000000 */
[----:B------:R-:W-:Y:S01]  /*506e0*/  ISETP.LT.AND P1, PT, R66, UR55, !P0 ;  /* 0x0000003742007c0c */ /* 0x000fe2000c721270 */
[----:B------:R-:W-:Y:S01]  /*506f0*/  ULDC.64 UR32, c[0x0][0x228] ;  /* 0x00008a0000207ab9 */ /* 0x000fe20000000a00 */
[----:B------:R-:W-:Y:S01]  /*50700*/  ISETP.LT.AND P0, PT, R65, UR30, !P0 ;  /* 0x0000001e41007c0c */ /* 0x000fe2000c701270 */
[----:B------:R-:W-:Y:S01]  /*50710*/  VIADD R26, R27, UR41 ;  /* 0x000000291b1a7c36 */ /* 0x000fe20008000000 */
[----:B------:R-:W-:Y:S01]  /*50720*/  STL [R1+0xdb4], R27 ;  /* 0x000db41b01007387 */ /* 0x000fe20000100800 */
[----:B------:R-:W-:Y:S01]  /*50730*/  LEA.HI.X.SX32 R5, R5, UR5, 0x2, P3 ;  /* 0x0000000505057c11 */ /* 0x000fe200098f16ff */
[----:B------:R-:W-:Y:S01]  /*50740*/  ULDC UR5, c[0x0][0x228] ;  /* 0x00008a0000057ab9 */ /* 0x000fe20000000800 */
[----:B------:R-:W-:Y:S01]  /*50750*/  LEA R6, P4, R7, UR6, 0x2 ;  /* 0x0000000607067c11 */ /* 0x000fe2000f8810ff */
[----:B------:R-:W-:-:S05]  /*50760*/  ULDC UR55, c[0x0][0x228] ;  /* 0x00008a0000377ab9 */ /* 0x000fca0000000800 */
[----:B------:R-:W-:Y:S01]  /*50770*/  @P1 LOP3.LUT R24, R24, 0x800000, RZ, 0xfc, !PT ;  /* 0x0080000018181812 */ /* 0x000fe200078efcff */
[----:B------:R1:W-:Y:S01]  /*50780*/  STL [R1+0xdb8], R26 ;  /* 0x000db81a01007387 */ /* 0x0003e20000100800 */
[----:B------:R-:W-:Y:S01]  /*50790*/  ULDC UR6, c[0x0][0x228] ;  /* 0x00008a0000067ab9 */ /* 0x000fe20000000800 */
[----:B------:R-:W-:Y:S01]  /*507a0*/  ULDC UR41, c[0x0][0x228] ;  /* 0x00008a0000297ab9 */ /* 0x000fe20000000800 */
        /* <DEDUP_REMOVED lines=8> */
[----:B-1----:R-:W-:Y:S01]  /*50830*/  VIADD R26, R26, UR24 ;  /* 0x000000181a1a7c36 */ /* 0x002fe20008000000 */
[----:B------:R-:W-:Y:S01]  /*50840*/  ULDC UR24, c[0x0][0x248] ;  /* 0x0000920000187ab9 */ /* 0x000fe20000000800 */
[----:B------:R-:W-:Y:S01]  /*50850*/  LEA.HI.X.SX32 R7, R7, UR7, 0x2, P4 ;  /* 0x0000000707077c11 */ /* 0x000fe2000a0f16ff */
[----:B------:R-:W-:Y:S01]  /*50860*/  ULDC UR7, c[0x0][0x228] ;  /* 0x00008a0000077ab9 */ /* 0x000fe20000000800 */
[----:B------:R-:W-:-:S06]  /*50870*/  ULDC UR53, c[0x0][0x228] ;  /* 0x00008a0000357ab9 */ /* 0x000fcc0000000800 */
[----:B------:R-:W-:-:S04]  /*50880*/  @P1 LOP3.LUT R24, R24, 0x200000, RZ, 0xfc, !PT ;  /* 0x0020000018181812 */ /* 0x000fc800078efcff */
[----:B------:R-:W-:-:S04]  /*50890*/  LOP3.LUT R24, R24, 0xffefffff, RZ, 0xc0, !PT ;  /* 0xffefffff18187812 */ /* 0x000fc800078ec0ff */
[----:B------:R-:W-:Y:S02]  /*508a0*/  @P0 LOP3.LUT R24, R24, 0x100000, RZ, 0xfc, !PT ;  /* 0x0010000018180812 */ /* 0x000fe400078efcff */
[----:B------:R-:W-:Y:S02]  /*508b0*/  ISETP.GE.AND P0, PT, R25, UR43, PT ;  /* 0x0000002b19007c0c */ /* 0x000fe4000bf06270 */
[----:B------:R-:W-:Y:S01]  /*508c0*/  LOP3.LUT R24, R24, 0xfff7ffff, RZ, 0xc0, !PT ;  /* 0xfff7ffff18187812 */ /* 0x000fe200078ec0ff */
[----:B------:R1:W-:Y:S01]  /*508d0*/  STL [R1+0xdbc], R26 ;  /* 0x000dbc1a01007387 */ /* 0x0003e20000100800 */
[----:B------:R-:W-:Y:S01]  /*508e0*/  ISETP.LT.AND P1, PT, R66, UR51, !P0 ;  /* 0x0000003342007c0c */ /* 0x000fe2000c721270 */
[----:B------:R-:W-:Y:S01]  /*508f0*/  VIADD R25, R252, 0xfb ;  /* 0x000000fbfc197836 */ /* 0x000fe20000000000 */
[----:B------:R-:W-:Y:S01]  /*50900*/  ISETP.LT.AND P0, PT, R65, UR34, !P0 ;  /* 0x0000002241007c0c */ /* 0x000fe2000c701270 */
[----:B------:R-:W-:Y:S01]  /*50910*/  ULDC.64 UR42, c[0x0][0x228] ;  /* 0x00008a00002a7ab9 */ /* 0x000fe20000000a00 */
[----:B------:R-:W-:Y:S01]  /*50920*/  ULDC UR51, c[0x0][0x228] ;  /* 0x00008a0000337ab9 */ /* 0x000fe20000000800 */
[----:B-1----:R-:W-:Y:S01]  /*50930*/  VIADD R26, R26, UR22 ;  /* 0x000000161a1a7c36 */ /* 0x002fe20008000000 */
[----:B------:R-:W-:-:S07]  /*50940*/  ULDC UR22, c[0x0][0x248] ;  /* 0x0000920000167ab9 */ /* 0x000fce0000000800 */
[----:B------:R-:W-:Y:S01]  /*50950*/  @P1 LOP3.LUT R24, R24, 0x80000, RZ, 0xfc, !PT ;  /* 0x0008000018181812 */ /* 0x000fe200078efcff */
[----:B------:R1:W-:Y:S03]  /*50960*/  STL [R1+0xdc0], R26 ;  /* 0x000dc01a01007387 */ /* 0x0003e60000100800 */
[----:B------:R-:W-:-:S04]  /*50970*/  LOP3.LUT R24, R24, 0xfffbffff, RZ, 0xc0, !PT ;  /* 0xfffbffff18187812 */ /* 0x000fc800078ec0ff */
[----:B------:R-:W-:Y:S02]  /*50980*/  @P0 LOP3.LUT R24, R24, 0x40000, RZ, 0xfc, !PT ;  /* 0x0004000018180812 */ /* 0x000fe400078efcff */
[----:B------:R-:W-:Y:S01]  /*50990*/  ISETP.GE.AND P0, PT, R25, UR23, PT ;  /* 0x0000001719007c0c */ /* 0x000fe2000bf06270 */
[----:B-1----:R-:W-:Y:S01]  /*509a0*/  VIADD R26, R26, UR24 ;  /* 0x000000181a1a7c36 */ /* 0x002fe20008000000 */
[----:B------:R-:W-:Y:S02]  /*509b0*/  ULDC UR24, c[0x0][0x248] ;  /* 0x0000920000187ab9 */ /* 0x000fe40000000800 */
[----:B------:R-:W-:Y:S02]  /*509c0*/  ISETP.LT.AND P1, PT, R66, UR49, !P0 ;  /* 0x0000003142007c0c */ /* 0x000fe4000c721270 */
[----:B------:R-:W-:Y:S01]  /*509d0*/  LOP3.LUT R24, R24, 0xfffdffff, RZ, 0xc0, !PT ;  /* 0xfffdffff18187812 */ /* 0x000fe200078ec0ff */
[----:B------:R1:W-:Y:S01]  /*509e0*/  STL [R1+0xdc4], R26 ;  /* 0x000dc41a01007387 */ /* 0x0003e20000100800 */
[----:B------:R-:W-:Y:S01]  /*509f0*/  ISETP.LT.AND P0, PT, R65, UR42, !P0 ;  /* 0x0000002a41007c0c */ /* 0x000fe2000c701270 */
[----:B------:R-:W-:Y:S01]  /*50a00*/  VIADD R25, R252, 0xfa ;  /* 0x000000fafc197836 */ /* 0x000fe20000000000 */
[----:B------:R-:W-:Y:S01]  /*50a10*/  ULDC UR49, c[0x0][0x228] ;  /* 0x00008a0000317ab9 */ /* 0x000fe20000000800 */
[----:B-1----:R-:W-:Y:S01]  /*50a20*/  VIADD R26, R26, UR22 ;  /* 0x000000161a1a7c36 */ /* 0x002fe20008000000 */
[----:B------:R-:W-:-:S04]  /*50a30*/  ULDC UR22, c[0x0][0x248] ;  /* 0x0000920000167ab9 */ /* 0x000fc80000000800 */
[----:B------:R1:W-:Y:S01]  /*50a40*/  STL [R1+0xdc8], R26 ;  /* 0x000dc81a01007387 */ /* 0x0003e20000100800 */
[----:B------:R-:W-:Y:S01]  /*50a50*/  @P1 LOP3.LUT R24, R24, 0x20000, RZ, 0xfc, !PT ;  /* 0x0002000018181812 */ /* 0x000fe200078efcff */
[----:B-1----:R-:W-:Y:S01]  /*50a60*/  VIADD R26, R26, UR24 ;  /* 0x000000181a1a7c36 */ /* 0x002fe20008000000 */
[----:B------:R-:W-:-:S04]  /*50a70*/  ULDC UR24, c[0x0][0x248] ;  /* 0x0000920000187ab9 */ /* 0x000fc80000000800 */
[----:B------:R1:W-:Y:S01]  /*50a80*/  STL [R1+0xdcc], R26 ;  /* 0x000dcc1a01007387 */ /* 0x0003e20000100800 */
[----:B------:R-:W-:Y:S01]  /*50a90*/  LOP3.LUT R24, R24, 0xfffeffff, RZ, 0xc0, !PT ;  /* 0xfffeffff18187812 */ /* 0x000fe200078ec0ff */
[----:B-1----:R-:W-:-:S03]  /*50aa0*/  VIADD R26, R26, UR22 ;  /* 0x000000161a1a7c36 */ /* 0x002fc60008000000 */
[----:B------:R-:W-:Y:S01]  /*50ab0*/  @P0 LOP3.LUT R24, R24, 0x10000, RZ, 0xfc, !PT ;  /* 0x0001000018180812 */ /* 0x000fe200078efcff */
[----:B------:R-:W-:Y:S01]  /*50ac0*/  ULDC UR22, c[0x0][0x248] ;  /* 0x0000920000167ab9 */ /* 0x000fe20000000800 */
[----:B------:R1:W-:Y:S01]  /*50ad0*/  STL [R1+0xde0], R26 ;  /* 0x000de01a01007387 */ /* 0x0003e20000100800 */
[----:B------:R-:W-:Y:S01]  /*50ae0*/  ISETP.GE.AND P0, PT, R25, UR25, PT ;  /* 0x0000001919007c0c */ /* 0x000fe2000bf06270 */
[----:B-1----:R-:W-:-:S03]  /*50af0*/  VIADD R26, R26, UR24 ;  /* 0x000000181a1a7c36 */ /* 0x002fc60008000000 */
[----:B------:R-:W-:Y:S02]  /*50b00*/  ISETP.LT.AND P1, PT, R66, UR47, !P0 ;  /* 0x0000002f42007c0c */ /* 0x000fe4000c721270 */
[----:B------:R-:W-:Y:S01]  /*50b10*/  LOP3.LUT R24, R24, 0xffff7fff, RZ, 0xc0, !PT ;  /* 0xffff7fff18187812 */ /* 0x000fe200078ec0ff */
[----:B------:R-:W-:Y:S01]  /*50b20*/  VIADD R25, R252, 0xf9 ;  /* 0x000000f9fc197836 */ /* 0x000fe20000000000 */
[----:B------:R1:W-:Y:S01]  /*50b30*/  STL [R1+0xde4], R26 ;  /* 0x000de41a01007387 */ /* 0x0003e20000100800 */
[----:B------:R-:W-:Y:S01]  /*50b40*/  ULDC UR24, c[0x0][0x248] ;  /* 0x0000920000187ab9 */ /* 0x000fe20000000800 */
[----:B------:R-:W-:Y:S01]  /*50b50*/  ULDC UR47, c[0x0][0x228] ;  /* 0x00008a00002f7ab9 */ /* 0x000fe20000000800 */
[----:B-1----:R-:W-:Y:S01]  /*50b60*/  VIADD R26, R26, UR22 ;  /* 0x000000161a1a7c36 */ /* 0x002fe20008000000 */
[----:B------:R-:W-:-:S04]  /*50b70*/  ULDC UR22, c[0x0][0x248] ;  /* 0x0000920000167ab9 */ /* 0x000fc80000000800 */
[----:B------:R1:W-:Y:S01]  /*50b80*/  STL [R1+0xde8], R26 ;  /* 0x000de81a01007387 */ /* 0x0003e20000100800 */
[----:B------:R-:W-:Y:S01]  /*50b90*/  @P1 LOP3.LUT R24, R24, 0x8000, RZ, 0xfc, !PT ;  /* 0x0000800018181812 */ /* 0x000fe200078efcff */
[----:B-1----:R-:W-:Y:S01]  /*50ba0*/  VIADD R26, R26, UR22 ;  /* 0x000000161a1a7c36 */ /* 0x002fe20008000000 */
[----:B------:R-:W-:Y:S02]  /*50bb0*/  ULDC.64 UR22, c[0x0][0x228] ;  /* 0x00008a0000167ab9 */ /* 0x000fe40000000a00 */
[----:B------:R-:W-:Y:S01]  /*50bc0*/  ISETP.LT.AND P0, PT, R65, UR22, !P0 ;  /* 0x0000001641007c0c */ /* 0x000fe2000c701270 */
[----:B------:R-:W-:Y:S01]  /*50bd0*/  ULDC UR22, c[0x0][0x248] ;  /* 0x0000920000167ab9 */ /* 0x000fe20000000800 */
[----:B------:R-:W-:Y:S01]  /*50be0*/  LOP3.LUT R24, R24, 0xffffbfff, RZ, 0xc0, !PT ;  /* 0xffffbfff18187812 */ /* 0x000fe200078ec0ff */
[----:B------:R1:W-:Y:S10]  /*50bf0*/  STL [R1+0xdec], R26 ;  /* 0x000dec1a01007387 */ /* 0x0003f40000100800 */
[----:B------:R-:W-:-:S02]  /*50c00*/  @P0 LOP3.LUT R24, R24, 0x4000, RZ, 0xfc, !PT ;  /* 0x0000400018180812 */ /* 0x000fc400078efcff */
[----:B------:R-:W-:Y:S01]  /*50c10*/  ISETP.GE.AND P0, PT, R25, UR27, PT ;  /* 0x0000001b19007c0c */ /* 0x000fe2000bf06270 */
[----:B-1----:R-:W-:Y:S01]  /*50c20*/  VIADD R26, R26, UR24 ;  /* 0x000000181a1a7c36 */ /* 0x002fe20008000000 */
[----:B------:R-:W-:Y:S01]  /*50c30*/  ULDC UR24, c[0x0][0x248] ;  /* 0x0000920000187ab9 */ /* 0x000fe20000000800 */
[----:B------:R-:W-:Y:S01]  /*50c40*/  LOP3.LUT R24, R24, 0xffffdfff, RZ, 0xc0, !PT ;  /* 0xffffdfff18187812 */ /* 0x000fe200078ec0ff */
[----:B------:R-:W-:Y:S01]  /*50c50*/  VIADD R25, R252, 0xf8 ;  /* 0x000000f8fc197836 */ /* 0x000fe20000000000 */
[----:B------:R-:W-:Y:S01]  /*50c60*/  ISETP.LT.AND P1, PT, R66, UR45, !P0 ;  /* 0x0000002d42007c0c */ /* 0x000fe2000c721270 */
[----:B------:R1:W-:Y:S01]  /*50c70*/  STL [R1+0xdf0], R26 ;  /* 0x000df01a01007387 */ /* 0x0003e20000100800 */
[----:B------:R-:W-:Y:S01]  /*50c80*/  ULDC.64 UR26, c[0x0][0x228] ;  /* 0x00008a00001a7ab9 */ /* 0x000fe20000000a00 */
[----:B------:R-:W-:Y:S01]  /*50c90*/  ULDC UR45, c[0x0][0x228] ;  /* 0x00008a00002d7ab9 */ /* 0x000fe20000000800 */
[----:B-1----:R-:W-:Y:S01]  /*50ca0*/  VIADD R26, R26, UR24 ;  /* 0x000000181a1a7c36 */ /* 0x002fe20008000000 */
[----:B------:R-:W-:-:S02]  /*50cb0*/  ULDC.64 UR24, c[0x0][0x228] ;  /* 0x00008a0000187ab9 */ /* 0x000fc40000000a00 */
[----:B------:R-:W-:Y:S01]  /*50cc0*/  ISETP.LT.AND P0, PT, R65, UR24, !P0 ;  /* 0x0000001841007c0c */ /* 0x000fe2000c701270 */
[----:B------:R-:W-:-:S05]  /*50cd0*/  ULDC UR24, c[0x0][0x248] ;  /* 0x0000920000187ab9 */ /* 0x000fca0000000800 */
        /* <DEDUP_REMOVED lines=9> */
[----:B------:R1:W-:Y:S01]  /*50d70*/  STL [R1+0xdf4], R26 ;  /* 0x000df41a01007387 */ /* 0x0003e20000100800 */
[----:B------:R-:W-:-:S09]  /*50d80*/  ULDC UR44, c[0x0][0x228] ;  /* 0x00008a00002c7ab9 */ /* 0x000fd20000000800 */
        /* <DEDUP_REMOVED lines=11> */
[----:B------:R-:W-:-:S08]  /*50e40*/  ULDC UR4, c[0x0][0x248] ;  /* 0x0000920000047ab9 */ /* 0x000fd00000000800 */
        /* <DEDUP_REMOVED lines=10> */
[----:B------:R-:W-:Y:S01]  /*50ef0*/  ULDC UR30, c[0x0][0x228] ;  /* 0x00008a00001e7ab9 */ /* 0x000fe20000000800 */
[----:B------:R-:W-:-:S08]  /*50f00*/  ULDC UR46, c[0x0][0x228] ;  /* 0x00008a00002e7ab9 */ /* 0x000fd00000000800 */
[----:B------:R-:W-:-:S04]  /*50f10*/  @P1 LOP3.LUT R24, R24, 0x80, RZ, 0xfc, !PT ;  /* 0x0000008018181812 */ /* 0x000fc800078efcff */
[----:B------:R-:W-:-:S04]  /*50f20*/  LOP3.LUT R24, R24, 0xffffffbf, RZ, 0xc0, !PT ;  /* 0xffffffbf18187812 */ /* 0x000fc800078ec0ff */
[----:B------:R-:W-:Y:S02]  /*50f30*/  @P0 LOP3.LUT R24, R24, 0x40, RZ, 0xfc, !PT ;  /* 0x0000004018180812 */ /* 0x000fe400078efcff */
[----:B------:R-:W-:Y:S02]  /*50f40*/  ISETP.GE.AND P0, PT, R25, UR35, PT ;  /* 0x0000002319007c0c */ /* 0x000fe4000bf06270 */
[----:B------:R-:W-:Y:S01]  /*50f50*/  LOP3.LUT R24, R24, 0xffffffdf, RZ, 0xc0, !PT ;  /* 0xffffffdf18187812 */ /* 0x000fe200078ec0ff */
[----:B-1----:R-:W-:Y:S01]  /*50f60*/  VIADD R26, R26, UR24 ;  /* 0x000000181a1a7c36 */ /* 0x002fe20008000000 */
[----:B------:R-:W-:Y:S01]  /*50f70*/  ISETP.LT.AND P1, PT, R66, UR48, !P0 ;  /* 0x0000003042007c0c */ /* 0x000fe2000c721270 */
[----:B------:R-:W-:Y:S01]  /*50f80*/  VIADD R25, R252, 0xf4 ;  /* 0x000000f4fc197836 */ /* 0x000fe20000000000 */
[----:B------:R-:W-:Y:S01]  /*50f90*/  ISETP.LT.AND P0, PT, R65, UR32, !P0 ;  /* 0x0000002041007c0c */ /* 0x000fe2000c701270 */
[----:B------:R-:W-:Y:S01]  /*50fa0*/  ULDC UR24, c[0x0][0x248] ;  /* 0x0000920000187ab9 */ /* 0x000fe20000000800 */
[----:B------:R1:W-:Y:S01]  /*50fb0*/  STL [R1+0xdfc], R26 ;  /* 0x000dfc1a01007387 */ /* 0x0003e20000100800 */
[----:B------:R-:W-:Y:S01]  /*50fc0*/  ULDC.64 UR34, c[0x0][0x228] ;  /* 0x00008a0000227ab9 */ /* 0x000fe20000000a00 */
[----:B------:R-:W-:Y:S01]  /*50fd0*/  ULDC UR32, c[0x0][0x228] ;  /* 0x00008a0000207ab9 */ /* 0x000fe20000000800 */
[----:B------:R-:W-:-:S06]  /*50fe0*/  ULDC UR48, c[0x0][0x228] ;  /* 0x00008a0000307ab9 */ /* 0x000fcc0000000800 */
[----:B------:R-:W-:Y:S01]  /*50ff0*/  @P1 LOP3.LUT R24, R24, 0x20, RZ, 0xfc, !PT ;  /* 0x0000002018181812 */ /* 0x000fe200078efcff */
[----:B-1----:R-:W-:Y:S01]  /*51000*/  VIADD R26, R26, UR22 ;  /* 0x000000161a1a7c36 */ /* 0x002fe20008000000 */
[----:B------:R-:W-:Y:S02]  /*51010*/  ULDC UR22, c[0x0][0x248] ;  /* 0x0000920000167ab9 */ /* 0x000fe40000000800 */
[----:B------:R-:W-:Y:S02]  /*51020*/  LOP3.LUT R24, R24, 0xffffffef, RZ, 0xc0, !PT ;  /* 0xffffffef18187812 */ /* 0x000fe400078ec0ff */
[----:B------:R1:W-:Y:S02]  /*51030*/  STL [R1+0xe00], R26 ;  /* 0x000e001a01007387 */ /* 0x0003e40000100800 */
[----:B------:R-:W-:Y:S02]  /*51040*/  @P0 LOP3.LUT R24, R24, 0x10, RZ, 0xfc, !PT ;  /* 0x0000001018180812 */ /* 0x000fe400078efcff */
[----:B------:R-:W-:Y:S01]  /*51050*/  ISETP.GE.AND P0, PT, R25, UR43, PT ;  /* 0x0000002b19007c0c */ /* 0x000fe2000bf06270 */
[----:B-1----:R-:W-:-:S03]  /*51060*/  VIADD R26, R26, UR24 ;  /* 0x000000181a1a7c36 */ /* 0x002fc60008000000 */
[----:B------:R-:W-:Y:S02]  /*51070*/  ISETP.LT.AND P1, PT, R66, UR50, !P0 ;  /* 0x0000003242007c0c */ /* 0x000fe4000c721270 */
[----:B------:R-:W-:Y:S01]  /*51080*/  LOP3.LUT R24, R24, 0xfffffff7, RZ, 0xc0, !PT ;  /* 0xfffffff718187812 */ /* 0x000fe200078ec0ff */
[----:B------:R-:W-:Y:S01]  /*51090*/  VIADD R25, R252, 0xf3 ;  /* 0x000000f3fc197836 */ /* 0x000fe20000000000 */
[----:B------:R1:W-:Y:S01]  /*510a0*/  STL [R1+0xe04], R26 ;  /* 0x000e041a01007387 */ /* 0x0003e20000100800 */
[----:B------:R-:W-:Y:S01]  /*510b0*/  ISETP.LT.AND P0, PT, R65, UR34, !P0 ;  /* 0x0000002241007c0c */ /* 0x000fe2000c701270 */
[----:B------:R-:W-:Y:S01]  /*510c0*/  ULDC.64 UR42, c[0x0][0x228] ;  /* 0x00008a00002a7ab9 */ /* 0x000fe20000000a00 */
[----:B------:R-:W-:Y:S01]  /*510d0*/  ULDC UR50, c[0x0][0x228] ;  /* 0x00008a0000327ab9 */ /* 0x000fe20000000800 */
[----:B------:R-:W-:Y:S01]  /*510e0*/  ULDC UR34, c[0x0][0x228] ;  /* 0x00008a0000227ab9 */ /* 0x000fe20000000800 */
[----:B-1----:R-:W-:Y:S01]  /*510f0*/  VIADD R26, R26, UR22 ;  /* 0x000000161a1a7c36 */ /* 0x002fe20008000000 */
[----:B------:R-:W-:-:S04]  /*51100*/  ULDC UR22, c[0x0][0x248] ;  /* 0x0000920000167ab9 */ /* 0x000fc80000000800 */
[----:B------:R1:W-:Y:S01]  /*51110*/  STL [R1+0xe08], R26 ;  /* 0x000e081a01007387 */ /* 0x0003e20000100800 */
[----:B------:R-:W-:Y:S01]  /*51120*/  @P1 LOP3.LUT R24, R24, 0x8, RZ, 0xfc, !PT ;  /* 0x0000000818181812 */ /* 0x000fe200078efcff */
[----:B-1----:R-:W-:-:S03]  /*51130*/  VIADD R26, R26, UR22 ;  /* 0x000000161a1a7c36 */ /* 0x002fc60008000000 */
[----:B------:R-:W-:Y:S01]  /*51140*/  LOP3.LUT R24, R24, 0xfffffffb, RZ, 0xc0, !PT ;  /* 0xfffffffb18187812 */ /* 0x000fe200078ec0ff */
[----:B------:R-:W-:Y:S01]  /*51150*/  ULDC UR22, c[0x0][0x248] ;  /* 0x0000920000167ab9 */ /* 0x000fe20000000800 */
[----:B------:R1:W-:Y:S02]  /*51160*/  STL [R1+0xe0c], R26 ;  /* 0x000e0c1a01007387 */ /* 0x0003e40000100800 */
[----:B------:R-:W-:Y:S02]  /*51170*/  @P0 LOP3.LUT R24, R24, 0x4, RZ, 0xfc, !PT ;  /* 0x0000000418180812 */ /* 0x000fe400078efcff */
[----:B------:R-:W-:Y:S01]  /*51180*/  ISETP.GE.AND P0, PT, R25, UR23, PT ;  /* 0x0000001719007c0c */ /* 0x000fe2000bf06270 */
[----:B-1----:R-:W-:Y:S01]  /*51190*/  VIADD R26, R26, UR4 ;  /* 0x000000041a1a7c36 */ /* 0x002fe20008000000 */
[----:B------:R-:W-:-:S04]  /*511a0*/  ULDC UR4, c[0x0][0x248] ;  /* 0x0000920000047ab9 */ /* 0x000fc80000000800 */
[----:B------:R1:W-:Y:S01]  /*511b0*/  STL [R1+0xe20], R26 ;  /* 0x000e201a01007387 */ /* 0x0003e20000100800 */
[----:B------:R-:W-:Y:S02]  /*511c0*/  ISETP.LT.AND P1, PT, R66, UR52, !P0 ;  /* 0x0000003442007c0c */ /* 0x000fe4000c721270 */
[----:B------:R-:W-:Y:S01]  /*511d0*/  LOP3.LUT R24, R24, 0xfffffffd, RZ, 0xc0, !PT ;  /* 0xfffffffd18187812 */ /* 0x000fe200078ec0ff */
[----:B------:R-:W-:Y:S02]  /*511e0*/  VIADD R25, R252, 0xf2 ;  /* 0x000000f2fc197836 */ /* 0x000fe40000000000 */
[----:B-1----:R-:W-:Y:S01]  /*511f0*/  VIADD R26, R26, UR22 ;  /* 0x000000161a1a7c36 */ /* 0x002fe20008000000 */
[----:B------:R-:W-:Y:S01]  /*51200*/  ULDC UR22, c[0x0][0x248] ;  /* 0x0000920000167ab9 */ /* 0x000fe20000000800 */
[----:B------:R-:W-:-:S03]  /*51210*/  ULDC UR52, c[0x0][0x228] ;  /* 0x00008a0000347ab9 */ /* 0x000fc60000000800 */
[----:B------:R1:W-:Y:S01]  /*51220*/  STL [R1+0xe24], R26 ;  /* 0x000e241a01007387 */ /* 0x0003e20000100800 */
[----:B------:R-:W-:Y:S01]  /*51230*/  ISETP.LT.AND P0, PT, R65, UR42, !P0 ;  /* 0x0000002a41007c0c */ /* 0x000fe2000c701270 */
        /* <DEDUP_REMOVED lines=15> */
[----:B------:R-:W-:Y:S01]  /*51330*/  ISETP.LT.AND P1, PT, R66, UR5, !P0 ;  /* 0x0000000542007c0c */ /* 0x000fe2000c721270 */
[----:B------:R-:W-:Y:S01]  /*51340*/  ULDC UR22, c[0x0][0x248] ;  /* 0x0000920000167ab9 */ /* 0x000fe20000000800 */
[----:B------:R-:W-:Y:S01]  /*51350*/  VIADD R25, R252, 0xf1 ;  /* 0x000000f1fc197836 */ /* 0x000fe20000000000 */
[----:B------:R-:W-:Y:S01]  /*51360*/  ULDC.64 UR24, c[0x0][0x228] ;  /* 0x00008a0000187ab9 */ /* 0x000fe20000000a00 */
[----:B------:R1:W-:Y:S02]  /*51370*/  STL [R1+0xe54], R26 ;  /* 0x000e541a01007387 */ /* 0x0003e40000100800 */
[----:B-1----:R-:W-:-:S07]  /*51380*/  VIADD R26, R26, UR4 ;  /* 0x000000041a1a7c36 */ /* 0x002fce0008000000 */
[----:B------:R-:W-:Y:S01]  /*51390*/  @P1 LOP3.LUT R23, R23, 0x80000000, RZ, 0xfc, !PT ;  /* 0x8000000017171812 */ /* 0x000fe200078efcff */
[----:B------:R-:W-:Y:S01]  /*513a0*/  ULDC UR4, c[0x0][0x248] ;  /* 0x0000920000047ab9 */ /* 0x000fe20000000800 */
[----:B------:R1:W-:Y:S02]  /*513b0*/  STL [R1+0xe58], R26 ;  /* 0x000e581a01007387 */ /* 0x0003e40000100800 */
        /* <DEDUP_REMOVED lines=14> */
[----:B------:R-:W-:Y:S01]  /*514a0*/  ULDC UR6, c[0x0][0x248] ;  /* 0x0000920000067ab9 */ /* 0x000fe20000000800 */
[----:B------:R-:W-:Y:S01]  /*514b0*/  ULDC.64 UR26, c[0x0][0x228] ;  /* 0x00008a00001a7ab9 */ /* 0x000fe20000000a00 */
        /* <DEDUP_REMOVED lines=14> */
[----:B-1----:R-:W-:-:S09]  /*515a0*/  VIADD R26, R26, UR22 ;  /* 0x000000161a1a7c36 */ /* 0x002fd20008000000 */
[----:B------:R-:W-:Y:S01]  /*515b0*/  @P1 LOP3.LUT R23, R23, 0x8000000, RZ, 0xfc, !PT ;  /* 0x0800000017171812 */ /* 0x000fe200078efcff */
[----:B------:R1:W-:Y:S03]  /*515c0*/  STL [R1+0xe88], R26 ;  /* 0x000e881a01007387 */ /* 0x0003e60000100800 */
[----:B------:R-:W-:-:S04]  /*515d0*/  LOP3.LUT R23, R23, 0xfbffffff, RZ, 0xc0, !PT ;  /* 0xfbffffff17177812 */ /* 0x000fc800078ec0ff */
[----:B------:R-:W-:Y:S01]  /*515e0*/  @P0 LOP3.LUT R23, R23, 0x4000000, RZ, 0xfc, !PT ;  /* 0x0400000017170812 */ /* 0x000fe200078efcff */
[----:B-1----:R-:W-:Y:S01]  /*515f0*/  VIADD R26, R26, UR6 ;  /* 0x000000061a1a7c36 */ /* 0x002fe20008000000 */
[----:B------:R-:W-:Y:S01]  /*51600*/  ISETP.GE.AND P0, PT, R25, UR31, PT ;  /* 0x0000001f19007c0c */ /* 0x000fe2000bf06270 */
[----:B------:R-:W-:-:S03]  /*51610*/  ULDC UR6, c[0x0][0x248] ;  /* 0x0000920000067ab9 */ /* 0x000fc60000000800 */
[----:B------:R1:W-:Y:S01]  /*51620*/  STL [R1+0xe8c], R26 ;  /* 0x000e8c1a01007387 */ /* 0x0003e20000100800 */
[----:B------:R-:W-:Y:S01]  /*51630*/  ISETP.LT.AND P1, PT, R66, UR8, !P0 ;  /* 0x0000000842007c0c */ /* 0x000fe2000c721270 */
[----:B-1----:R-:W-:Y:S01]  /*51640*/  VIADD R26, R26, UR4 ;  /* 0x000000041a1a7c36 */ /* 0x002fe20008000000 */
[----:B------:R-:W-:Y:S01]  /*51650*/  LOP3.LUT R23, R23, 0xfdffffff, RZ, 0xc0, !PT ;  /* 0xfdffffff17177812 */ /* 0x000fe200078ec0ff */
[----:B------:R-:W-:Y:S01]  /*51660*/  VIADD R25, R252, 0xee ;  /* 0x000000eefc197836 */ /* 0x000fe20000000000 */
[----:B------:R-:W-:Y:S02]  /*51670*/  ULDC UR4, c[0x0][0x248] ;  /* 0x0000920000047ab9 */ /* 0x000fe40000000800 */
[----:B------:R1:W-:Y:S07]  /*51680*/  STL [R1+0xe90], R26 ;  /* 0x000e901a01007387 */ /* 0x0003ee0000100800 */
[----:B------:R-:W-:Y:S01]  /*51690*/  @P1 LOP3.LUT R23, R23, 0x2000000, RZ, 0xfc, !PT ;  /* 0x0200000017171812 */ /* 0x000fe200078efcff */
[----:B-1----:R-:W-:Y:S01]  /*516a0*/  VIADD R26, R26, UR6 ;  /* 0x000000061a1a7c36 */ /* 0x002fe20008000000 */
[----:B------:R-:W-:-:S02]  /*516b0*/  ULDC.64 UR6, c[0x0][0x228] ;  /* 0x00008a0000067ab9 */ /* 0x000fc40000000a00 */
[----:B------:R-:W-:Y:S01]  /*516c0*/  ISETP.LT.AND P0, PT, R65, UR6, !P0 ;  /* 0x0000000641007c0c */ /* 0x000fe2000c701270 */
[----:B------:R-:W-:Y:S01]  /*516d0*/  ULDC UR6, c[0x0][0x248] ;  /* 0x0000920000067ab9 */ /* 0x000fe20000000800 */
[----:B------:R-:W-:-:S11]  /*516e0*/  LOP3.LUT R23, R23, 0xfeffffff, RZ, 0xc0, !PT ;  /* 0xfeffffff17177812 */ /* 0x000fd600078ec0ff */
[----:B------:R-:W-:Y:S02]  /*516f0*/  @P0 LOP3.LUT R23, R23, 0x1000000, RZ, 0xfc, !PT ;  /* 0x0100000017170812 */ /* 0x000fe400078efcff */
[----:B------:R-:W-:-:S04]  /*51700*/  ISETP.GE.AND P0, PT, R25, UR33, PT ;  /* 0x0000002119007c0c */ /* 0x000fc8000bf06270 */
[----:B------:R-:W-:Y:S02]  /*51710*/  ISETP.LT.AND P1, PT, R66, UR9, !P0 ;  /* 0x0000000942007c0c */ /* 0x000fe4000c721270 */
[----:B------:R-:W-:Y:S01]  /*51720*/  LOP3.LUT R23, R23, 0xff7fffff, RZ, 0xc0, !PT ;  /* 0xff7fffff17177812 */ /* 0x000fe200078ec0ff */
[----:B------:R-:W-:Y:S01]  /*51730*/  VIADD R25, R252, 0xed ;  /* 0x000000edfc197836 */ /* 0x000fe20000000000 */
[----:B------:R-:W-:Y:S01]  /*51740*/  ISETP.LT.AND P0, PT, R65, UR26, !P0 ;  /* 0x0000001a41007c0c */ /* 0x000fe2000c701270 */
[----:B------:R-:W-:-:S08]  /*51750*/  ULDC.64 UR8, c[0x0][0x228] ;  /* 0x00008a0000087ab9 */ /* 0x000fd00000000a00 */
[----:B------:R-:W-:-:S04]  /*51760*/  @P1 LOP3.LUT R23, R23, 0x800000, RZ, 0xfc, !PT ;  /* 0x0080000017171812 */ /* 0x000fc800078efcff */
[----:B------:R-:W-:-:S04]  /*51770*/  LOP3.LUT R23, R23, 0xffbfffff, RZ, 0xc0, !PT ;  /* 0xffbfffff17177812 */ /* 0x000fc800078ec0ff */
[----:B------:R-:W-:Y:S02]  /*51780*/  @P0 LOP3.LUT R23, R23, 0x400000, RZ, 0xfc, !PT ;  /* 0x0040000017170812 */ /* 0x000fe400078efcff */
[----:B------:R-:W-:Y:S02]  /*51790*/  ISETP.GE.AND P0, PT, R25, UR35, PT ;  /* 0x0000002319007c0c */ /* 0x000fe4000bf06270 */
[----:B------:R-:W-:Y:S01]  /*517a0*/  LOP3.LUT R23, R23, 0xffdfffff, RZ, 0xc0, !PT ;  /* 0xffdfffff17177812 */ /* 0x000fe200078ec0ff */
[----:B------:R-:W-:Y:S01]  /*517b0*/  VIADD R25, R252, 0xec ;  /* 0x000000ecfc197836 */ /* 0x000fe20000000000 */
[----:B------:R-:W-:Y:S01]  /*517c0*/  ISETP.LT.AND P1, PT, R66, UR10, !P0 ;  /* 0x0000000a42007c0c */ /* 0x000fe2000c721270 */
[----:B------:R1:W-:Y:S01]  /*517d0*/  STL [R1+0xe94], R26 ;  /* 0x000e941a01007387 */ /* 0x0003e20000100800 */
[----:B------:R-:W-:Y:S01]  /*517e0*/  ISETP.LT.AND P0, PT, R65, UR8, !P0 ;  /* 0x0000000841007c0c */ /* 0x000fe2000c701270 */
[----:B------:R-:W-:Y:S01]  /*517f0*/  ULDC UR8, c[0x0][0x248] ;  /* 0x0000920000087ab9 */ /* 0x000fe20000000800 */
[----:B------:R-:W-:-:S09]  /*51800*/  ULDC UR35, c[0x0][0x228] ;  /* 0x00008a0000237ab9 */ /* 0x000fd20000000800 */
        /* <DEDUP_REMOVED lines=12> */
[----:B------:R-:W-:-:S07]  /*518d0*/  ULDC UR43, c[0x0][0x228] ;  /* 0x00008a00002b7ab9 */ /* 0x000fce0000000800 */
[----:B------:R-:W-:-:S04]  /*518e0*/  @P1 LOP3.LUT R23, R23, 0x80000, RZ, 0xfc, !PT ;  /* 0x0008000017171812 */ /* 0x000fc800078efcff */
[----:B------:R-:W-:Y:S01]  /*518f0*/  LOP3.LUT R23, R23, 0xfffbffff, RZ, 0xc0, !PT ;  /* 0xfffbffff17177812 */ /* 0x000fe200078ec0ff */
[----:B-1----:R-:W-:Y:S01]  /*51900*/  VIADD R26, R26, UR6 ;  /* 0x000000061a1a7c36 */ /* 0x002fe20008000000 */
[----:B------:R-:W-:Y:S02]  /*51910*/  ULDC UR6, c[0x0][0x248] ;  /* 0x0000920000067ab9 */ /* 0x000fe40000000800 */
[----:B------:R-:W-:Y:S02]  /*51920*/  @P0 LOP3.LUT R23, R23, 0x40000, RZ, 0xfc, !PT ;  /* 0x0004000017170812 */ /* 0x000fe400078efcff */
[----:B------:R-:W-:Y:S01]  /*51930*/  ISETP.GE.AND P0, PT, R25, UR23, PT ;  /* 0x0000001719007c0c */ /* 0x000fe2000bf06270 */
[----:B------:R1:W-:Y:S01]  /*51940*/  STL [R1+0xe9c], R26 ;  /* 0x000e9c1a01007387 */ /* 0x0003e20000100800 */
[----:B------:R-:W-:Y:S01]  /*51950*/  LOP3.LUT R23, R23, 0xfffdffff, RZ, 0xc0, !PT ;  /* 0xfffdffff17177812 */ /* 0x000fe200078ec0ff */
[----:B------:R-:W-:Y:S01]  /*51960*/  VIADD R25, R252, 0xea ;  /* 0x000000eafc197836 */ /* 0x000fe20000000000 */
[----:B------:R-:W-:Y:S01]  /*51970*/  ISETP.LT.AND P1, PT, R66, UR12, !P0 ;  /* 0x0000000c42007c0c */ /* 0x000fe2000c721270 */
[----:B------:R-:W-:Y:S01]  /*51980*/  ULDC.64 UR22, c[0x0][0x228] ;  /* 0x00008a0000167ab9 */ /* 0x000fe20000000a00 */
[----:B------:R-:W-:Y:S01]  /*51990*/  ISETP.LT.AND P0, PT, R65, UR10, !P0 ;  /* 0x0000000a41007c0c */ /* 0x000fe2000c701270 */
[----:B------:R-:W-:Y:S01]  /*519a0*/  ULDC UR10, c[0x0][0x248] ;  /* 0x00009200000a7ab9 */ /* 0x000fe20000000800 */
[----:B-1----:R-:W-:Y:S01]  /*519b0*/  VIADD R26, R26, UR4 ;  /* 0x000000041a1a7c36 */ /* 0x002fe20008000000 */
[----:B------:R-:W-:-:S04]  /*519c0*/  ULDC UR4, c[0x0][0x248] ;  /* 0x0000920000047ab9 */ /* 0x000fc80000000800 */
[----:B------:R1:W-:Y:S04]  /*519d0*/  STL [R1+0xeb0], R26 ;  /* 0x000eb01a01007387 */ /* 0x0003e80000100800 */
        /* <DEDUP_REMOVED lines=15> */
[----:B------:R-:W-:-:S03]  /*51ad0*/  ULDC.64 UR12, c[0x0][0x228] ;  /* 0x00008a00000c7ab9 */ /* 0x000fc60000000a00 */
[----:B------:R1:W-:Y:S01]  /*51ae0*/  STL [R1+0xebc], R26 ;  /* 0x000ebc1a01007387 */ /* 0x0003e20000100800 */
[----:B------:R-:W-:Y:S01]  /*51af0*/  ISETP.LT.AND P0, PT, R65, UR22, !P0 ;  /* 0x0000001641007c0c */ /* 0x000fe2000c701270 */
        /* <DEDUP_REMOVED lines=19> */
[----:B------:R-:W-:Y:S01]  /*51c30*/  ULDC.64 UR24, c[0x0][0x228] ;  /* 0x00008a0000187ab9 */ /* 0x000fe20000000a00 */
        /* <DEDUP_REMOVED lines=8> */
[----:B------:R-:W-:-:S11]  /*51cc0*/  LOP3.LUT R23, R23, 0xffffefff, RZ, 0xc0, !PT ;  /* 0xffffefff17177812 */ /* 0x000fd600078ec0ff */
[----:B------:R-:W-:Y:S02]  /*51cd0*/  @P0 LOP3.LUT R23, R23, 0x1000, RZ, 0xfc, !PT ;  /* 0x0000100017170812 */ /* 0x000fe400078efcff */
[----:B------:R-:W-:-:S04]  /*51ce0*/  ISETP.GE.AND P0, PT, R25, UR7, PT ;  /* 0x0000000719007c0c */ /* 0x000fc8000bf06270 */
[----:B------:R-:W-:Y:S02]  /*51cf0*/  ISETP.LT.AND P1, PT, R66, UR15, !P0 ;  /* 0x0000000f42007c0c */ /* 0x000fe4000c721270 */
[----:B------:R-:W-:Y:S01]  /*51d00*/  LOP3.LUT R23, R23, 0xfffff7ff, RZ, 0xc0, !PT ;  /* 0xfffff7ff17177812 */ /* 0x000fe200078ec0ff */
[----:B------:R1:W-:Y:S01]  /*51d10*/  STL [R1+0xef4], R26 ;  /* 0x000ef41a01007387 */ /* 0x0003e20000100800 */
[----:B------:R-:W-:Y:S01]  /*51d20*/  ISETP.LT.AND P0, PT, R65, UR12, !P0 ;  /* 0x0000000c41007c0c */ /* 0x000fe2000c701270 */
[----:B------:R-:W-:Y:S01]  /*51d30*/  VIADD R25, R252, 0xe7 ;  /* 0x000000e7fc197836 */ /* 0x000fe20000000000 */
[----:B------:R-:W-:Y:S01]  /*51d40*/  ULDC.64 UR14, c[0x0][0x228] ;  /* 0x00008a00000e7ab9 */ /* 0x000fe20000000a00 */
[----:B------:R-:W-:Y:S01]  /*51d50*/  ULDC UR12, c[0x0][0x248] ;  /* 0x00009200000c7ab9 */ /* 0x000fe20000000800 */
[----:B-1----:R-:W-:-:S05]  /*51d60*/  VIADD R26, R26, UR6 ;  /* 0x000000061a1a7c36 */ /* 0x002fca0008000000 */
[----:B------:R-:W-:Y:S01]  /*51d70*/  @P1 LOP3.LUT R23, R23, 0x800, RZ, 0xfc, !PT ;  /* 0x0000080017171812 */ /* 0x000fe200078efcff */
[----:B------:R-:W-:-:S03]  /*51d80*/  ULDC UR6, c[0x0][0x248] ;  /* 0x0000920000067ab9 */ /* 0x000fc60000000800 */
[----:B------:R-:W-:Y:S01]  /*51d90*/  LOP3.LUT R23, R23, 0xfffffbff, RZ, 0xc0, !PT ;  /* 0xfffffbff17177812 */ /* 0x000fe200078ec0ff */
[----:B------:R1:W-:Y:S03]  /*51da0*/  STL [R1+0xef8], R26 ;  /* 0x000ef81a01007387 */ /* 0x0003e60000100800 */
[----:B------:R-:W-:Y:S02]  /*51db0*/  @P0 LOP3.LUT R23, R23, 0x400, RZ, 0xfc, !PT ;  /* 0x0000040017170812 */ /* 0x000fe400078efcff */
[----:B------:R-:W-:Y:S01]  /*51dc0*/  ISETP.GE.AND P0, PT, R25, UR27, PT ;  /* 0x0000001b19007c0c */ /* 0x000fe2000bf06270 */
[----:B-1----:R-:W-:-:S03]  /*51dd0*/  VIADD R26, R26, UR4 ;  /* 0x000000041a1a7c36 */ /* 0x002fc60008000000 */
[----:B------:R-:W-:Y:S02]  /*51de0*/  ISETP.LT.AND P1, PT, R66, UR16, !P0 ;  /* 0x0000001042007c0c */ /* 0x000fe4000c721270 */
[----:B------:R-:W-:Y:S01]  /*51df0*/  LOP3.LUT R23, R23, 0xfffffdff, RZ, 0xc0, !PT ;  /* 0xfffffdff17177812 */ /* 0x000fe200078ec0ff */
[----:B------:R-:W-:Y:S01]  /*51e00*/  VIADD R25, R252, 0xe6 ;  /* 0x000000e6fc197836 */ /* 0x000fe20000000000 */
[----:B------:R1:W-:Y:S01]  /*51e10*/  STL [R1+0xefc], R26 ;  /* 0x000efc1a01007387 */ /* 0x0003e20000100800 */
[----:B------:R-:W-:Y:S01]  /*51e20*/  ULDC.64 UR26, c[0x0][0x228] ;  /* 0x00008a00001a7ab9 */ /* 0x000fe20000000a00 */
        /* <DEDUP_REMOVED lines=27> */
[----:B-1----:R-:W-:Y:S01]  /*51fe0*/  VIADD R26, R26, UR8 ;  /* 0x000000081a1a7c36 */ /* 0x002fe20008000000 */
[----:B------:R-:W-:Y:S01]  /*51ff0*/  ISETP.LT.AND P0, PT, R65, UR16, !P0 ;  /* 0x0000001041007c0c */ /* 0x000fe2000c701270 */
[----:B------:R-:W-:Y:S01]  /*52000*/  ULDC UR8, c[0x0][0x248] ;  /* 0x0000920000087ab9 */ /* 0x000fe20000000800 */
[----:B------:R-:W-:Y:S01]  /*52010*/  ULDC.64 UR28, c[0x0][0x228] ;  /* 0x00008a00001c7ab9 */ /* 0x000fe20000000a00 */
        /* <DEDUP_REMOVED lines=27> */
[----:B------:R-:W-:Y:S01]  /*521d0*/  ISETP.GE.AND P0, PT, R25, UR5, PT ;  /* 0x0000000519007c0c */ /* 0x000fe2000bf06270 */
[----:B------:R-:W-:Y:S01]  /*521e0*/  VIADD R25, R252, 0xe1 ;  /* 0x000000e1fc197836 */ /* 0x000fe20000000000 */
[----:B------:R1:W-:Y:S01]  /*521f0*/  STL [R1+0xf1c], R26 ;  /* 0x000f1c1a01007387 */ /* 0x0003e20000100800 */
[----:B------:R-:W-:Y:S01]  /*52200*/  ULDC UR5, c[0x0][0x228] ;  /* 0x00008a0000057ab9 */ /* 0x000fe20000000800 */
[----:B------:R-:W-:Y:S01]  /*52210*/  ISETP.LT.AND P1, PT, R66, UR21, !P0 ;  /* 0x0000001542007c0c */ /* 0x000fe2000c721270 */
[----:B------:R-:W-:Y:S01]  /*52220*/  ULDC.64 UR20, c[0x0][0x228] ;  /* 0x00008a0000147ab9 */ /* 0x000fe20000000a00 */
[----:B------:R-:W-:-:S11]  /*52230*/  ISETP.LT.AND P0, PT, R65, UR22, !P0 ;  /* 0x0000001641007c0c */ /* 0x000fd6000c701270 */
[----:B------:R-:W-:Y:S01]  /*52240*/  @P1 LOP3.LUT R22, R22, 0x80000000, RZ, 0xfc, !PT ;  /* 0x8000000016161812 */ /* 0x000fe200078efcff */
[----:B-1----:R-:W-:Y:S01]  /*52250*/  VIADD R26, R26, UR10 ;  /* 0x0000000a1a1a7c36 */ /* 0x002fe20008000000 */
[----:B------:R-:W-:Y:S02]  /*52260*/  ULDC UR10, c[0x0][0x248] ;  /* 0x00009200000a7ab9 */ /* 0x000fe40000000800 */
[----:B------:R-:W-:-:S04]  /*52270*/  LOP3.LUT R22, R22, 0xbfffffff, RZ, 0xc0, !PT ;  /* 0xbfffffff16167812 */ /* 0x000fc800078ec0ff */
[----:B------:R-:W-:Y:S02]  /*52280*/  @P0 LOP3.LUT R22, R22, 0x40000000, RZ, 0xfc, !PT ;  /* 0x4000000016160812 */ /* 0x000fe400078efcff */
[----:B------:R-:W-:Y:S01]  /*52290*/  ISETP.GE.AND P0, PT, R25, UR13, PT ;  /* 0x0000000d19007c0c */ /* 0x000fe2000bf06270 */
[----:B------:R1:W-:Y:S01]  /*522a0*/  STL [R1+0xf20], R26 ;  /* 0x000f201a01007387 */ /* 0x0003e20000100800 */
[----:B------:R-:W-:Y:S01]  /*522b0*/  LOP3.LUT R22, R22, 0xdfffffff, RZ, 0xc0, !PT ;  /* 0xdfffffff16167812 */ /* 0x000fe200078ec0ff */
[----:B------:R-:W-:Y:S01]  /*522c0*/  VIADD R25, R252, 0xe0 ;  /* 0x000000e0fc197836 */ /* 0x000fe20000000000 */
[----:B------:R-:W-:Y:S01]  /*522d0*/  ISETP.LT.AND P1, PT, R66, UR39, !P0 ;  /* 0x0000002742007c0c */ /* 0x000fe2000c721270 */
[----:B------:R-:W-:Y:S01]  /*522e0*/  ULDC UR13, c[0x0][0x248] ;  /* 0x00009200000d7ab9 */ /* 0x000fe20000000800 */
[----:B-1----:R-:W-:Y:S01]  /*522f0*/  VIADD R26, R26, UR9 ;  /* 0x000000091a1a7c36 */ /* 0x002fe20008000000 */
[----:B------:R-:W-:Y:S01]  /*52300*/  ISETP.LT.AND P0, PT, R65, UR20, !P0 ;  /* 0x0000001441007c0c */ /* 0x000fe2000c701270 */
[----:B------:R-:W-:Y:S01]  /*52310*/  ULDC UR20, c[0x0][0x248] ;  /* 0x0000920000147ab9 */ /* 0x000fe20000000800 */
[----:B------:R-:W-:Y:S01]  /*52320*/  ULDC UR9, c[0x0][0x228] ;  /* 0x00008a0000097ab9 */ /* 0x000fe20000000800 */
[----:B------:R-:W-:Y:S01]  /*52330*/  ULDC UR39, c[0x0][0x228] ;  /* 0x00008a0000277ab9 */ /* 0x000fe20000000800 */
[----:B------:R1:W-:Y:S06]  /*52340*/  STL [R1+0xf24], R26 ;  /* 0x000f241a01007387 */ /* 0x0003ec0000100800 */
        /* <DEDUP_REMOVED lines=13> */
[----:B------:R-:W-:Y:S01]  /*52420*/  LOP3.LUT R22, R22, 0xf7ffffff, RZ, 0xc0, !PT ;  /* 0xf7ffffff16167812 */ /* 0x000fe200078ec0ff */
[----:B------:R-:W-:Y:S01]  /*52430*/  VIADD R25, R252, 0xdf ;  /* 0x000000dffc197836 */ /* 0x000fe20000000000 */
[----:B------:R1:W-:Y:S01]  /*52440*/  STL [R1+0xf50], R26 ;  /* 0x000f501a01007387 */ /* 0x0003e20000100800 */
[----:B------:R-:W-:Y:S01]  /*52450*/  ULDC UR7, c[0x0][0x228] ;  /* 0x00008a0000077ab9 */ /* 0x000fe20000000800 */
[----:B------:R-:W-:Y:S01]  /*52460*/  ULDC UR54, c[0x0][0x228] ;  /* 0x00008a0000367ab9 */ /* 0x000fe20000000800 */
[----:B-1----:R-:W-:Y:S01]  /*52470*/  VIADD R26, R26, UR11 ;  /* 0x0000000b1a1a7c36 */ /* 0x002fe20008000000 */
[----:B------:R-:W-:Y:S01]  /*52480*/  ISETP.LT.AND P0, PT, R65, UR26, !P0 ;  /* 0x0000001a41007c0c */ /* 0x000fe2000c701270 */
[----:B------:R-:W-:-:S03]  /*52490*/  ULDC UR11, c[0x0][0x228] ;  /* 0x00008a00000b7ab9 */ /* 0x000fc60000000800 */
[----:B------:R1:W-:Y:S02]  /*524a0*/  STL [R1+0xf54], R26 ;  /* 0x000f541a01007387 */ /* 0x0003e40000100800 */
        /* <DEDUP_REMOVED lines=17> */
[----:B------:R-:W-:Y:S01]  /*525c0*/  ISETP.LT.AND P0, PT, R65, UR28, !P0 ;  /* 0x0000001c41007c0c */ /* 0x000fe2000c701270 */
[----:B------:R-:W-:Y:S01]  /*525d0*/  ULDC UR12, c[0x0][0x228] ;  /* 0x00008a00000c7ab9 */ /* 0x000fe20000000800 */
[----:B------:R-:W-:Y:S02]  /*525e0*/  ULDC UR56, c[0x0][0x228] ;  /* 0x00008a0000387ab9 */ /* 0x000fe40000000800 */
        /* <DEDUP_REMOVED lines=9> */
[----:B------:R-:W-:Y:S01]  /*52680*/  @P0 LOP3.LUT R22, R22, 0x1000000, RZ, 0xfc, !PT ;  /* 0x0100000016160812 */ /* 0x000fe200078efcff */
[----:B-1----:R-:W-:Y:S01]  /*52690*/  VIADD R26, R26, UR13 ;  /* 0x0000000d1a1a7c36 */ /* 0x002fe20008000000 */
[----:B------:R-:W-:-:S04]  /*526a0*/  ULDC UR13, c[0x0][0x248] ;  /* 0x00009200000d7ab9 */ /* 0x000fc80000000800 */
        /* <DEDUP_REMOVED lines=36> */
[----:B------:R-:W-:-:S04]  /*528f0*/  ISETP.GE.AND P0, PT, R25, UR19, PT ;  /* 0x0000001319007c0c */ /* 0x000fc8000bf06270 */
[----:B------:R-:W-:Y:S02]  /*52900*/  ISETP.LT.AND P1, PT, R66, UR51, !P0 ;  /* 0x0000003342007c0c */ /* 0x000fe4000c721270 */
[----:B------:R-:W-:Y:S01]  /*52910*/  LOP3.LUT R22, R22, 0xfff7ffff, RZ, 0xc0, !PT ;  /* 0xfff7ffff16167812 */ /* 0x000fe200078ec0ff */
[----:B------:R1:W-:Y:S01]  /*52920*/  STL [R1+0xfb4], R26 ;  /* 0x000fb41a01007387 */ /* 0x0003e20000100800 */
[----:B------:R-:W-:Y:S01]  /*52930*/  ISETP.LT.AND P0, PT, R65, UR24, !P0 ;  /* 0x0000001841007c0c */ /* 0x000fe2000c701270 */
[----:B------:R-:W-:Y:S01]  /*52940*/  VIADD R25, R252, 0xdb ;  /* 0x000000dbfc197836 */ /* 0x000fe20000000000 */
[----:B------:R-:W-:Y:S01]  /*52950*/  ULDC UR51, c[0x0][0x228] ;  /* 0x00008a0000337ab9 */ /* 0x000fe20000000800 */
[----:B-1----:R-:W-:-:S06]  /*52960*/  VIADD R26, R26, UR18 ;  /* 0x000000121a1a7c36 */ /* 0x002fcc0008000000 */
        /* <DEDUP_REMOVED lines=45> */
[----:B------:R-:W-:Y:S01]  /*52c40*/  ULDC.64 UR26, c[0x0][0x228] ;  /* 0x00008a00001a7ab9 */ /* 0x000fe20000000a00 */
[----:B-1----:R-:W-:-:S06]  /*52c50*/  VIADD R26, R26, UR18 ;  /* 0x000000121a1a7c36 */ /* 0x002fcc0008000000 */
[----:B------:R-:W-:Y:S01]  /*52c60*/  @P1 LOP3.LUT R22, R22, 0x2000, RZ, 0xfc, !PT ;  /* 0x0000200016161812 */ /* 0x000fe200078efcff */
[----:B------:R-:W-:Y:S01]  /*52c70*/  ULDC UR18, c[0x0][0x248] ;  /* 0x0000920000127ab9 */ /* 0x000fe20000000800 */
[----:B------:R1:W-:Y:S02]  /*52c80*/  STL [R1+0xff0], R26 ;  /* 0x000ff01a01007387 */ /* 0x0003e40000100800 */
        /* <DEDUP_REMOVED lines=10> */
[----:B------:R-:W-:Y:S01]  /*52d30*/  ULDC UR30, c[0x0][0x228] ;  /* 0x00008a00001e7ab9 */ /* 0x000fe20000000800 */
[----:B------:R-:W-:Y:S01]  /*52d40*/  ISETP.LT.AND P0, PT, R65, UR26, !P0 ;  /* 0x0000001a41007c0c */ /* 0x000fe2000c701270 */
[----:B------:R-:W-:-:S10]  /*52d50*/  ULDC.64 UR28, c[0x0][0x228] ;  /* 0x00008a00001c7ab9 */ /* 0x000fd40000000a00 */
        /* <DEDUP_REMOVED lines=30> */
[----:B------:R-:W-:Y:S01]  /*52f40*/  ULDC UR52, c[0x0][0x228] ;  /* 0x00008a0000347ab9 */ /* 0x000fe20000000800 */
[----:B------:R-:W-:Y:S01]  /*52f50*/  ISETP.LT.AND P0, PT, R65, UR32, !P0 ;  /* 0x0000002041007c0c */ /* 0x000fe2000c701270 */
[----:B------:R1:W-:Y:S01]  /*52f60*/  STL [R1+0xff8], R26 ;  /* 0x000ff81a01007387 */ /* 0x0003e20000100800 */
[----:B------:R-:W-:-:S09]  /*52f70*/  ULDC.64 UR24, c[0x0][0x228] ;  /* 0x00008a0000187ab9 */ /* 0x000fd20000000a00 */
[----:B------:R-:W-:-:S04]  /*52f80*/  @P1 LOP3.LUT R22, R22, 0x20, RZ, 0xfc, !PT ;  /* 0x0000002016161812 */ /* 0x000fc800078efcff */
[----:B------:R-:W-:-:S04]  /*52f90*/  LOP3.LUT R22, R22, 0xffffffef, RZ, 0xc0, !PT ;  /* 0xffffffef16167812 */ /* 0x000fc800078ec0ff */
[----:B------:R-:W-:Y:S02]  /*52fa0*/  @P0 LOP3.LUT R22, R22, 0x10, RZ, 0xfc, !PT ;  /* 0x0000001016160812 */ /* 0x000fe400078efcff */
[----:B------:R-:W-:-:S04]  /*52fb0*/  ISETP.GE.AND P0, PT, R25, UR19, PT ;  /* 0x0000001319007c0c */ /* 0x000fc8000bf06270 */
[----:B------:R-:W-:Y:S01]  /*52fc0*/  ISETP.LT.AND P1, PT, R66, UR52, !P0 ;  /* 0x0000003442007c0c */ /* 0x000fe2000c721270 */
[----:B-1----:R-:W-:Y:S01]  /*52fd0*/  VIADD R26, R26, UR20 ;  /* 0x000000141a1a7c36 */ /* 0x002fe20008000000 */
[----:B------:R-:W-:Y:S01]  /*52fe0*/  ISETP.LT.AND P0, PT, R65, UR24, !P0 ;  /* 0x0000001841007c0c */ /* 0x000fe2000c701270 */
[----:B------:R-:W-:Y:S01]  /*52ff0*/  ULDC UR20, c[0x0][0x248] ;  /* 0x0000920000147ab9 */ /* 0x000fe20000000800 */
[----:B------:R-:W-:Y:S01]  /*53000*/  LOP3.LUT R22, R22, 0xfffffff7, RZ, 0xc0, !PT ;  /* 0xfffffff716167812 */ /* 0x000fe200078ec0ff */
[----:B------:R-:W-:Y:S01]  /*53010*/  VIADD R25, R252, 0xd3 ;  /* 0x000000d3fc197836 */ /* 0x000fe20000000000 */
[----:B------:R1:W-:Y:S01]  /*53020*/  STL [R1+0xffc], R26 ;  /* 0x000ffc1a01007387 */ /* 0x0003e20000100800 */
[----:B------:R-:W-:-:S06]  /*53030*/  ULDC UR52, c[0x0][0x228] ;  /* 0x00008a0000347ab9 */ /* 0x000fcc0000000800 */
[----:B------:R-:W-:Y:S01]  /*53040*/  @P1 LOP3.LUT R22, R22, 0x8, RZ, 0xfc, !PT ;  /* 0x0000000816161812 */ /* 0x000fe200078efcff */
[----:B-1----:R-:W-:-:S03]  /*53050*/  VIADD R26, R26, UR18 ;  /* 0x000000121a1a7c36 */ /* 0x002fc60008000000 */
[----:B------:R-:W-:Y:S01]  /*53060*/  LOP3.LUT R22, R22, 0xfffffffb, RZ, 0xc0, !PT ;  /* 0xfffffffb16167812 */ /* 0x000fe200078ec0ff */
[----:B------:R-:W-:Y:S01]  /*53070*/  ULDC UR18, c[0x0][0x248] ;  /* 0x0000920000127ab9 */ /* 0x000fe20000000800 */
        /* <DEDUP_REMOVED lines=16> */
[----:B------:R-:W-:Y:S02]  /*53180*/  ISETP.LT.AND P0, PT, R65, UR18, !P0 ;  /* 0x0000001241007c0c */ /* 0x000fe4000c701270 */
[----:B------:R-:W-:-:S11]  /*53190*/  LOP3.LUT R22, R22, 0xfffffffe, RZ, 0xc0, !PT ;  /* 0xfffffffe16167812 */ /* 0x000fd600078ec0ff */
[----:B------:R-:W-:Y:S02]  /*531a0*/  @P0 LOP3.LUT R22, R22, 0x1, RZ, 0xfc, !PT ;  /* 0x0000000116160812 */ /* 0x000fe400078efcff */
[----:B------:R-:W-:Y:S01]  /*531b0*/  ISETP.GE.AND P0, PT, R25, UR21, PT ;  /* 0x0000001519007c0c */ /* 0x000fe2000bf06270 */
[----:B------:R-:W-:Y:S01]  /*531c0*/  VIADD R25, R252, 0xd1 ;  /* 0x000000d1fc197836 */ /* 0x000fe20000000000 */
[----:B------:R-:W-:Y:S02]  /*531d0*/  ULDC.64 UR20, c[0x0][0x228] ;  /* 0x00008a0000147ab9 */ /* 0x000fe40000000a00 */
[----:B------:R-:W-:Y:S01]  /*531e0*/  ISETP.LT.AND P1, PT, R66, UR52, !P0 ;  /* 0x0000003442007c0c */ /* 0x000fe2000c721270 */
[----:B------:R-:W-:Y:S01]  /*531f0*/  ULDC UR52, c[0x0][0x228] ;  /* 0x00008a0000347ab9 */ /* 0x000fe20000000800 */
        /* <DEDUP_REMOVED lines=152> */
[----:B------:R-:W-:Y:S01]  /*53b80*/  ULDC.64 UR18, c[0x0][0x228] ;  /* 0x00008a0000127ab9 */ /* 0x000fe20000000a00 */
[----:B------:R-:W-:-:S09]  /*53b90*/  ULDC UR48, c[0x0][0x228] ;  /* 0x00008a0000307ab9 */ /* 0x000fd20000000800 */
[----:B------:R-:W-:-:S04]  /*53ba0*/  @P1 LOP3.LUT R21, R21, 0x8, RZ, 0xfc, !PT ;  /* 0x0000000815151812 */ /* 0x000fc800078efcff */
[----:B------:R-:W-:-:S04]  /*53bb0*/  LOP3.LUT R21, R21, 0xfffffffb, RZ, 0xc0, !PT ;  /* 0xfffffffb15157812 */ /* 0x000fc800078ec0ff */
[----:B------:R-:W-:Y:S02]  /*53bc0*/  @P0 LOP3.LUT R21, R21, 0x4, RZ, 0xfc, !PT ;  /* 0x0000000415150812 */ /* 0x000fe400078efcff */
[----:B------:R-:W-:Y:S01]  /*53bd0*/  ISETP.GE.AND P0, PT, R25, UR23, PT ;  /* 0x0000001719007c0c */ /* 0x000fe2000bf06270 */
[----:B-1----:R-:W-:Y:S01]  /*53be0*/  VIADD R26, R26, UR15 ;  /* 0x0000000f1a1a7c36 */ /* 0x002fe20008000000 */
[----:B------:R-:W-:Y:S01]  /*53bf0*/  LOP3.LUT R21, R21, 0xfffffffd, RZ, 0xc0, !PT ;  /* 0xfffffffd15157812 */ /* 0x000fe200078ec0ff */
[----:B------:R-:W-:Y:S01]  /*53c00*/  ULDC UR15, c[0x0][0x248] ;  /* 0x00009200000f7ab9 */ /* 0x000fe20000000800 */
[----:B------:R-:W-:Y:S01]  /*53c10*/  ISETP.LT.AND P1, PT, R66, UR47, !P0 ;  /* 0x0000002f42007c0c */ /* 0x000fe2000c721270 */
[----:B------:R-:W-:Y:S01]  /*53c20*/  VIADD R25, R252, 0xc2 ;  /* 0x000000c2fc197836 */ /* 0x000fe20000000000 */
[----:B------:R1:W-:Y:S01]  /*53c30*/  STL [R1+0x1034], R26 ;  /* 0x0010341a01007387 */ /* 0x0003e20000100800 */
[----:B------:R-:W-:Y:S01]  /*53c40*/  ISETP.LT.AND P0, PT, R65, UR18, !P0 ;  /* 0x0000001241007c0c */ /* 0x000fe2000c701270 */
[----:B------:R-:W-:Y:S01]  /*53c50*/  ULDC.64 UR22, c[0x0][0x228] ;  /* 0x00008a0000167ab9 */ /* 0x000fe20000000a00 */
[----:B------:R-:W-:Y:S01]  /*53c60*/  ULDC UR47, c[0x0][0x228] ;  /* 0x00008a00002f7ab9 */ /* 0x000fe20000000800 */
[----:B-1----:R-:W-:-:S07]  /*53c70*/  VIADD R26, R26, UR17 ;  /* 0x000000111a1a7c36 */ /* 0x002fce0008000000 */
[----:B------:R-:W-:Y:S01]  /*53c80*/  @P1 LOP3.LUT R21, R21, 0x2, RZ, 0xfc, !PT ;  /* 0x0000000215151812 */ /* 0x000fe200078efcff */
[----:B------:R-:W-:Y:S01]  /*53c90*/  ULDC UR17, c[0x0][0x248] ;  /* 0x0000920000117ab9 */ /* 0x000fe20000000800 */
[----:B------:R1:W-:Y:S02]  /*53ca0*/  STL [R1+0x1038], R26 ;  /* 0x0010381a01007387 */ /* 0x0003e40000100800 */
[----:B------:R-:W-:Y:S01]  /*53cb0*/  LOP3.LUT R21, R21, 0xfffffffe, RZ, 0xc0, !PT ;  /* 0xfffffffe15157812 */ /* 0x000fe200078ec0ff */
[----:B-1----:R-:W-:-:S03]  /*53cc0*/  VIADD R26, R26, UR15 ;  /* 0x0000000f1a1a7c36 */ /* 0x002fc60008000000 */
[----:B------:R-:W-:Y:S01]  /*53cd0*/  @P0 LOP3.LUT R21, R21, 0x1, RZ, 0xfc, !PT ;  /* 0x0000000115150812 */ /* 0x000fe200078efcff */
[----:B------:R-:W-:Y:S01]  /*53ce0*/  ULDC UR15, c[0x0][0x248] ;  /* 0x00009200000f7ab9 */ /* 0x000fe20000000800 */
[----:B------:R-:W-:Y:S01]  /*53cf0*/  ISETP.GE.AND P0, PT, R25, UR21, PT ;  /* 0x0000001519007c0c */ /* 0x000fe2000bf06270 */
[----:B------:R1:W-:Y:S01]  /*53d00*/  STL [R1+0x103c], R26 ;  /* 0x00103c1a01007387 */ /* 0x0003e20000100800 */
[----:B------:R-:W-:Y:S02]  /*53d10*/  VIADD R25, R252, 0xc1 ;  /* 0x000000c1fc197836 */ /* 0x000fe40000000000 */
[----:B------:R-:W-:Y:S01]  /*53d20*/  ISETP.LT.AND P1, PT, R66, UR46, !P0 ;  /* 0x0000002e42007c0c */ /* 0x000fe2000c721270 */
[----:B------:R-:W-:Y:S01]  /*53d30*/  ULDC.64 UR20, c[0x0][0x228] ;  /* 0x00008a0000147ab9 */ /* 0x000fe20000000a00 */
[----:B-1----:R-:W-:Y:S01]  /*53d40*/  VIADD R26, R26, UR17 ;  /* 0x000000111a1a7c36 */ /* 0x002fe20008000000 */
[----:B------:R-:W-:Y:S01]  /*53d50*/  ULDC UR17, c[0x0][0x248] ;  /* 0x0000920000117ab9 */ /* 0x000fe20000000800 */
[----:B------:R-:W-:-:S03]  /*53d60*/  ULDC UR46, c[0x0][0x228] ;  /* 0x00008a00002e7ab9 */ /* 0x000fc60000000800 */
        /* <DEDUP_REMOVED lines=21> */
[----:B------:R-:W-:Y:S01]  /*53ec0*/  ISETP.LT.AND P0, PT, R65, UR20, !P0 ;  /* 0x0000001441007c0c */ /* 0x000fe2000c701270 */
[----:B------:R-:W-:Y:S01]  /*53ed0*/  ULDC.64 UR26, c[0x0][0x228] ;  /* 0x00008a00001a7ab9 */ /* 0x000fe20000000a00 */
        /* <DEDUP_REMOVED lines=9> */
[----:B-1----:R-:W-:Y:S01]  /*53f70*/  VIADD R26, R26, UR15 ;  /* 0x0000000f1a1a7c36 */ /* 0x002fe20008000000 */
[----:B------:R-:W-:-:S04]  /*53f80*/  ULDC UR15, c[0x0][0x248] ;  /* 0x00009200000f7ab9 */ /* 0x000fc80000000800 */
[----:B------:R1:W-:Y:S01]  /*53f90*/  STL [R1+0x106c], R26 ;  /* 0x00106c1a01007387 */ /* 0x0003e20000100800 */
        /* <DEDUP_REMOVED lines=13> */
[----:B------:R-:W-:Y:S01]  /*54070*/  ISETP.LT.AND P0, PT, R65, UR26, !P0 ;  /* 0x0000001a41007c0c */ /* 0x000fe2000c701270 */
        /* <DEDUP_REMOVED lines=11> */
[----:B------:R-:W-:Y:S01]  /*54130*/  ULDC UR17, c[0x0][0x248] ;  /* 0x0000920000117ab9 */ /* 0x000fe20000000800 */
[----:B------:R-:W-:Y:S01]  /*54140*/  LOP3.LUT R20, R20, 0xfdffffff, RZ, 0xc0, !PT ;  /* 0xfdffffff14147812 */ /* 0x000fe200078ec0ff */
[----:B------:R-:W-:Y:S01]  /*54150*/  VIADD R25, R252, 0xbe ;  /* 0x000000befc197836 */ /* 0x000fe20000000000 */
[----:B------:R-:W-:Y:S01]  /*54160*/  ULDC.64 UR30, c[0x0][0x228] ;  /* 0x00008a00001e7ab9 */ /* 0x000fe20000000a00 */
[----:B------:R1:W-:Y:S01]  /*54170*/  STL [R1+0x1080], R26 ;  /* 0x0010801a01007387 */ /* 0x0003e20000100800 */
[----:B------:R-:W-:Y:S01]  /*54180*/  ISETP.LT.AND P1, PT, R66, UR42, !P0 ;  /* 0x0000002a42007c0c */ /* 0x000fe2000c721270 */
        /* <DEDUP_REMOVED lines=163> */
[----:B------:R-:W-:Y:S01]  /*54bc0*/  ULDC.64 UR28, c[0x0][0x228] ;  /* 0x00008a00001c7ab9 */ /* 0x000fe20000000a00 */
        /* <DEDUP_REMOVED lines=22> */
[----:B------:R-:W-:-:S05]  /*54d30*/  ULDC UR10, c[0x0][0x248] ;  /* 0x00009200000a7ab9 */ /* 0x000fca0000000800 */
[----:B------:R-:W-:Y:S01]  /*54d40*/  @P1 LOP3.LUT R20, R20, 0x200, RZ, 0xfc, !PT ;  /* 0x0000020014141812 */ /* 0x000fe200078efcff */
[----:B------:R1:W-:Y:S01]  /*54d50*/  STL [R1+0x12c0], R26 ;  /* 0x0012c01a01007387 */ /* 0x0003e20000100800 */
[----:B------:R-:W-:Y:S01]  /*54d60*/  ULDC UR15, c[0x0][0x248] ;  /* 0x00009200000f7ab9 */ /* 0x000fe20000000800 */
        /* <DEDUP_REMOVED lines=41> */
[----:B-1----:R-:W-:-:S05]  /*55000*/  VIADD R26, R26, UR8 ;  /* 0x000000081a1a7c36 */ /* 0x002fca0008000000 */
        /* <DEDUP_REMOVED lines=31> */
[----:B------:R-:W-:-:S04]  /*55200*/  @P1 LOP3.LUT R20, R20, 0x2, RZ, 0xfc, !PT ;  /* 0x0000000214141812 */ /* 0x000fc800078efcff */
[----:B------:R-:W-:Y:S01]  /*55210*/  LOP3.LUT R20, R20, 0xfffffffe, RZ, 0xc0, !PT ;  /* 0xfffffffe14147812 */ /* 0x000fe200078ec0ff */
[----:B-1----:R-:W-:Y:S01]  /*55220*/  VIADD R26, R26, UR8 ;  /* 0x000000081a1a7c36 */ /* 0x002fe20008000000 */
[----:B------:R-:W-:Y:S02]  /*55230*/  ULDC UR8, c[0x0][0x228] ;  /* 0x00008a0000087ab9 */ /* 0x000fe40000000800 */
[----:B------:R-:W-:Y:S02]  /*55240*/  @P0 LOP3.LUT R20, R20, 0x1, RZ, 0xfc, !PT ;  /* 0x0000000114140812 */ /* 0x000fe400078efcff */
[----:B------:R-:W-:Y:S01]  /*55250*/  ISETP.GE.AND P0, PT, R25, UR21, PT ;  /* 0x0000001519007c0c */ /* 0x000fe2000bf06270 */
[----:B------:R1:W-:Y:S01]  /*55260*/  STL [R1+0x1350], R26 ;  /* 0x0013501a01007387 */ /* 0x0003e20000100800 */
[----:B------:R-:W-:Y:S01]  /*55270*/  VIADD R25, R252, 0xb1 ;  /* 0x000000b1fc197836 */ /* 0x000fe20000000000 */
[----:B------:R-:W-:Y:S01]  /*55280*/  ULDC.64 UR20, c[0x0][0x228] ;  /* 0x00008a0000147ab9 */ /* 0x000fe20000000a00 */
[----:B------:R-:W-:Y:S01]  /*55290*/  ISETP.LT.AND P1, PT, R66, UR13, !P0 ;  /* 0x0000000d42007c0c */ /* 0x000fe2000c721270 */
[----:B-1----:R-:W-:Y:S01]  /*552a0*/  VIADD R26, R26, UR10 ;  /* 0x0000000a1a1a7c36 */ /* 0x002fe20008000000 */
[----:B------:R-:W-:Y:S01]  /*552b0*/  ISETP.LT.AND P0, PT, R65, UR22, !P0 ;  /* 0x0000001641007c0c */ /* 0x000fe2000c701270 */
[----:B------:R-:W-:-:S03]  /*552c0*/  ULDC UR10, c[0x0][0x248] ;  /* 0x00009200000a7ab9 */ /* 0x000fc60000000800 */
[----:B------:R1:W-:Y:S07]  /*552d0*/  STL [R1+0x1354], R26 ;  /* 0x0013541a01007387 */ /* 0x0003ee0000100800 */
        /* <DEDUP_REMOVED lines=31> */
[----:B------:R-:W-:Y:S01]  /*554d0*/  LOP3.LUT R19, R19, 0xf7ffffff, RZ, 0xc0, !PT ;  /* 0xf7ffffff13137812 */ /* 0x000fe200078ec0ff */
[----:B------:R-:W-:Y:S01]  /*554e0*/  VIADD R25, R252, 0xaf ;  /* 0x000000affc197836 */ /* 0x000fe20000000000 */
[----:B------:R-:W-:Y:S01]  /*554f0*/  ISETP.LT.AND P1, PT, R66, UR16, !P0 ;  /* 0x0000001042007c0c */ /* 0x000fe2000c721270 */
[----:B------:R-:W-:Y:S01]  /*55500*/  ULDC UR9, c[0x0][0x228] ;  /* 0x00008a0000097ab9 */ /* 0x000fe20000000800 */
[----:B------:R1:W-:Y:S02]  /*55510*/  STL [R1+0x136c], R26 ;  /* 0x00136c1a01007387 */ /* 0x0003e40000100800 */
[----:B-1----:R-:W-:Y:S01]  /*55520*/  VIADD R26, R26, UR14 ;  /* 0x0000000e1a1a7c36 */ /* 0x002fe20008000000 */
[----:B------:R-:W-:Y:S02]  /*55530*/  ULDC.64 UR14, c[0x0][0x228] ;  /* 0x00008a00000e7ab9 */ /* 0x000fe40000000a00 */
[----:B------:R-:W-:Y:S01]  /*55540*/  ISETP.LT.AND P0, PT, R65, UR14, !P0 ;  /* 0x0000000e41007c0c */ /* 0x000fe2000c701270 */
[----:B------:R-:W-:-:S05]  /*55550*/  ULDC UR14, c[0x0][0x248] ;  /* 0x00009200000e7ab9 */ /* 0x000fca0000000800 */
[----:B------:R-:W-:-:S04]  /*55560*/  @P1 LOP3.LUT R19, R19, 0x8000000, RZ, 0xfc, !PT ;  /* 0x0800000013131812 */ /* 0x000fc800078efcff */
[----:B------:R-:W-:-:S04]  /*55570*/  LOP3.LUT R19, R19, 0xfbffffff, RZ, 0xc0, !PT ;  /* 0xfbffffff13137812 */ /* 0x000fc800078ec0ff */
[----:B------:R-:W-:Y:S02]  /*55580*/  @P0 LOP3.LUT R19, R19, 0x4000000, RZ, 0xfc, !PT ;  /* 0x0400000013130812 */ /* 0x000fe400078efcff */
[----:B------:R-:W-:Y:S01]  /*55590*/  ISETP.GE.AND P0, PT, R25, UR29, PT ;  /* 0x0000001d19007c0c */ /* 0x000fe2000bf06270 */
[----:B------:R1:W-:Y:S01]  /*555a0*/  STL [R1+0x1370], R26 ;  /* 0x0013701a01007387 */ /* 0x0003e20000100800 */
[----:B------:R-:W-:Y:S01]  /*555b0*/  LOP3.LUT R19, R19, 0xfdffffff, RZ, 0xc0, !PT ;  /* 0xfdffffff13137812 */ /* 0x000fe200078ec0ff */
[----:B------:R-:W-:Y:S01]  /*555c0*/  VIADD R25, R252, 0xae ;  /* 0x000000aefc197836 */ /* 0x000fe20000000000 */
[----:B------:R-:W-:Y:S01]  /*555d0*/  ISETP.LT.AND P1, PT, R66, UR43, !P0 ;  /* 0x0000002b42007c0c */ /* 0x000fe2000c721270 */
[----:B------:R-:W-:Y:S01]  /*555e0*/  ULDC.64 UR28, c[0x0][0x228] ;  /* 0x00008a00001c7ab9 */ /* 0x000fe20000000a00 */
[----:B------:R-:W-:Y:S01]  /*555f0*/  ULDC UR43, c[0x0][0x228] ;  /* 0x00008a00002b7ab9 */ /* 0x000fe20000000800 */
[----:B-1----:R-:W-:Y:S01]  /*55600*/  VIADD R26, R26, UR17 ;  /* 0x000000111a1a7c36 */ /* 0x002fe20008000000 */
[----:B------:R-:W-:-:S02]  /*55610*/  ULDC.64 UR16, c[0x0][0x228] ;  /* 0x00008a0000107ab9 */ /* 0x000fc40000000a00 */
[----:B------:R-:W-:Y:S01]  /*55620*/  ISETP.LT.AND P0, PT, R65, UR16, !P0 ;  /* 0x0000001041007c0c */ /* 0x000fe2000c701270 */
[----:B------:R-:W-:-:S06]  /*55630*/  ULDC UR16, c[0x0][0x248] ;  /* 0x0000920000107ab9 */ /* 0x000fcc0000000800 */
        /* <DEDUP_REMOVED lines=71> */
[----:B------:R-:W-:-:S04]  /*55ab0*/  ISETP.GE.AND P0, PT, R25, UR17, PT ;  /* 0x0000001119007c0c */ /* 0x000fc8000bf06270 */
[----:B------:R-:W-:Y:S01]  /*55ac0*/  ISETP.LT.AND P1, PT, R66, UR35, !P0 ;  /* 0x0000002342007c0c */ /* 0x000fe2000c721270 */
[----:B-1----:R-:W-:Y:S01]  /*55ad0*/  VIADD R26, R26, UR18 ;  /* 0x000000121a1a7c36 */ /* 0x002fe20008000000 */
[----:B------:R-:W-:Y:S02]  /*55ae0*/  ISETP.LT.AND P0, PT, R65, UR32, !P0 ;  /* 0x0000002041007c0c */ /* 0x000fe4000c701270 */
[----:B------:R-:W-:Y:S01]  /*55af0*/  LOP3.LUT R19, R19, 0xfffff7ff, RZ, 0xc0, !PT ;  /* 0xfffff7ff13137812 */ /* 0x000fe200078ec0ff */
[----:B------:R-:W-:Y:S01]  /*55b00*/  VIADD R25, R252, 0xa7 ;  /* 0x000000a7fc197836 */ /* 0x000fe20000000000 */
[----:B------:R1:W-:Y:S01]  /*55b10*/  STL [R1+0x1380], R26 ;  /* 0x0013801a01007387 */ /* 0x0003e20000100800 */
[----:B------:R-:W-:Y:S01]  /*55b20*/  ULDC UR18, c[0x0][0x248] ;  /* 0x0000920000127ab9 */ /* 0x000fe20000000800 */
[----:B------:R-:W-:-:S05]  /*55b30*/  ULDC.64 UR34, c[0x0][0x228] ;  /* 0x00008a0000227ab9 */ /* 0x000fca0000000a00 */
        /* <DEDUP_REMOVED lines=42> */
[----:B------:R-:W-:Y:S02]  /*55de0*/  ISETP.LT.AND P0, PT, R65, UR20, !P0 ;  /* 0x0000001441007c0c */ /* 0x000fe4000c701270 */
        /* <DEDUP_REMOVED lines=156> */
[----:B------:R-:W-:Y:S01]  /*567b0*/  ULDC.64 UR20, c[0x0][0x228] ;  /* 0x00008a0000147ab9 */ /* 0x000fe20000000a00 */
[----:B------:R-:W-:Y:S01]  /*567c0*/  ULDC UR15, c[0x0][0x248] ;  /* 0x00009200000f7ab9 */ /* 0x000fe20000000800 */
[----:B------:R-:W-:-:S08]  /*567d0*/  ULDC UR54, c[0x0][0x228] ;  /* 0x00008a0000367ab9 */ /* 0x000fd00000000800 */
        /* <DEDUP_REMOVED lines=93> */
[----:B------:R-:W-:Y:S01]  /*56db0*/  VIADD R25, R252, 0x91 ;  /* 0x00000091fc197836 */ /* 0x000fe20000000000 */
[----:B------:R-:W-:Y:S01]  /*56dc0*/  ULDC.64 UR30, c[0x0][0x228] ;  /* 0x00008a00001e7ab9 */ /* 0x000fe20000000a00 */
[----:B------:R1:W-:Y:S01]  /*56dd0*/  STL [R1+0x14b0], R26 ;  /* 0x0014b01a01007387 */ /* 0x0003e20000100800 */
        /* <DEDUP_REMOVED lines=229> */
[----:B------:R-:W-:Y:S01]  /*57c30*/  ULDC UR35, c[0x0][0x228] ;  /* 0x00008a0000237ab9 */ /* 0x000fe20000000800 */
[----:B------:R1:W-:Y:S01]  /*57c40*/  STL [R1+0x1620], R26 ;  /* 0x0016201a01007387 */ /* 0x0003e20000100800 */
[----:B------:R-:W-:Y:S01]  /*57c50*/  ISETP.LT.AND P1, PT, R66, UR5, !P0 ;  /* 0x0000000542007c0c */ /* 0x000fe2000c721270 */
[----:B-1----:R-:W-:-:S05]  /*57c60*/  VIADD R26, R26, UR15 ;  /* 0x0000000f1a1a7c36 */ /* 0x002fca0008000000 */
[----:B------:R1:W-:Y:S01]  /*57c70*/  STL [R1+0x1624], R26 ;  /* 0x0016241a01007387 */ /* 0x0003e20000100800 */
[----:B------:R-:W-:Y:S01]  /*57c80*/  ISETP.LT.AND P0, PT, R65, UR32, !P0 ;  /* 0x0000002041007c0c */ /* 0x000fe2000c701270 */
[----:B------:R-:W-:Y:S01]  /*57c90*/  ULDC UR32, c[0x0][0x228] ;  /* 0x00008a0000207ab9 */ /* 0x000fe20000000800 */
[----:B-1----:R-:W-:Y:S01]  /*57ca0*/  VIADD R26, R26, UR13 ;  /* 0x0000000d1a1a7c36 */ /* 0x002fe20008000000 */
[----:B------:R-:W-:-:S04]  /*57cb0*/  ULDC UR13, c[0x0][0x248] ;  /* 0x00009200000d7ab9 */ /* 0x000fc80000000800 */
[----:B------:R1:W-:Y:S01]  /*57cc0*/  STL [R1+0x1628], R26 ;  /* 0x0016281a01007387 */ /* 0x0003e20000100800 */
[----:B------:R-:W-:Y:S01]  /*57cd0*/  @P1 LOP3.LUT R17, R17, 0x800, RZ, 0xfc, !PT ;  /* 0x0000080011111812 */ /* 0x000fe200078efcff */
[----:B-1----:R-:W-:-:S05]  /*57ce0*/  VIADD R26, R26, UR13 ;  /* 0x0000000d1a1a7c36 */ /* 0x002fca0008000000 */
        /* <DEDUP_REMOVED lines=29> */
[----:B------:R1:W-:Y:S01]  /*57ec0*/  STL [R1+0x163c], R26 ;  /* 0x00163c1a01007387 */ /* 0x0003e20000100800 */
[----:B------:R-:W-:Y:S01]  /*57ed0*/  ISETP.LT.AND P0, PT, R65, UR20, !P0 ;  /* 0x0000001441007c0c */ /* 0x000fe2000c701270 */
[----:B------:R-:W-:-:S10]  /*57ee0*/  ULDC.64 UR26, c[0x0][0x228] ;  /* 0x00008a00001a7ab9 */ /* 0x000fd40000000a00 */
[----:B------:R-:W-:-:S04]  /*57ef0*/  @P1 LOP3.LUT R17, R17, 0x80, RZ, 0xfc, !PT ;  /* 0x0000008011111812 */ /* 0x000fc800078efcff */
[----:B------:R-:W-:-:S04]  /*57f00*/  LOP3.LUT R17, R17, 0xffffffbf, RZ, 0xc0, !PT ;  /* 0xffffffbf11117812 */ /* 0x000fc800078ec0ff */
[----:B------:R-:W-:Y:S02]  /*57f10*/  @P0 LOP3.LUT R17, R17, 0x40, RZ, 0xfc, !PT ;  /* 0x0000004011110812 */ /* 0x000fe400078efcff */
        /* <DEDUP_REMOVED lines=37> */
[----:B------:R-:W-:-:S04]  /*58170*/  ISETP.GE.AND P0, PT, R25, UR31, PT ;  /* 0x0000001f19007c0c */ /* 0x000fc8000bf06270 */
[----:B------:R-:W-:Y:S01]  /*58180*/  ISETP.LT.AND P1, PT, R66, UR14, !P0 ;  /* 0x0000000e42007c0c */ /* 0x000fe2000c721270 */
[----:B------:R-:W-:Y:S01]  /*58190*/  VIADD R25, R252, 0x81 ;  /* 0x00000081fc197836 */ /* 0x000fe20000000000 */
[----:B------:R-:W-:Y:S01]  /*581a0*/  ISETP.LT.AND P0, PT, R65, UR22, !P0 ;  /* 0x0000001641007c0c */ /* 0x000fe2000c701270 */
[----:B------:R-:W-:-:S10]  /*581b0*/  ULDC.64 UR14, c[0x0][0x228] ;  /* 0x00008a00000e7ab9 */ /* 0x000fd40000000a00 */
        /* <DEDUP_REMOVED lines=8> */
[----:B-1----:R-:W-:Y:S01]  /*58240*/  VIADD R26, R26, UR4 ;  /* 0x000000041a1a7c36 */ /* 0x002fe20008000000 */
[----:B------:R-:W-:Y:S01]  /*58250*/  ULDC UR4, c[0x0][0x248] ;  /* 0x0000920000047ab9 */ /* 0x000fe20000000800 */
[----:B------:R-:W-:Y:S01]  /*58260*/  ULDC UR11, c[0x0][0x248] ;  /* 0x00009200000b7ab9 */ /* 0x000fe20000000800 */
        /* <DEDUP_REMOVED lines=21> */
[----:B------:R-:W-:Y:S01]  /*583c0*/  ULDC.64 UR20, c[0x0][0x228] ;  /* 0x00008a0000147ab9 */ /* 0x000fe20000000a00 */
[----:B-1----:R-:W-:Y:S01]  /*583d0*/  VIADD R26, R26, UR4 ;  /* 0x000000041a1a7c36 */ /* 0x002fe20008000000 */
[----:B------:R-:W-:Y:S01]  /*583e0*/  ULDC UR16, c[0x0][0x248] ;  /* 0x0000920000107ab9 */ /* 0x000fe20000000800 */
[----:B------:R-:W-:-:S07]  /*583f0*/  ULDC UR4, c[0x0][0x228] ;  /* 0x00008a0000047ab9 */ /* 0x000fce0000000800 */
        /* <DEDUP_REMOVED lines=37> */
[----:B------:R-:W-:-:S04]  /*58650*/  @P1 LOP3.LUT R16, R16, 0x80000, RZ, 0xfc, !PT ;  /* 0x0008000010101812 */ /* 0x000fc800078efcff */
        /* <DEDUP_REMOVED lines=11> */
[----:B------:R-:W-:Y:S01]  /*58710*/  ULDC UR30, c[0x0][0x228] ;  /* 0x00008a00001e7ab9 */ /* 0x000fe20000000800 */
[----:B------:R-:W-:Y:S01]  /*58720*/  ULDC.64 UR22, c[0x0][0x228] ;  /* 0x00008a0000167ab9 */ /* 0x000fe20000000a00 */
[----:B-1----:R-:W-:-:S05]  /*58730*/  VIADD R26, R26, UR8 ;  /* 0x000000081a1a7c36 */ /* 0x002fca0008000000 */
[----:B------:R-:W-:Y:S01]  /*58740*/  @P1 LOP3.LUT R16, R16, 0x20000, RZ, 0xfc, !PT ;  /* 0x0002000010101812 */ /* 0x000fe200078efcff */
[----:B------:R-:W-:Y:S01]  /*58750*/  ULDC UR8, c[0x0][0x228] ;  /* 0x00008a0000087ab9 */ /* 0x000fe20000000800 */
[----:B------:R1:W-:Y:S02]  /*58760*/  STL [R1+0x165c], R26 ;  /* 0x00165c1a01007387 */ /* 0x0003e40000100800 */
[----:B------:R-:W-:Y:S01]  /*58770*/  LOP3.LUT R16, R16, 0xfffeffff, RZ, 0xc0, !PT ;  /* 0xfffeffff10107812 */ /* 0x000fe200078ec0ff */
[----:B-1----:R-:W-:Y:S01]  /*58780*/  VIADD R26, R26, UR10 ;  /* 0x0000000a1a1a7c36 */ /* 0x002fe20008000000 */
[----:B------:R-:W-:-:S04]  /*58790*/  ULDC UR10, c[0x0][0x248] ;  /* 0x00009200000a7ab9 */ /* 0x000fc80000000800 */
[----:B------:R1:W-:Y:S01]  /*587a0*/  STL [R1+0x1660], R26 ;  /* 0x0016601a01007387 */ /* 0x0003e20000100800 */
        /* <DEDUP_REMOVED lines=13> */
[----:B------:R-:W-:Y:S01]  /*58880*/  ISETP.LT.AND P0, PT, R65, UR22, !P0 ;  /* 0x0000001641007c0c */ /* 0x000fe2000c701270 */
[----:B-1----:R-:W-:Y:S01]  /*58890*/  VIADD R26, R26, UR10 ;  /* 0x0000000a1a1a7c36 */ /* 0x002fe20008000000 */
[----:B------:R-:W-:Y:S01]  /*588a0*/  @P1 LOP3.LUT R16, R16, 0x8000, RZ, 0xfc, !PT ;  /* 0x0000800010101812 */ /* 0x000fe200078efcff */
[----:B------:R-:W-:-:S03]  /*588b0*/  ULDC UR10, c[0x0][0x228] ;  /* 0x00008a00000a7ab9 */ /* 0x000fc60000000800 */
[----:B------:R1:W-:Y:S02]  /*588c0*/  STL [R1+0x166c], R26 ;  /* 0x00166c1a01007387 */ /* 0x0003e40000100800 */
        /* <DEDUP_REMOVED lines=17> */
[----:B------:R-:W-:Y:S01]  /*589e0*/  ULDC.64 UR26, c[0x0][0x228] ;  /* 0x00008a00001a7ab9 */ /* 0x000fe20000000a00 */
[----:B-1----:R-:W-:-:S05]  /*589f0*/  VIADD R26, R26, UR11 ;  /* 0x0000000b1a1a7c36 */ /* 0x002fca0008000000 */
[----:B------:R-:W-:Y:S01]  /*58a00*/  @P1 LOP3.LUT R16, R16, 0x2000, RZ, 0xfc, !PT ;  /* 0x0000200010101812 */ /* 0x000fe200078efcff */
[----:B------:R-:W-:Y:S01]  /*58a10*/  ULDC UR11, c[0x0][0x228] ;  /* 0x00008a00000b7ab9 */ /* 0x000fe20000000800 */
        /* <DEDUP_REMOVED lines=17> */
[----:B------:R-:W-:Y:S01]  /*58b30*/  ULDC.64 UR32, c[0x0][0x228] ;  /* 0x00008a0000207ab9 */ /* 0x000fe20000000a00 */
        /* <DEDUP_REMOVED lines=265> */
[----:B------:R-:W-:Y:S01]  /*59bd0*/  ULDC UR15, c[0x0][0x248] ;  /* 0x00009200000f7ab9 */ /* 0x000fe20000000800 */
[----:B------:R-:W-:Y:S01]  /*59be0*/  VIADD R25, R252, 0x61 ;  /* 0x00000061fc197836 */ /* 0x000fe20000000000 */
[----:B------:R-:W-:Y:S01]  /*59bf0*/  ISETP.LT.AND P1, PT, R66, UR48, !P0 ;  /* 0x0000003042007c0c */ /* 0x000fe2000c721270 */
[----:B------:R-:W-:Y:S01]  /*59c00*/  ULDC.64 UR30, c[0x0][0x228] ;  /* 0x00008a00001e7ab9 */ /* 0x000fe20000000a00 */
[----:B------:R-:W-:Y:S01]  /*59c10*/  ISETP.LT.AND P0, PT, R65, UR22, !P0 ;  /* 0x0000001641007c0c */ /* 0x000fe2000c701270 */
[----:B------:R1:W-:Y:S01]  /*59c20*/  STL [R1+0x16d0], R26 ;  /* 0x0016d01a01007387 */ /* 0x0003e20000100800 */
[----:B------:R-:W-:Y:S01]  /*59c30*/  ULDC UR48, c[0x0][0x228] ;  /* 0x00008a0000307ab9 */ /* 0x000fe20000000800 */
[----:B-1----:R-:W-:-:S08]  /*59c40*/  VIADD R26, R26, UR17 ;  /* 0x000000111a1a7c36 */ /* 0x002fd00008000000 */
        /* <DEDUP_REMOVED lines=296> */
[----:B-1----:R-:W-:-:S05]  /*5aed0*/  VIADD R26, R26, UR17 ;  /* 0x000000111a1a7c36 */ /* 0x002fca0008000000 */
        /* <DEDUP_REMOVED lines=51> */
[----:B------:R-:W-:Y:S01]  /*5b210*/  VIADD R25, R252, 0x51 ;  /* 0x00000051fc197836 */ /* 0x000fe20000000000 */
[----:B------:R-:W-:Y:S01]  /*5b220*/  ULDC UR6, c[0x0][0x248] ;  /* 0x0000920000067ab9 */ /* 0x000fe20000000800 */
[----:B------:R-:W-:Y:S01]  /*5b230*/  ULDC.64 UR30, c[0x0][0x228] ;  /* 0x00008a00001e7ab9 */ /* 0x000fe20000000a00 */
[----:B------:R1:W-:Y:S01]  /*5b240*/  STL [R1+0x17dc], R26 ;  /* 0x0017dc1a01007387 */ /* 0x0003e20000100800 */
[----:B------:R-:W-:Y:S01]  /*5b250*/  ULDC UR11, c[0x0][0x228] ;  /* 0x00008a00000b7ab9 */ /* 0x000fe20000000800 */
[----:B-1----:R-:W-:Y:S01]  /*5b260*/  VIADD R26, R26, UR4 ;  /* 0x000000041a1a7c36 */ /* 0x002fe20008000000 */
[----:B------:R-:W-:-:S04]  /*5b270*/  ULDC UR4, c[0x0][0x248] ;  /* 0x0000920000047ab9 */ /* 0x000fc80000000800 */
[----:B------:R1:W-:Y:S02]  /*5b280*/  STL [R1+0x17e0], R26 ;  /* 0x0017e01a01007387 */ /* 0x0003e40000100800 */
        /* <DEDUP_REMOVED lines=14> */
[----:B-1----:R-:W-:Y:S01]  /*5b370*/  VIADD R26, R26, UR6 ;  /* 0x000000061a1a7c36 */ /* 0x002fe20008000000 */
[----:B------:R-:W-:-:S08]  /*5b380*/  ULDC UR6, c[0x0][0x248] ;  /* 0x0000920000067ab9 */ /* 0x000fd00000000800 */
        /* <DEDUP_REMOVED lines=8> */
[----:B------:R-:W-:Y:S02]  /*5b410*/  ISETP.LT.AND P1, PT, R66, UR12, !P0 ;  /* 0x0000000c42007c0c */ /* 0x000fe4000c721270 */
[----:B------:R-:W-:Y:S01]  /*5b420*/  LOP3.LUT R13, R13, 0xf7ffffff, RZ, 0xc0, !PT ;  /* 0xf7ffffff0d0d7812 */ /* 0x000fe200078ec0ff */
[----:B------:R-:W-:Y:S01]  /*5b430*/  VIADD R25, R252, 0x4f ;  /* 0x0000004ffc197836 */ /* 0x000fe20000000000 */
[----:B------:R-:W-:Y:S01]  /*5b440*/  ULDC.64 UR32, c[0x0][0x228] ;  /* 0x00008a0000207ab9 */ /* 0x000fe20000000a00 */
        /* <DEDUP_REMOVED lines=42> */
[----:B------:R-:W-:-:S09]  /*5b6f0*/  ULDC.64 UR24, c[0x0][0x228] ;  /* 0x00008a0000187ab9 */ /* 0x000fd20000000a00 */
        /* <DEDUP_REMOVED lines=10> */
[----:B------:R-:W-:Y:S01]  /*5b7a0*/  ULDC UR46, c[0x0][0x228] ;  /* 0x00008a00002e7ab9 */ /* 0x000fe20000000800 */
[----:B------:R-:W-:Y:S01]  /*5b7b0*/  ISETP.LT.AND P0, PT, R65, UR16, !P0 ;  /* 0x0000001041007c0c */ /* 0x000fe2000c701270 */
[----:B------:R-:W-:Y:S01]  /*5b7c0*/  ULDC.64 UR28, c[0x0][0x228] ;  /* 0x00008a00001c7ab9 */ /* 0x000fe20000000a00 */
[----:B------:R-:W-:Y:S01]  /*5b7d0*/  ULDC UR16, c[0x0][0x228] ;  /* 0x00008a0000107ab9 */ /* 0x000fe20000000800 */
[----:B-1----:R-:W-:Y:S01]  /*5b7e0*/  VIADD R26, R26, UR4 ;  /* 0x000000041a1a7c36 */ /* 0x002fe20008000000 */
[----:B------:R-:W-:-:S04]  /*5b7f0*/  ULDC UR4, c[0x0][0x248] ;  /* 0x0000920000047ab9 */ /* 0x000fc80000000800 */
[----:B------:R1:W-:Y:S03]  /*5b800*/  STL [R1+0x1800], R26 ;  /* 0x0018001a01007387 */ /* 0x0003e60000100800 */
        /* <DEDUP_REMOVED lines=89> */
[----:B------:R-:W-:-:S09]  /*5bda0*/  ULDC.64 UR20, c[0x0][0x228] ;  /* 0x00008a0000147ab9 */ /* 0x000fd20000000a00 */
        /* <DEDUP_REMOVED lines=10> */
[----:B------:R-:W-:Y:S01]  /*5be50*/  ISETP.LT.AND P0, PT, R65, UR20, !P0 ;  /* 0x0000001441007c0c */ /* 0x000fe2000c701270 */
[----:B------:R-:W-:Y:S01]  /*5be60*/  ULDC UR17, c[0x0][0x248] ;  /* 0x0000920000117ab9 */ /* 0x000fe20000000800 */
[----:B------:R-:W-:Y:S01]  /*5be70*/  ULDC UR46, c[0x0][0x228] ;  /* 0x00008a00002e7ab9 */ /* 0x000fe20000000800 */
[----:B-1----:R-:W-:Y:S01]  /*5be80*/  VIADD R26, R26, UR4 ;  /* 0x000000041a1a7c36 */ /* 0x002fe20008000000 */
[----:B------:R-:W-:-:S07]  /*5be90*/  ULDC UR4, c[0x0][0x248] ;  /* 0x0000920000047ab9 */ /* 0x000fce0000000800 */
[----:B------:R-:W-:Y:S01]  /*5bea0*/  @P1 LOP3.LUT R13, R13, 0x20, RZ, 0xfc, !PT ;  /* 0x000000200d0d1812 */ /* 0x000fe200078efcff */
[----:B------:R1:W-:Y:S03]  /*5beb0*/  STL [R1+0x1844], R26 ;  /* 0x0018441a01007387 */ /* 0x0003e60000100800 */
        /* <DEDUP_REMOVED lines=118> */
[----:B------:R-:W-:Y:S01]  /*5c620*/  ULDC.64 UR32, c[0x0][0x228] ;  /* 0x00008a0000207ab9 */ /* 0x000fe20000000a00 */
[----:B-1----:R-:W-:Y:S01]  /*5c630*/  VIADD R26, R26, UR6 ;  /* 0x000000061a1a7c36 */ /* 0x002fe20008000000 */
[----:B------:R-:W-:Y:S01]  /*5c640*/  ISETP.LT.AND P0, PT, R65, UR20, !P0 ;  /* 0x0000001441007c0c */ /* 0x000fe2000c701270 */
[----:B------:R-:W-:-:S03]  /*5c650*/  ULDC UR6, c[0x0][0x248] ;  /* 0x0000920000067ab9 */ /* 0x000fc60000000800 */
[----:B------:R1:W-:Y:S05]  /*5c660*/  STL [R1+0x18b4], R26 ;  /* 0x0018b41a01007387 */ /* 0x0003ea0000100800 */
        /* <DEDUP_REMOVED lines=100> */
[----:B------:R-:W-:-:S10]  /*5ccb0*/  ULDC UR45, c[0x0][0x228] ;  /* 0x00008a00002d7ab9 */ /* 0x000fd40000000800 */
        /* <DEDUP_REMOVED lines=20> */
[----:B------:R-:W-:Y:S01]  /*5ce00*/  ISETP.LT.AND P0, PT, R65, UR42, !P0 ;  /* 0x0000002a41007c0c */ /* 0x000fe2000c701270 */
[----:B------:R1:W-:Y:S01]  /*5ce10*/  STL [R1+0x191c], R26 ;  /* 0x00191c1a01007387 */ /* 0x0003e20000100800 */
[----:B------:R-:W-:Y:S01]  /*5ce20*/  ULDC.64 UR44, c[0x0][0x228] ;  /* 0x00008a00002c7ab9 */ /* 0x000fe20000000a00 */
[----:B------:R-:W-:Y:S01]  /*5ce30*/  ULDC.64 UR32, c[0x0][0x228] ;  /* 0x00008a0000207ab9 */ /* 0x000fe20000000a00 */
        /* <DEDUP_REMOVED lines=12> */
[C---:B------:R-:W-:Y:S01]  /*5cf00*/  VIADD R25, R252.reuse, 0x33 ;  /* 0x00000033fc197836 */ /* 0x040fe20000000000 */
[----:B------:R1:W-:Y:S01]  /*5cf10*/  STL [R1+0x1930], R26 ;  /* 0x0019301a01007387 */ /* 0x0003e20000100800 */
[----:B------:R-:W-:Y:S01]  /*5cf20*/  ISETP.LT.AND P0, PT, R65, UR44, !P0 ;  /* 0x0000002c41007c0c */ /* 0x000fe2000c701270 */
[----:B------:R-:W-:Y:S01]  /*5cf30*/  ULDC.64 UR24, c[0x0][0x228] ;  /* 0x00008a0000187ab9 */ /* 0x000fe20000000a00 */
[C---:B------:R-:W-:Y:S01]  /*5cf40*/  VIADD R59, R252.reuse, 0xf ;  /* 0x0000000ffc3b7836 */ /* 0x040fe20000000000 */
[----:B------:R-:W-:Y:S01]  /*5cf50*/  ULDC UR44, c[0x0][0x248] ;  /* 0x00009200002c7ab9 */ /* 0x000fe20000000800 */
[C---:B------:R-:W-:Y:S02]  /*5cf60*/  VIADD R58, R252.reuse, 0xe ;  /* 0x0000000efc3a7836 */ /* 0x040fe40000000000 */
[----:B------:R-:W-:-:S02]  /*5cf70*/  VIADD R57, R252, 0xd ;  /* 0x0000000dfc397836 */ /* 0x000fc40000000000 */
[C---:B------:R-:W-:Y:S02]  /*5cf80*/  VIADD R56, R252.reuse, 0xc ;  /* 0x0000000cfc387836 */ /* 0x040fe40000000000 */
[C---:B------:R-:W-:Y:S02]  /*5cf90*/  VIADD R55, R252.reuse, 0xb ;  /* 0x0000000bfc377836 */ /* 0x040fe40000000000 */
[C---:B------:R-:W-:Y:S02]  /*5cfa0*/  VIADD R54, R252.reuse, 0xa ;  /* 0x0000000afc367836 */ /* 0x040fe40000000000 */
[C---:B------:R-:W-:Y:S02]  /*5cfb0*/  VIADD R53, R252.reuse, 0x9 ;  /* 0x00000009fc357836 */ /* 0x040fe40000000000 */
[C---:B------:R-:W-:Y:S02]  /*5cfc0*/  VIADD R52, R252.reuse, 0x8 ;  /* 0x00000008fc347836 */ /* 0x040fe40000000000 */
[----:B------:R-:W-:-:S02]  /*5cfd0*/  VIADD R51, R252, 0x7 ;  /* 0x00000007fc337836 */ /* 0x000fc40000000000 */
[C---:B------:R-:W-:Y:S02]  /*5cfe0*/  VIADD R50, R252.reuse, 0x6 ;  /* 0x00000006fc327836 */ /* 0x040fe40000000000 */
[----:B------:R-:W-:Y:S01]  /*5cff0*/  VIADD R49, R252, 0x5 ;  /* 0x00000005fc317836 */ /* 0x000fe20000000000 */
[----:B----4-:R-:W-:Y:S01]  /*5d000*/  STSM.16.M88.4 [R0], R44 ;  /* 0x0000002c00007844 */ /* 0x010fe20000000200 */
[----:B-1----:R-:W-:Y:S01]  /*5d010*/  VIADD R26, R26, UR6 ;  /* 0x000000061a1a7c36 */ /* 0x002fe20008000000 */
[----:B------:R-:W-:Y:S01]  /*5d020*/  ULDC UR6, c[0x0][0x248] ;  /* 0x0000920000067ab9 */ /* 0x000fe20000000800 */
[----:B------:R-:W-:-:S03]  /*5d030*/  ULDC UR61, c[0x0][0x228] ;  /* 0x00008a00003d7ab9 */ /* 0x000fc60000000800 */
        /* <DEDUP_REMOVED lines=35> */
[----:B------:R-:W-:Y:S01]  /*5d270*/  VIADD R25, R252, 0x31 ;  /* 0x00000031fc197836 */ /* 0x000fe20000000000 */
[----:B------:R-:W-:-:S02]  /*5d280*/  ULDC.64 UR22, c[0x0][0x228] ;  /* 0x00008a0000167ab9 */ /* 0x000fc40000000a00 */
[----:B------:R1:W-:Y:S01]  /*5d290*/  STL [R1+0x1964], R26 ;  /* 0x0019641a01007387 */ /* 0x0003e20000100800 */
[----:B------:R-:W-:Y:S01]  /*5d2a0*/  ISETP.LT.AND P1, PT, R66, UR59, !P0 ;  /* 0x0000003b42007c0c */ /* 0x000fe2000c721270 */
[----:B------:R-:W-:Y:S02]  /*5d2b0*/  VIADD R48, R252, 0x4 ;  /* 0x00000004fc307836 */ /* 0x000fe40000000000 */
[----:B-1----:R-:W-:Y:S01]  /*5d2c0*/  VIADD R26, R26, UR6 ;  /* 0x000000061a1a7c36 */ /* 0x002fe20008000000 */
[----:B------:R-:W-:Y:S01]  /*5d2d0*/  ULDC UR6, c[0x0][0x248] ;  /* 0x0000920000067ab9 */ /* 0x000fe20000000800 */
[----:B--2---:R-:W-:Y:S01]  /*5d2e0*/  STSM.16.M88.4 [R0+0x200], R28 ;  /* 0x0002001c00007844 */ /* 0x004fe20000000200 */
[----:B------:R-:W-:-:S03]  /*5d2f0*/  ULDC UR59, c[0x0][0x228] ;  /* 0x00008a00003b7ab9 */ /* 0x000fc60000000800 */
        /* <DEDUP_REMOVED lines=20> */
[----:B-1----:R-:W-:-:S05]  /*5d440*/  VIADD R26, R26, UR5 ;  /* 0x000000051a1a7c36 */ /* 0x002fca0008000000 */
[----:B------:R1:W-:Y:S02]  /*5d450*/  STL [R1+0x1988], R26 ;  /* 0x0019881a01007387 */ /* 0x0003e40000100800 */
        /* <DEDUP_REMOVED lines=17> */
[----:B------:R-:W-:Y:S01]  /*5d570*/  VIADD R27, R252, 0x3 ;  /* 0x00000003fc1b7836 */ /* 0x000fe20000000000 */
        /* <DEDUP_REMOVED lines=23> */
[----:B------:R-:W-:Y:S01]  /*5d6f0*/  VIADD R64, R252, 0x105 ;  /* 0x00000105fc407836 */ /* 0x000fe20000000000 */
[----:B------:R-:W-:Y:S01]  /*5d700*/  LOP3.LUT R8, R8, 0xffffffdf, RZ, 0xc0, !PT ;  /* 0xffffffdf08087812 */ /* 0x000fe200078ec0ff */
        /* <DEDUP_REMOVED lines=143> */
[----:B------:R-:W-:Y:S01]  /*5e000*/  ISETP.LT.AND P0, PT, R65, UR30, !P0 ;  /* 0x0000001e41007c0c */ /* 0x000fe2000c701270 */
[----:B------:R-:W-:-:S04]  /*5e010*/  ULDC UR19, c[0x0][0x248] ;  /* 0x0000920000137ab9 */ /* 0x000fc80000000800 */
[----:B------:R-:W-:Y:S01]  /*5e020*/  @P1 LOP3.LUT R11, R11, 0x20, RZ, 0xfc, !PT ;  /* 0x000000200b0b1812 */ /* 0x000fe200078efcff */
[----:B------:R-:W-:Y:S01]  /*5e030*/  ULDC UR30, c[0x0][0x248] ;  /* 0x00009200001e7ab9 */ /* 0x000fe20000000800 */
[----:B------:R1:W-:Y:S02]  /*5e040*/  STL [R1+0x1a18], R26 ;  /* 0x001a181a01007387 */ /* 0x0003e40000100800 */
[----:B-1----:R-:W-:Y:S01]  /*5e050*/  VIADD R26, R26, UR17 ;  /* 0x000000111a1a7c36 */ /* 0x002fe20008000000 */
[----:B------:R-:W-:Y:S01]  /*5e060*/  LOP3.LUT R11, R11, 0xffffffef, RZ, 0xc0, !PT ;  /* 0xffffffef0b0b7812 */ /* 0x000fe200078ec0ff */
[----:B------:R-:W-:-:S03]  /*5e070*/  ULDC UR17, c[0x0][0x248] ;  /* 0x0000920000117ab9 */ /* 0x000fc60000000800 */
[----:B------:R1:W-:Y:S02]  /*5e080*/  STL [R1+0x1a1c], R26 ;  /* 0x001a1c1a01007387 */ /* 0x0003e40000100800 */
[----:B-1----:R-:W-:Y:S01]  /*5e090*/  VIADD R26, R26, UR20 ;  /* 0x000000141a1a7c36 */ /* 0x002fe20008000000 */
[----:B------:R-:W-:Y:S01]  /*5e0a0*/  @P0 LOP3.LUT R11, R11, 0x10, RZ, 0xfc, !PT ;  /* 0x000000100b0b0812 */ /* 0x000fe200078efcff */
[----:B------:R-:W-:-:S03]  /*5e0b0*/  ULDC UR20, c[0x0][0x248] ;  /* 0x0000920000147ab9 */ /* 0x000fc60000000800 */
[----:B------:R1:W-:Y:S01]  /*5e0c0*/  STL [R1+0x1a24], R26 ;  /* 0x001a241a01007387 */ /* 0x0003e20000100800 */
[----:B------:R-:W-:Y:S01]  /*5e0d0*/  ISETP.GE.AND P0, PT, R25, UR27, PT ;  /* 0x0000001b19007c0c */ /* 0x000fe2000bf06270 */
[----:B-1----:R-:W-:-:S03]  /*5e0e0*/  VIADD R26, R26, UR19 ;  /* 0x000000131a1a7c36 */ /* 0x002fc60008000000 */
[----:B------:R-:W-:Y:S01]  /*5e0f0*/  ISETP.LT.AND P1, PT, R66, UR39, !P0 ;  /* 0x0000002742007c0c */ /* 0x000fe2000c721270 */
[----:B------:R-:W-:Y:S01]  /*5e100*/  ULDC UR19, c[0x0][0x248] ;  /* 0x0000920000137ab9 */ /* 0x000fe20000000800 */
[----:B------:R1:W-:Y:S01]  /*5e110*/  STL [R1+0x1a2c], R26 ;  /* 0x001a2c1a01007387 */ /* 0x0003e20000100800 */
[----:B------:R-:W-:Y:S01]  /*5e120*/  LOP3.LUT R11, R11, 0xfffffff7, RZ, 0xc0, !PT ;  /* 0xfffffff70b0b7812 */ /* 0x000fe200078ec0ff */
[----:B------:R-:W-:Y:S01]  /*5e130*/  VIADD R25, R252, 0x23 ;  /* 0x00000023fc197836 */ /* 0x000fe20000000000 */
[----:B------:R-:W-:Y:S01]  /*5e140*/  ULDC UR39, c[0x0][0x248] ;  /* 0x0000920000277ab9 */ /* 0x000fe20000000800 */
[----:B-1----:R-:W-:Y:S01]  /*5e150*/  VIADD R26, R26, UR17 ;  /* 0x000000111a1a7c36 */ /* 0x002fe20008000000 */
[----:B------:R-:W-:Y:S01]  /*5e160*/  ISETP.LT.AND P0, PT, R65, UR28, !P0 ;  /* 0x0000001c41007c0c */ /* 0x000fe2000c701270 */
[----:B------:R-:W-:-:S05]  /*5e170*/  ULDC UR17, c[0x0][0x248] ;  /* 0x0000920000117ab9 */ /* 0x000fca0000000800 */
        /* <DEDUP_REMOVED lines=19> */
[----:B-1----:R-:W-:-:S06]  /*5e2b0*/  VIADD R26, R26, UR22 ;  /* 0x000000161a1a7c36 */ /* 0x002fcc0008000000 */
        /* <DEDUP_REMOVED lines=8> */
[----:B------:R-:W-:Y:S02]  /*5e340*/  ULDC.64 UR26, c[0x0][0x228] ;  /* 0x00008a00001a7ab9 */ /* 0x000fe40000000a00 */
[----:B------:R-:W-:Y:S01]  /*5e350*/  ISETP.LT.AND P0, PT, R65, UR26, !P0 ;  /* 0x0000001a41007c0c */ /* 0x000fe2000c701270 */
[----:B------:R-:W-:Y:S01]  /*5e360*/  ULDC UR26, c[0x0][0x248] ;  /* 0x00009200001a7ab9 */ /* 0x000fe20000000800 */
[----:B------:R1:W-:Y:S11]  /*5e370*/  STL [R1+0x19ec], R26 ;  /* 0x0019ec1a01007387 */ /* 0x0003f60000100800 */
[----:B------:R-:W-:-:S02]  /*5e380*/  @P0 LOP3.LUT R11, R11, 0x1, RZ, 0xfc, !PT ;  /* 0x000000010b0b0812 */ /* 0x000fc400078efcff */
[----:B------:R-:W-:Y:S01]  /*5e390*/  ISETP.GE.AND P0, PT, R25, UR25, PT ;  /* 0x0000001919007c0c */ /* 0x000fe2000bf06270 */
[----:B-1----:R-:W-:Y:S01]  /*5e3a0*/  VIADD R26, R26, UR30 ;  /* 0x0000001e1a1a7c36 */ /* 0x002fe20008000000 */
[----:B------:R-:W-:Y:S02]  /*5e3b0*/  ULDC UR30, c[0x0][0x248] ;  /* 0x00009200001e7ab9 */ /* 0x000fe40000000800 */
[----:B------:R-:W-:Y:S01]  /*5e3c0*/  ISETP.LT.AND P1, PT, R66, UR11, !P0 ;  /* 0x0000000b42007c0c */ /* 0x000fe2000c721270 */
[----:B------:R-:W-:Y:S01]  /*5e3d0*/  VIADD R25, R252, 0x21 ;  /* 0x00000021fc197836 */ /* 0x000fe20000000000 */
[----:B------:R1:W-:Y:S01]  /*5e3e0*/  STL [R1+0x19e4], R26 ;  /* 0x0019e41a01007387 */ /* 0x0003e20000100800 */
[----:B------:R-:W-:Y:S01]  /*5e3f0*/  ULDC UR11, c[0x0][0x248] ;  /* 0x00009200000b7ab9 */ /* 0x000fe20000000800 */
[----:B-1----:R-:W-:Y:S01]  /*5e400*/  VIADD R26, R26, UR20 ;  /* 0x000000141a1a7c36 */ /* 0x002fe20008000000 */
[----:B------:R-:W-:Y:S02]  /*5e410*/  ULDC.64 UR20, c[0x0][0x228] ;  /* 0x00008a0000147ab9 */ /* 0x000fe40000000a00 */
[----:B------:R-:W-:Y:S01]  /*5e420*/  ISETP.LT.AND P0, PT, R65, UR20, !P0 ;  /* 0x0000001441007c0c */ /* 0x000fe2000c701270 */
[----:B------:R-:W-:-:S05]  /*5e430*/  ULDC UR20, c[0x0][0x248] ;  /* 0x0000920000147ab9 */ /* 0x000fca0000000800 */
[----:B------:R-:W-:-:S04]  /*5e440*/  @P1 LOP3.LUT R10, R10, 0x80000000, RZ, 0xfc, !PT ;  /* 0x800000000a0a1812 */ /* 0x000fc800078efcff */
[----:B------:R-:W-:Y:S01]  /*5e450*/  LOP3.LUT R10, R10, 0xbfffffff, RZ, 0xc0, !PT ;  /* 0xbfffffff0a0a7812 */ /* 0x000fe200078ec0ff */
[----:B------:R1:W-:Y:S03]  /*5e460*/  STL [R1+0x19e0], R26 ;  /* 0x0019e01a01007387 */ /* 0x0003e60000100800 */
[----:B------:R-:W-:Y:S02]  /*5e470*/  @P0 LOP3.LUT R10, R10, 0x40000000, RZ, 0xfc, !PT ;  /* 0x400000000a0a0812 */ /* 0x000fe400078efcff */
        /* <DEDUP_REMOVED lines=8> */
[----:B------:R-:W-:-:S02]  /*5e500*/  ULDC.64 UR24, c[0x0][0x228] ;  /* 0x00008a0000187ab9 */ /* 0x000fc40000000a00 */
        /* <DEDUP_REMOVED lines=11> */
[----:B------:R-:W-:Y:S01]  /*5e5c0*/  ULDC.64 UR8, c[0x0][0x228] ;  /* 0x00008a0000087ab9 */ /* 0x000fe20000000a00 */
[----:B------:R1:W-:Y:S01]  /*5e5d0*/  STL [R1+0x19c0], R26 ;  /* 0x0019c01a01007387 */ /* 0x0003e20000100800 */
[----:B------:R-:W-:Y:S01]  /*5e5e0*/  ULDC UR17, c[0x0][0x248] ;  /* 0x0000920000117ab9 */ /* 0x000fe20000000800 */
[----:B------:R-:W-:Y:S01]  /*5e5f0*/  ULDC UR35, c[0x0][0x248] ;  /* 0x0000920000237ab9 */ /* 0x000fe20000000800 */
[----:B-1----:R-:W-:Y:S01]  /*5e600*/  VIADD R26, R26, UR22 ;  /* 0x000000161a1a7c36 */ /* 0x002fe20008000000 */
[----:B------:R-:W-:-:S02]  /*5e610*/  ULDC.64 UR22, c[0x0][0x228] ;  /* 0x00008a0000167ab9 */ /* 0x000fc40000000a00 */
[----:B------:R-:W-:Y:S01]  /*5e620*/  ISETP.LT.AND P0, PT, R65, UR22, !P0 ;  /* 0x0000001641007c0c */ /* 0x000fe2000c701270 */
[----:B------:R-:W-:-:S04]  /*5e630*/  ULDC UR22, c[0x0][0x248] ;  /* 0x0000920000167ab9 */ /* 0x000fc80000000800 */
[----:B------:R-:W-:-:S04]  /*5e640*/  @P1 LOP3.LUT R10, R10, 0x8000000, RZ, 0xfc, !PT ;  /* 0x080000000a0a1812 */ /* 0x000fc800078efcff */
[----:B------:R-:W-:-:S04]  /*5e650*/  LOP3.LUT R10, R10, 0xfbffffff, RZ, 0xc0, !PT ;  /* 0xfbffffff0a0a7812 */ /* 0x000fc800078ec0ff */
[----:B------:R-:W-:Y:S02]  /*5e660*/  @P0 LOP3.LUT R10, R10, 0x4000000, RZ, 0xfc, !PT ;  /* 0x040000000a0a0812 */ /* 0x000fe400078efcff */
[----:B------:R-:W-:-:S04]  /*5e670*/  ISETP.GE.AND P0, PT, R25, UR33, PT ;  /* 0x0000002119007c0c */ /* 0x000fc8000bf06270 */
[----:B------:R-:W-:Y:S02]  /*5e680*/  ISETP.LT.AND P1, PT, R66, UR10, !P0 ;  /* 0x0000000a42007c0c */ /* 0x000fe4000c721270 */
[----:B------:R-:W-:Y:S02]  /*5e690*/  ISETP.LT.AND P0, PT, R65, UR8, !P0 ;  /* 0x0000000841007c0c */ /* 0x000fe4000c701270 */
[----:B------:R-:W-:Y:S01]  /*5e6a0*/  LOP3.LUT R10, R10, 0xfdffffff, RZ, 0xc0, !PT ;  /* 0xfdffffff0a0a7812 */ /* 0x000fe200078ec0ff */
[----:B------:R1:W-:Y:S01]  /*5e6b0*/  STL [R1+0x19bc], R26 ;  /* 0x0019bc1a01007387 */ /* 0x0003e20000100800 */
[----:B------:R-:W-:Y:S01]  /*5e6c0*/  VIADD R25, R252, 0x1e ;  /* 0x0000001efc197836 */ /* 0x000fe20000000000 */
        /* <DEDUP_REMOVED lines=47> */
[----:B------:R1:W-:Y:S01]  /*5e9c0*/  STL [R1+0x1978], R26 ;  /* 0x0019781a01007387 */ /* 0x0003e20000100800 */
        /* <DEDUP_REMOVED lines=9> */
[----:B------:R-:W-:Y:S01]  /*5ea60*/  ISETP.LT.AND P1, PT, R66, UR13, !P0 ;  /* 0x0000000d42007c0c */ /* 0x000fe2000c721270 */
[----:B------:R1:W-:Y:S01]  /*5ea70*/  STL [R1+0x1974], R26 ;  /* 0x0019741a01007387 */ /* 0x0003e20000100800 */
[----:B------:R-:W-:Y:S01]  /*5ea80*/  LOP3.LUT R10, R10, 0xfffdffff, RZ, 0xc0, !PT ;  /* 0xfffdffff0a0a7812 */ /* 0x000fe200078ec0ff */
[----:B------:R-:W-:Y:S01]  /*5ea90*/  VIADD R25, R252, 0x1a ;  /* 0x0000001afc197836 */ /* 0x000fe20000000000 */
[----:B------:R-:W-:Y:S01]  /*5eaa0*/  ULDC UR13, c[0x0][0x248] ;  /* 0x00009200000d7ab9 */ /* 0x000fe20000000800 */
[----:B-1----:R-:W-:Y:S01]  /*5eab0*/  VIADD R26, R26, UR19 ;  /* 0x000000131a1a7c36 */ /* 0x002fe20008000000 */
[----:B------:R-:W-:Y:S02]  /*5eac0*/  ULDC.64 UR18, c[0x0][0x228] ;  /* 0x00008a0000127ab9 */ /* 0x000fe40000000a00 */
[----:B------:R-:W-:Y:S01]  /*5ead0*/  ISETP.LT.AND P0, PT, R65, UR18, !P0 ;  /* 0x0000001241007c0c */ /* 0x000fe2000c701270 */
[----:B------:R-:W-:-:S04]  /*5eae0*/  ULDC UR18, c[0x0][0x248] ;  /* 0x0000920000127ab9 */ /* 0x000fc80000000800 */
[----:B------:R-:W-:Y:S01]  /*5eaf0*/  @P1 LOP3.LUT R10, R10, 0x20000, RZ, 0xfc, !PT ;  /* 0x000200000a0a1812 */ /* 0x000fe200078efcff */
[----:B------:R1:W-:Y:S03]  /*5eb00*/  STL [R1+0x1968], R26 ;  /* 0x0019681a01007387 */ /* 0x0003e60000100800 */
[----:B------:R-:W-:Y:S01]  /*5eb10*/  LOP3.LUT R10, R10, 0xfffeffff, RZ, 0xc0, !PT ;  /* 0xfffeffff0a0a7812 */ /* 0x000fe200078ec0ff */
[----:B-1----:R-:W-:-:S03]  /*5eb20*/  VIADD R26, R26, UR26 ;  /* 0x0000001a1a1a7c36 */ /* 0x002fc60008000000 */
[----:B------:R-:W-:Y:S01]  /*5eb30*/  @P0 LOP3.LUT R10, R10, 0x10000, RZ, 0xfc, !PT ;  /* 0x000100000a0a0812 */ /* 0x000fe200078efcff */
[----:B------:R-:W-:Y:S01]  /*5eb40*/  ULDC UR26, c[0x0][0x248] ;  /* 0x00009200001a7ab9 */ /* 0x000fe20000000800 */
[----:B------:R-:W-:Y:S01]  /*5eb50*/  ISETP.GE.AND P0, PT, R25, UR25, PT ;  /* 0x0000001919007c0c */ /* 0x000fe2000bf06270 */
[----:B------:R1:W-:Y:S03]  /*5eb60*/  STL [R1+0x195c], R26 ;  /* 0x00195c1a01007387 */ /* 0x0003e60000100800 */
[----:B------:R-:W-:Y:S02]  /*5eb70*/  ISETP.LT.AND P1, PT, R66, UR12, !P0 ;  /* 0x0000000c42007c0c */ /* 0x000fe4000c721270 */
[----:B------:R-:W-:Y:S01]  /*5eb80*/  LOP3.LUT R10, R10, 0xffff7fff, RZ, 0xc0, !PT ;  /* 0xffff7fff0a0a7812 */ /* 0x000fe200078ec0ff */
[----:B------:R-:W-:Y:S01]  /*5eb90*/  VIADD R25, R252, 0x19 ;  /* 0x00000019fc197836 */ /* 0x000fe20000000000 */
[----:B------:R-:W-:Y:S01]  /*5eba0*/  ULDC UR12, c[0x0][0x248] ;  /* 0x00009200000c7ab9 */ /* 0x000fe20000000800 */
[----:B-1----:R-:W-:Y:S01]  /*5ebb0*/  VIADD R26, R26, UR22 ;  /* 0x000000161a1a7c36 */ /* 0x002fe20008000000 */
[----:B------:R-:W-:-:S04]  /*5ebc0*/  ULDC UR22, c[0x0][0x248] ;  /* 0x0000920000167ab9 */ /* 0x000fc80000000800 */
[----:B------:R1:W-:Y:S03]  /*5ebd0*/  STL [R1+0x1950], R26 ;  /* 0x0019501a01007387 */ /* 0x0003e60000100800 */
[----:B------:R-:W-:Y:S01]  /*5ebe0*/  @P1 LOP3.LUT R10, R10, 0x8000, RZ, 0xfc, !PT ;  /* 0x000080000a0a1812 */ /* 0x000fe200078efcff */
[----:B-1----:R-:W-:Y:S01]  /*5ebf0*/  VIADD R26, R26, UR20 ;  /* 0x000000141a1a7c36 */ /* 0x002fe20008000000 */
[----:B------:R-:W-:Y:S02]  /*5ec00*/  ULDC.64 UR20, c[0x0][0x228] ;  /* 0x00008a0000147ab9 */ /* 0x000fe40000000a00 */
[----:B------:R-:W-:Y:S02]  /*5ec10*/  ISETP.LT.AND P0, PT, R65, UR20, !P0 ;  /* 0x0000001441007c0c */ /* 0x000fe4000c701270 */
        /* <DEDUP_REMOVED lines=12> */
[----:B------:R-:W-:Y:S02]  /*5ece0*/  ULDC.64 UR24, c[0x0][0x228] ;  /* 0x00008a0000187ab9 */ /* 0x000fe40000000a00 */
[----:B------:R-:W-:-:S06]  /*5ecf0*/  ISETP.LT.AND P0, PT, R65, UR24, !P0 ;  /* 0x0000001841007c0c */ /* 0x000fcc000c701270 */
        /* <DEDUP_REMOVED lines=15> */
[----:B------:R-:W-:-:S05]  /*5edf0*/  ISETP.LT.AND P0, PT, R65, UR28, !P0 ;  /* 0x0000001c41007c0c */ /* 0x000fca000c701270 */
        /* <DEDUP_REMOVED lines=14> */
[----:B------:R-:W-:-:S06]  /*5eee0*/  ISETP.LT.AND P0, PT, R65, UR32, !P0 ;  /* 0x0000002041007c0c */ /* 0x000fcc000c701270 */
        /* <DEDUP_REMOVED lines=9> */
[----:B------:R-:W-:Y:S01]  /*5ef80*/  ULDC UR15, c[0x0][0x248] ;  /* 0x00009200000f7ab9 */ /* 0x000fe20000000800 */
[----:B-1----:R-:W-:Y:S01]  /*5ef90*/  VIADD R26, R26, UR42 ;  /* 0x0000002a1a1a7c36 */ /* 0x002fe20008000000 */
[----:B------:R-:W-:-:S02]  /*5efa0*/  ULDC.64 UR42, c[0x0][0x228] ;  /* 0x00008a00002a7ab9 */ /* 0x000fc40000000a00 */
[----:B------:R-:W-:-:S07]  /*5efb0*/  ISETP.LT.AND P0, PT, R65, UR42, !P0 ;  /* 0x0000002a41007c0c */ /* 0x000fce000c701270 */
[----:B------:R-:W-:-:S04]  /*5efc0*/  @P1 LOP3.LUT R10, R10, 0x80, RZ, 0xfc, !PT ;  /* 0x000000800a0a1812 */ /* 0x000fc800078efcff */
[----:B------:R-:W-:-:S04]  /*5efd0*/  LOP3.LUT R10, R10, 0xffffffbf, RZ, 0xc0, !PT ;  /* 0xffffffbf0a0a7812 */ /* 0x000fc800078ec0ff */
[----:B------:R-:W-:Y:S02]  /*5efe0*/  @P0 LOP3.LUT R10, R10, 0x40, RZ, 0xfc, !PT ;  /* 0x000000400a0a0812 */ /* 0x000fe400078efcff */
[----:B------:R-:W-:-:S04]  /*5eff0*/  ISETP.GE.AND P0, PT, R25, UR17, PT ;  /* 0x0000001119007c0c */ /* 0x000fc8000bf06270 */
[----:B------:R-:W-:Y:S01]  /*5f000*/  ISETP.LT.AND P1, PT, R66, UR45, !P0 ;  /* 0x0000002d42007c0c */ /* 0x000fe2000c721270 */
[----:B------:R1:W-:Y:S01]  /*5f010*/  STL [R1+0x1908], R26 ;  /* 0x0019081a01007387 */ /* 0x0003e20000100800 */
[----:B------:R-:W-:Y:S02]  /*5f020*/  ISETP.LT.AND P0, PT, R65, UR46, !P0 ;  /* 0x0000002e41007c0c */ /* 0x000fe4000c701270 */
[----:B------:R-:W-:Y:S01]  /*5f030*/  LOP3.LUT R10, R10, 0xffffffdf, RZ, 0xc0, !PT ;  /* 0xffffffdf0a0a7812 */ /* 0x000fe200078ec0ff */
[----:B------:R-:W-:Y:S01]  /*5f040*/  VIADD R25, R252, 0x14 ;  /* 0x00000014fc197836 */ /* 0x000fe20000000000 */
[----:B------:R-:W-:Y:S01]  /*5f050*/  ULDC UR45, c[0x0][0x228] ;  /* 0x00008a00002d7ab9 */ /* 0x000fe20000000800 */
[----:B-1----:R-:W-:Y:S01]  /*5f060*/  VIADD R26, R26, UR39 ;  /* 0x000000271a1a7c36 */ /* 0x002fe20008000000 */
[----:B------:R-:W-:-:S05]  /*5f070*/  ULDC UR39, c[0x0][0x248] ;  /* 0x0000920000277ab9 */ /* 0x000fca0000000800 */
[----:B------:R-:W-:Y:S01]  /*5f080*/  @P1 LOP3.LUT R10, R10, 0x20, RZ, 0xfc, !PT ;  /* 0x000000200a0a1812 */ /* 0x000fe200078efcff */
[----:B------:R1:W-:Y:S03]  /*5f090*/  STL [R1+0x1904], R26 ;  /* 0x0019041a01007387 */ /* 0x0003e60000100800 */
        /* <DEDUP_REMOVED lines=9> */
[----:B------:R1:W-:Y:S02]  /*5f130*/  STL [R1+0x18ec], R26 ;  /* 0x0018ec1a01007387 */ /* 0x0003e40000100800 */
[----:B-1----:R-:W-:-:S05]  /*5f140*/  VIADD R26, R26, UR31 ;  /* 0x0000001f1a1a7c36 */ /* 0x002fca0008000000 */
[----:B------:R1:W-:Y:S01]  /*5f150*/  STL [R1+0x18e4], R26 ;  /* 0x0018e41a01007387 */ /* 0x0003e20000100800 */
[----:B------:R-:W-:Y:S01]  /*5f160*/  LOP3.LUT R10, R10, 0xfffffff7, RZ, 0xc0, !PT ;  /* 0xfffffff70a0a7812 */ /* 0x000fe200078ec0ff */
[----:B-1----:R-:W-:Y:S01]  /*5f170*/  VIADD R26, R26, UR16 ;  /* 0x000000101a1a7c36 */ /* 0x002fe20008000000 */
[----:B------:R-:W-:Y:S02]  /*5f180*/  ULDC.64 UR16, c[0x0][0x228] ;  /* 0x00008a0000107ab9 */ /* 0x000fe40000000a00 */
[----:B------:R-:W-:Y:S02]  /*5f190*/  ISETP.LT.AND P0, PT, R65, UR16, !P0 ;  /* 0x0000001041007c0c */ /* 0x000fe4000c701270 */
[----:B------:R-:W-:Y:S01]  /*5f1a0*/  @P1 LOP3.LUT R10, R10, 0x8, RZ, 0xfc, !PT ;  /* 0x000000080a0a1812 */ /* 0x000fe200078efcff */
[----:B------:R-:W-:Y:S01]  /*5f1b0*/  VIADD R67, R26, UR27 ;  /* 0x0000001b1a437c36 */ /* 0x000fe20008000000 */
[----:B------:R-:W-:Y:S01]  /*5f1c0*/  STL [R1+0x18e0], R26 ;  /* 0x0018e01a01007387 */ /* 0x000fe20000100800 */
[----:B------:R-:W-:Y:S01]  /*5f1d0*/  VIADD R25, R252, 0x1 ;  /* 0x00000001fc197836 */ /* 0x000fe20000000000 */
[----:B------:R-:W-:Y:S01]  /*5f1e0*/  LOP3.LUT R10, R10, 0xfffffffb, RZ, 0xc0, !PT ;  /* 0xfffffffb0a0a7812 */ /* 0x000fe200078ec0ff */
[----:B------:R-:W-:-:S06]  /*5f1f0*/  ULDC UR16, c[0x0][0x228] ;  /* 0x00008a0000107ab9 */ /* 0x000fcc0000000800 */
[----:B------:R-:W-:Y:S02]  /*5f200*/  @P0 LOP3.LUT R10, R10, 0x4, RZ, 0xfc, !PT ;  /* 0x000000040a0a0812 */ /* 0x000fe400078efcff */
[----:B------:R-:W-:Y:S01]  /*5f210*/  ISETP.GE.AND P0, PT, R63, UR21, PT ;  /* 0x000000153f007c0c */ /* 0x000fe2000bf06270 */
[----:B------:R1:W-:Y:S01]  /*5f220*/  STL [R1+0x18d8], R67 ;  /* 0x0018d84301007387 */ /* 0x0003e20000100800 */
[----:B------:R-:W-:Y:S01]  /*5f230*/  LOP3.LUT R10, R10, 0xfffffffd, RZ, 0xc0, !PT ;  /* 0xfffffffd0a0a7812 */ /* 0x000fe200078ec0ff */
[----:B------:R-:W-:Y:S01]  /*5f240*/  ULDC.64 UR20, c[0x0][0x228] ;  /* 0x00008a0000147ab9 */ /* 0x000fe20000000a00 */
[----:B------:R-:W-:Y:S01]  /*5f250*/  ISETP.LT.AND P1, PT, R66, UR45, !P0 ;  /* 0x0000002d42007c0c */ /* 0x000fe2000c721270 */
[----:B------:R-:W-:Y:S01]  /*5f260*/  ULDC UR45, c[0x0][0x228] ;  /* 0x00008a00002d7ab9 */ /* 0x000fe20000000800 */
[----:B-1----:R-:W-:Y:S01]  /*5f270*/  VIADD R67, R67, UR18 ;  /* 0x0000001243437c36 */ /* 0x002fe20008000000 */
[----:B------:R-:W-:Y:S02]  /*5f280*/  ULDC.64 UR18, c[0x0][0x228] ;  /* 0x00008a0000127ab9 */ /* 0x000fe40000000a00 */
[----:B------:R-:W-:Y:S01]  /*5f290*/  ISETP.LT.AND P0, PT, R65, UR18, !P0 ;  /* 0x0000001241007c0c */ /* 0x000fe2000c701270 */
[----:B------:R-:W-:-:S07]  /*5f2a0*/  ULDC UR18, c[0x0][0x228] ;  /* 0x00008a0000127ab9 */ /* 0x000fce0000000800 */
[----:B------:R-:W-:-:S04]  /*5f2b0*/  @P1 LOP3.LUT R10, R10, 0x2, RZ, 0xfc, !PT ;  /* 0x000000020a0a1812 */ /* 0x000fc800078efcff */
[----:B------:R-:W-:-:S04]  /*5f2c0*/  LOP3.LUT R10, R10, 0xfffffffe, RZ, 0xc0, !PT ;  /* 0xfffffffe0a0a7812 */ /* 0x000fc800078ec0ff */
[----:B------:R-:W-:Y:S02]  /*5f2d0*/  @P0 LOP3.LUT R10, R10, 0x1, RZ, 0xfc, !PT ;  /* 0x000000010a0a0812 */ /* 0x000fe400078efcff */
[----:B------:R-:W-:Y:S01]  /*5f2e0*/  ISETP.GE.AND P0, PT, R62, UR25, PT ;  /* 0x000000193e007c0c */ /* 0x000fe2000bf06270 */
[----:B------:R1:W-:Y:S01]  /*5f2f0*/  STL [R1+0x18c8], R67 ;  /* 0x0018c84301007387 */ /* 0x0003e20000100800 */
[----:B------:R-:W-:Y:S02]  /*5f300*/  ULDC.64 UR24, c[0x0][0x228] ;  /* 0x00008a0000187ab9 */ /* 0x000fe40000000a00 */
[----:B------:R-:W-:Y:S01]  /*5f310*/  ISETP.LT.AND P1, PT, R66, UR45, !P0 ;  /* 0x0000002d42007c0c */ /* 0x000fe2000c721270 */
[----:B------:R-:W-:Y:S01]  /*5f320*/  ULDC UR45, c[0x0][0x228] ;  /* 0x00008a00002d7ab9 */ /* 0x000fe20000000800 */
[----:B------:R-:W-:-:S11]  /*5f330*/  ISETP.LT.AND P0, PT, R65, UR20, !P0 ;  /* 0x0000001441007c0c */ /* 0x000fd6000c701270 */
[----:B------:R-:W-:-:S04]  /*5f340*/  @P1 LOP3.LUT R9, R9, 0x80000000, RZ, 0xfc, !PT ;  /* 0x8000000009091812 */ /* 0x000fc800078efcff */
[----:B------:R-:W-:-:S04]  /*5f350*/  LOP3.LUT R9, R9, 0xbfffffff, RZ, 0xc0, !PT ;  /* 0xbfffffff09097812 */ /* 0x000fc800078ec0ff */
[----:B------:R-:W-:Y:S02]  /*5f360*/  @P0 LOP3.LUT R9, R9, 0x40000000, RZ, 0xfc, !PT ;  /* 0x4000000009090812 */ /* 0x000fe400078efcff */
[----:B------:R-:W-:Y:S01]  /*5f370*/  ISETP.GE.AND P0, PT, R61, UR29, PT ;  /* 0x0000001d3d007c0c */ /* 0x000fe2000bf06270 */
[----:B-1----:R-:W-:Y:S01]  /*5f380*/  VIADD R67, R67, UR22 ;  /* 0x0000001643437c36 */ /* 0x002fe20008000000 */
[----:B------:R-:W-:Y:S01]  /*5f390*/  LOP3.LUT R9, R9, 0xdfffffff, RZ, 0xc0, !PT ;  /* 0xdfffffff09097812 */ /* 0x000fe200078ec0ff */
[----:B------:R-:W-:Y:S01]  /*5f3a0*/  ULDC.64 UR22, c[0x0][0x228] ;  /* 0x00008a0000167ab9 */ /* 0x000fe20000000a00 */
[----:B------:R-:W-:Y:S01]  /*5f3b0*/  ISETP.LT.AND P1, PT, R66, UR49, !P0 ;  /* 0x0000003142007c0c */ /* 0x000fe2000c721270 */
[----:B------:R-:W-:Y:S01]  /*5f3c0*/  VIADD R63, R67, UR26 ;  /* 0x0000001a433f7c36 */ /* 0x000fe20008000000 */
[----:B------:R-:W-:Y:S01]  /*5f3d0*/  ISETP.LT.AND P0, PT, R65, UR45, !P0 ;  /* 0x0000002d41007c0c */ /* 0x000fe2000c701270 */
[----:B------:R-:W-:Y:S01]  /*5f3e0*/  ULDC UR45, c[0x0][0x228] ;  /* 0x00008a00002d7ab9 */ /* 0x000fe20000000800 */
[----:B------:R-:W-:Y:S01]  /*5f3f0*/  ULDC.64 UR26, c[0x0][0x228] ;  /* 0x00008a00001a7ab9 */ /* 0x000fe20000000a00 */
[----:B------:R-:W-:Y:S01]  /*5f400*/  ULDC UR49, c[0x0][0x228] ;  /* 0x00008a0000317ab9 */ /* 0x000fe20000000800 */
[----:B------:R-:W-:-:S07]  /*5f410*/  ULDC.64 UR28, c[0x0][0x228] ;  /* 0x00008a00001c7ab9 */ /* 0x000fce0000000a00 */
[----:B------:R-:W-:-:S04]  /*5f420*/  @P1 LOP3.LUT R9, R9, 0x20000000, RZ, 0xfc, !PT ;  /* 0x2000000009091812 */ /* 0x000fc800078efcff */
[----:B------:R-:W-:-:S04]  /*5f430*/  LOP3.LUT R9, R9, 0xefffffff, RZ, 0xc0, !PT ;  /* 0xefffffff09097812 */ /* 0x000fc800078ec0ff */
[----:B------:R-:W-:Y:S02]  /*5f440*/  @P0 LOP3.LUT R9, R9, 0x10000000, RZ, 0xfc, !PT ;  /* 0x1000000009090812 */ /* 0x000fe400078efcff */
[----:B------:R-:W-:Y:S01]  /*5f450*/  ISETP.GE.AND P0, PT, R60, UR33, PT ;  /* 0x000000213c007c0c */ /* 0x000fe2000bf06270 */
[----:B------:R-:W-:Y:S01]  /*5f460*/  VIADD R62, R63, UR30 ;  /* 0x0000001e3f3e7c36 */ /* 0x000fe20008000000 */
[----:B------:R-:W-:Y:S01]  /*5f470*/  LOP3.LUT R9, R9, 0xf7ffffff, RZ, 0xc0, !PT ;  /* 0xf7ffffff09097812 */ /* 0x000fe200078ec0ff */
[----:B------:R-:W-:Y:S01]  /*5f480*/  ULDC.64 UR30, c[0x0][0x228] ;  /* 0x00008a00001e7ab9 */ /* 0x000fe20000000a00 */
[----:B------:R-:W-:Y:S01]  /*5f490*/  ISETP.LT.AND P1, PT, R66, UR22, !P0 ;  /* 0x0000001642007c0c */ /* 0x000fe2000c721270 */
[----:B------:R-:W-:Y:S01]  /*5f4a0*/  ULDC.64 UR32, c[0x0][0x228] ;  /* 0x00008a0000207ab9 */ /* 0x000fe20000000a00 */
[----:B------:R-:W-:Y:S01]  /*5f4b0*/  ISETP.LT.AND P0, PT, R65, UR45, !P0 ;  /* 0x0000002d41007c0c */ /* 0x000fe2000c701270 */
[----:B------:R-:W-:-:S10]  /*5f4c0*/  ULDC UR45, c[0x0][0x228] ;  /* 0x00008a00002d7ab9 */ /* 0x000fd40000000800 */
        /* <DEDUP_REMOVED lines=9> */
[----:B------:R-:W-:-:S11]  /*5f560*/  ISETP.LT.AND P0, PT, R65, UR45, !P0 ;  /* 0x0000002d41007c0c */ /* 0x000fd6000c701270 */
        /* <DEDUP_REMOVED lines=10> */
[----:B------:R-:W-:Y:S01]  /*5f610*/  VIADD R59, R60, UR41 ;  /* 0x000000293c3b7c36 */ /* 0x000fe20008000000 */
[----:B------:R-:W-:Y:S01]  /*5f620*/  STL [R1+0x18c0], R67 ;  /* 0x0018c04301007387 */ /* 0x000fe20000100800 */
[----:B------:R-:W-:-:S08]  /*5f630*/  ULDC.64 UR48, c[0x0][0x228] ;  /* 0x00008a0000307ab9 */ /* 0x000fd00000000a00 */
[----:B------:R-:W-:-:S04]  /*5f640*/  @P1 LOP3.LUT R9, R9, 0x800000, RZ, 0xfc, !PT ;  /* 0x0080000009091812 */ /* 0x000fc800078efcff */
[----:B------:R-:W-:-:S04]  /*5f650*/  LOP3.LUT R9, R9, 0xffbfffff, RZ, 0xc0, !PT ;  /* 0xffbfffff09097812 */ /* 0x000fc800078ec0ff */
[----:B------:R-:W-:Y:S02]  /*5f660*/  @P0 LOP3.LUT R9, R9, 0x400000, RZ, 0xfc, !PT ;  /* 0x0040000009090812 */ /* 0x000fe400078efcff */
[----:B------:R-:W-:-:S04]  /*5f670*/  ISETP.GE.AND P0, PT, R57, UR17, PT ;  /* 0x0000001139007c0c */ /* 0x000fc8000bf06270 */
[----:B------:R-:W-:Y:S02]  /*5f680*/  ISETP.LT.AND P1, PT, R66, UR28, !P0 ;  /* 0x0000001c42007c0c */ /* 0x000fe4000c721270 */
[----:B------:R-:W-:Y:S01]  /*5f690*/  ISETP.LT.AND P0, PT, R65, UR18, !P0 ;  /* 0x0000001241007c0c */ /* 0x000fe2000c701270 */
[----:B------:R-:W-:Y:S01]  /*5f6a0*/  ULDC UR18, c[0x0][0x228] ;  /* 0x00008a0000127ab9 */ /* 0x000fe20000000800 */
[----:B------:R-:W-:-:S09]  /*5f6b0*/  LOP3.LUT R9, R9, 0xffdfffff, RZ, 0xc0, !PT ;  /* 0xffdfffff09097812 */ /* 0x000fd200078ec0ff */
        /* <DEDUP_REMOVED lines=38> */
[----:B------:R-:W-:Y:S01]  /*5f920*/  VIADD R58, R59, UR7 ;  /* 0x000000073b3a7c36 */ /* 0x000fe20008000000 */
[----:B------:R-:W-:Y:S01]  /*5f930*/  LOP3.LUT R9, R9, 0xfffffbff, RZ, 0xc0, !PT ;  /* 0xfffffbff09097812 */ /* 0x000fe200078ec0ff */
[----:B------:R-:W-:-:S03]  /*5f940*/  ULDC UR18, c[0x0][0x228] ;  /* 0x00008a0000127ab9 */ /* 0x000fc60000000800 */
[----:B------:R-:W-:Y:S01]  /*5f950*/  LOP3.LUT R9, R9, 0xfffff7ff, RZ, 0xc0, !PT ;  /* 0xfffff7ff09097812 */ /* 0x000fe200078ec0ff */
[----:B------:R-:W-:-:S04]  /*5f960*/  VIADD R57, R58, UR8 ;  /* 0x000000083a397c36 */ /* 0x000fc80008000000 */
[----:B------:R-:W-:Y:S01]  /*5f970*/  @P1 LOP3.LUT R9, R9, 0x800, RZ, 0xfc, !PT ;  /* 0x0000080009091812 */ /* 0x000fe200078efcff */
[----:B------:R-:W-:-:S03]  /*5f980*/  VIADD R56, R57, UR9 ;  /* 0x0000000939387c36 */ /* 0x000fc60008000000 */
[----:B------:R-:W-:Y:S02]  /*5f990*/  @P0 LOP3.LUT R9, R9, 0x400, RZ, 0xfc, !PT ;  /* 0x0000040009090812 */ /* 0x000fe400078efcff */
[----:B------:R-:W-:Y:S01]  /*5f9a0*/  ISETP.GE.AND P0, PT, R51, UR29, PT ;  /* 0x0000001d33007c0c */ /* 0x000fe2000bf06270 */
[----:B------:R-:W-:-:S03]  /*5f9b0*/  VIADD R55, R56, UR10 ;  /* 0x0000000a38377c36 */ /* 0x000fc60008000000 */
[----:B------:R-:W-:Y:S01]  /*5f9c0*/  ISETP.LT.AND P2, PT, R66, UR46, !P0 ;  /* 0x0000002e42007c0c */ /* 0x000fe2000c741270 */
[----:B------:R-:W-:Y:S01]  /*5f9d0*/  VIADD R54, R55, UR13 ;  /* 0x0000000d37367c36 */ /* 0x000fe20008000000 */
[----:B------:R-:W-:Y:S02]  /*5f9e0*/  ISETP.LT.AND P1, PT, R65, UR18, !P0 ;  /* 0x0000001241007c0c */ /* 0x000fe4000c721270 */
[----:B------:R-:W-:Y:S01]  /*5f9f0*/  LOP3.LUT R9, R9, 0xfffffdff, RZ, 0xc0, !PT ;  /* 0xfffffdff09097812 */ /* 0x000fe200078ec0ff */
[----:B------:R-:W-:Y:S01]  /*5fa00*/  VIADD R53, R54, UR12 ;  /* 0x0000000c36357c36 */ /* 0x000fe20008000000 */
[----:B------:R-:W-:Y:S04]  /*5fa10*/  STL [R1+0x18bc], R63 ;  /* 0x0018bc3f01007387 */ /* 0x000fe80000100800 */
[----:B------:R-:W-:Y:S01]  /*5fa20*/  STL [R1+0x18b0], R62 ;  /* 0x0018b03e01007387 */ /* 0x000fe20000100800 */
[----:B------:R-:W-:-:S02]  /*5fa30*/  VIADD R52, R53, UR11 ;  /* 0x0000000b35347c36 */ /* 0x000fc40008000000 */
[----:B------:R-:W-:Y:S01]  /*5fa40*/  @P2 LOP3.LUT R9, R9, 0x200, RZ, 0xfc, !PT ;  /* 0x0000020009092812 */ /* 0x000fe200078efcff */
[----:B------:R-:W-:Y:S04]  /*5fa50*/  STL [R1+0x18a4], R61 ;  /* 0x0018a43d01007387 */ /* 0x000fe80000100800 */
[----:B------:R-:W-:Y:S01]  /*5fa60*/  STL [R1+0x1898], R60 ;  /* 0x0018983c01007387 */ /* 0x000fe20000100800 */
[----:B------:R-:W-:-:S03]  /*5fa70*/  LOP3.LUT R9, R9, 0xfffffeff, RZ, 0xc0, !PT ;  /* 0xfffffeff09097812 */ /* 0x000fc600078ec0ff */
[----:B------:R-:W-:Y:S01]  /*5fa80*/  STL [R1+0x1894], R59 ;  /* 0x0018943b01007387 */ /* 0x000fe20000100800 */
[----:B------:R-:W-:Y:S01]  /*5fa90*/  ISETP.GE.AND P0, PT, R50, UR31, PT ;  /* 0x0000001f32007c0c */ /* 0x000fe2000bf06270 */
[----:B------:R-:W-:Y:S02]  /*5faa0*/  VIADD R51, R52, UR39 ;  /* 0x0000002734337c36 */ /* 0x000fe40008000000 */
[----:B------:R-:W-:Y:S04]  /*5fab0*/  STL [R1+0x188c], R58 ;  /* 0x00188c3a01007387 */ /* 0x000fe80000100800 */
[----:B------:R-:W-:Y:S01]  /*5fac0*/  STL [R1+0x1880], R57 ;  /* 0x0018803901007387 */ /* 0x000fe20000100800 */
[----:B------:R-:W-:-:S03]  /*5fad0*/  @P1 LOP3.LUT R9, R9, 0x100, RZ, 0xfc, !PT ;  /* 0x0000010009091812 */ /* 0x000fc600078efcff */
[----:B------:R-:W-:Y:S01]  /*5fae0*/  STL [R1+0x1878], R56 ;  /* 0x0018783801007387 */ /* 0x000fe20000100800 */
[----:B------:R-:W-:-:S03]  /*5faf0*/  ISETP.LT.AND P2, PT, R65, UR40, !P0 ;  /* 0x0000002841007c0c */ /* 0x000fc6000c741270 */
[----:B------:R-:W-:Y:S01]  /*5fb00*/  STL [R1+0x1870], R55 ;  /* 0x0018703701007387 */ /* 0x000fe20000100800 */
[----:B------:R-:W-:-:S03]  /*5fb10*/  ISETP.LT.AND P1, PT, R66, UR48, !P0 ;  /* 0x0000003042007c0c */ /* 0x000fc6000c721270 */
[----:B------:R-:W-:Y:S01]  /*5fb20*/  STL [R1+0x1864], R54 ;  /* 0x0018643601007387 */ /* 0x000fe20000100800 */
[----:B------:R-:W-:-:S03]  /*5fb30*/  ISETP.GE.AND P0, PT, R49, UR33, PT ;  /* 0x0000002131007c0c */ /* 0x000fc6000bf06270 */
[----:B------:R-:W-:Y:S04]  /*5fb40*/  STL [R1+0x1858], R53 ;  /* 0x0018583501007387 */ /* 0x000fe80000100800 */
[----:B------:R-:W-:Y:S04]  /*5fb50*/  STL [R1+0x1850], R52 ;  /* 0x0018503401007387 */ /* 0x000fe80000100800 */
[----:B------:R-:W-:Y:S04]  /*5fb60*/  STL [R1+0x1848], R51 ;  /* 0x0018483301007387 */ /* 0x000fe80000100800 */
[----:B------:R-:W2:Y:S01]  /*5fb70*/  LDL.LU R49, [R1+0x1fac] ;  /* 0x001fac0001317983 */ /* 0x000ea20000300800 */
[----:B------:R-:W-:Y:S01]  /*5fb80*/  BAR.SYNC.DEFER_BLOCKING 0x0 ;  /* 0x0000000000007b1d */ /* 0x000fe20000010000 */
[----:B------:R-:W-:-:S04]  /*5fb90*/  LOP3.LUT R9, R9, 0xffffffbf, RZ, 0xc0, !PT ;  /* 0xffffffbf09097812 */ /* 0x000fc800078ec0ff */
[----:B------:R-:W-:Y:S02]  /*5fba0*/  @P2 LOP3.LUT R9, R9, 0x40, RZ, 0xfc, !PT ;  /* 0x0000004009092812 */ /* 0x000fe400078efcff */
[----:B------:R-:W-:Y:S02]  /*5fbb0*/  ISETP.LT.AND P2, PT, R66, UR61, !P0 ;  /* 0x0000003d42007c0c */ /* 0x000fe4000c741270 */
[----:B------:R-:W-:-:S04]  /*5fbc0*/  LOP3.LUT R9, R9, 0xffffff7f, RZ, 0xc0, !PT ;  /* 0xffffff7f09097812 */ /* 0x000fc800078ec0ff */
[----:B------:R-:W-:Y:S02]  /*5fbd0*/  @P1 LOP3.LUT R9, R9, 0x80, RZ, 0xfc, !PT ;  /* 0x0000008009091812 */ /* 0x000fe400078efcff */
[----:B------:R-:W-:Y:S02]  /*5fbe0*/  ISETP.LT.AND P1, PT, R65, UR60, !P0 ;  /* 0x0000003c41007c0c */ /* 0x000fe4000c721270 */
[----:B------:R-:W-:Y:S01]  /*5fbf0*/  LOP3.LUT R9, R9, 0xffffffdf, RZ, 0xc0, !PT ;  /* 0xffffffdf09097812 */ /* 0x000fe200078ec0ff */
[----:B------:R-:W1:Y:S04]  /*5fc00*/  LDS.128 R56, [R2] ;  /* 0x0000000002387984 */ /* 0x000e680000000c00 */
[----:B------:R-:W3:Y:S01]  /*5fc10*/  LDS.128 R52, [R2+0x400] ;  /* 0x0004000002347984 */ /* 0x000ee20000000c00 */
[----:B------:R-:W-:-:S02]  /*5fc20*/  ISETP.GE.AND P0, PT, R48, UR35, PT ;  /* 0x0000002330007c0c */ /* 0x000fc4000bf06270 */
[----:B------:R-:W-:Y:S02]  /*5fc30*/  @P2 LOP3.LUT R9, R9, 0x20, RZ, 0xfc, !PT ;  /* 0x0000002009092812 */ /* 0x000fe400078efcff */
[----:B------:R-:W-:Y:S02]  /*5fc40*/  ISETP.LT.AND P2, PT, R66, UR59, !P0 ;  /* 0x0000003b42007c0c */ /* 0x000fe4000c741270 */
[----:B------:R-:W-:Y:S01]  /*5fc50*/  LOP3.LUT R9, R9, 0xffffffef, RZ, 0xc0, !PT ;  /* 0xffffffef09097812 */ /* 0x000fe200078ec0ff */
[----:B------:R-:W-:-:S03]  /*5fc60*/  VIADD R50, R51, UR15 ;  /* 0x0000000f33327c36 */ /* 0x000fc60008000000 */
[----:B------:R-:W-:Y:S02]  /*5fc70*/  @P1 LOP3.LUT R9, R9, 0x10, RZ, 0xfc, !PT ;  /* 0x0000001009091812 */ /* 0x000fe400078efcff */
[----:B------:R-:W-:Y:S01]  /*5fc80*/  ISETP.LT.AND P1, PT, R65, UR58, !P0 ;  /* 0x0000003a41007c0c */ /* 0x000fe2000c721270 */
[----:B------:R4:W-:Y:S01]  /*5fc90*/  STL [R1+0x1840], R50 ;  /* 0x0018403201007387 */ /* 0x0009e20000100800 */
[----:B------:R-:W-:Y:S01]  /*5fca0*/  LOP3.LUT R9, R9, 0xfffffff7, RZ, 0xc0, !PT ;  /* 0xfffffff709097812 */ /* 0x000fe200078ec0ff */
[----:B------:R-:W-:-:S03]  /*5fcb0*/  VIADD R26, R252, 0x2 ;  /* 0x00000002fc1a7836 */ /* 0x000fc60000000000 */
[----:B------:R-:W-:Y:S01]  /*5fcc0*/  @P2 LOP3.LUT R9, R9, 0x8, RZ, 0xfc, !PT ;  /* 0x0000000809092812 */ /* 0x000fe200078efcff */
[----:B----4-:R-:W-:Y:S01]  /*5fcd0*/  VIADD R50, R50, UR14 ;  /* 0x0000000e32327c36 */ /* 0x010fe20008000000 */
[----:B------:R-:W-:-:S03]  /*5fce0*/  ISETP.GE.AND P0, PT, R27, UR43, PT ;  /* 0x0000002b1b007c0c */ /* 0x000fc6000bf06270 */
[----:B------:R-:W-:Y:S01]  /*5fcf0*/  VIADD R48, R50, UR50 ;  /* 0x0000003232307c36 */ /* 0x000fe20008000000 */
[----:B------:R-:W-:-:S03]  /*5fd00*/  LOP3.LUT R9, R9, 0xfffffffb, RZ, 0xc0, !PT ;  /* 0xfffffffb09097812 */ /* 0x000fc600078ec0ff */
[----:B------:R-:W-:Y:S01]  /*5fd10*/  VIADD R27, R48, UR51 ;  /* 0x00000033301b7c36 */ /* 0x000fe20008000000 */
[----:B------:R-:W-:Y:S02]  /*5fd20*/  @P1 LOP3.LUT R9, R9, 0x4, RZ, 0xfc, !PT ;  /* 0x0000000409091812 */ /* 0x000fe400078efcff */
[----:B------:R-:W-:Y:S01]  /*5fd30*/  ISETP.GE.AND P2, PT, R26, UR45, PT ;  /* 0x0000002d1a007c0c */ /* 0x000fe2000bf46270 */
[----:B------:R-:W-:Y:S01]  /*5fd40*/  VIADD R26, R27, UR52 ;  /* 0x000000341b1a7c36 */ /* 0x000fe20008000000 */
[----:B------:R-:W-:Y:S01]  /*5fd50*/  ISETP.LT.AND P1, PT, R66, UR57, !P0 ;  /* 0x0000003942007c0c */ /* 0x000fe2000c721270 */
[----:B------:R-:W-:Y:S01]  /*5fd60*/  STL [R1+0x1834], R50 ;  /* 0x0018343201007387 */ /* 0x000fe20000100800 */
[----:B------:R-:W-:-:S03]  /*5fd70*/  ISETP.LT.AND P0, PT, R65, UR56, !P0 ;  /* 0x0000003841007c0c */ /* 0x000fc6000c701270 */
[----:B------:R-:W-:Y:S04]  /*5fd80*/  STL [R1+0x182c], R48 ;  /* 0x00182c3001007387 */ /* 0x000fe80000100800 */
[----:B------:R-:W-:Y:S04]  /*5fd90*/  STL [R1+0x1828], R27 ;  /* 0x0018281b01007387 */ /* 0x000fe80000100800 */
[----:B------:R4:W-:Y:S04]  /*5fda0*/  STL [R1+0x181c], R26 ;  /* 0x00181c1a01007387 */ /* 0x0009e80000100800 */
[----:B-1----:R-:W-:Y:S04]  /*5fdb0*/  STL.64 [R1+0x50], R56 ;  /* 0x0000503801007387 */ /* 0x002fe80000100a00 */
[----:B------:R-:W-:Y:S04]  /*5fdc0*/  STL.64 [R1+0x58], R58 ;  /* 0x0000583a01007387 */ /* 0x000fe80000100a00 */
[----:B---3--:R1:W-:Y:S04]  /*5fdd0*/  STL.64 [R1+0x2e0], R52 ;  /* 0x0002e03401007387 */ /* 0x0083e80000100a00 */
[----:B------:R3:W-:Y:S01]  /*5fde0*/  STL.64 [R1+0x2e8], R54 ;  /* 0x0002e83601007387 */ /* 0x0007e20000100a00 */
[----:B------:R-:W-:-:S02]  /*5fdf0*/  @P0 LOP3.LUT R8, R8, 0x20, RZ, 0xfc, !PT ;  /* 0x0000002008080812 */ /* 0x000fc400078efcff */
[----:B------:R-:W-:-:S04]  /*5fe00*/  LOP3.LUT R9, R9, 0xfffffffe, RZ, 0xc0, !PT ;  /* 0xfffffffe09097812 */ /* 0x000fc800078ec0ff */
[----:B------:R-:W-:Y:S02]  /*5fe10*/  @P1 LOP3.LUT R9, R9, 0x1, RZ, 0xfc, !PT ;  /* 0x0000000109091812 */ /* 0x000fe400078efcff */
[----:B------:R-:W-:Y:S01]  /*5fe20*/  ISETP.GE.AND P4, PT, R25, UR47, PT ;  /* 0x0000002f19007c0c */ /* 0x000fe2000bf86270 */
[----:B------:R-:W-:Y:S01]  /*5fe30*/  VIADD R25, R26, UR53 ;  /* 0x000000351a197c36 */ /* 0x000fe20008000000 */
[----:B------:R-:W-:Y:S02]  /*5fe40*/  LOP3.LUT R9, R9, 0xfffffffd, RZ, 0xc0, !PT ;  /* 0xfffffffd09097812 */ /* 0x000fe400078ec0ff */
[----:B------:R-:W-:Y:S01]  /*5fe50*/  ISETP.GE.AND P5, PT, R252, UR49, PT ;  /* 0x00000031fc007c0c */ /* 0x000fe2000bfa6270 */
[----:B------:R-:W-:Y:S01]  /*5fe60*/  IMAD.MOV.U32 R44, RZ, RZ, R173 ;  /* 0x000000ffff2c7224 */ /* 0x000fe200078e00ad */
[C---:B------:R-:W-:Y:S01]  /*5fe70*/  ISETP.LT.AND P1, PT, R66.reuse, UR55, !P2 ;  /* 0x0000003742007c0c */ /* 0x040fe2000d721270 */
[----:B------:R-:W-:Y:S01]  /*5fe80*/  IMAD.MOV.U32 R45, RZ, RZ, R175 ;  /* 0x000000ffff2d7224 */ /* 0x000fe200078e00af */
[C---:B------:R-:W-:Y:S01]  /*5fe90*/  ISETP.LT.AND P3, PT, R66.reuse, UR5, !P4 ;  /* 0x0000000542007c0c */ /* 0x040fe2000e761270 */
[----:B------:R-:W-:Y:S01]  /*5fea0*/  IMAD.MOV.U32 R47, RZ, RZ, R159 ;  /* 0x000000ffff2f7224 */ /* 0x000fe200078e009f */
[C---:B------:R-:W-:Y:S01]  /*5feb0*/  ISETP.LT.AND P2, PT, R65.reuse, UR6, !P2 ;  /* 0x0000000641007c0c */ /* 0x040fe2000d741270 */
[----:B------:R-:W-:Y:S01]  /*5fec0*/  IMAD.MOV.U32 R28, RZ, RZ, R237 ;  /* 0x000000ffff1c7224 */ /* 0x000fe200078e00ed */
[----:B------:R-:W-:Y:S01]  /*5fed0*/  ISETP.LT.AND P4, PT, R65, UR4, !P4 ;  /* 0x0000000441007c0c */ /* 0x000fe2000e781270 */
[----:B------:R-:W-:Y:S01]  /*5fee0*/  IMAD.MOV.U32 R29, RZ, RZ, R239 ;  /* 0x000000ffff1d7224 */ /* 0x000fe200078e00ef */
[----:B------:R-:W-:Y:S01]  /*5fef0*/  BAR.SYNC.DEFER_BLOCKING 0x0 ;  /* 0x0000000000007b1d */ /* 0x000fe20000010000 */
[----:B------:R-:W-:Y:S01]  /*5ff00*/  IMAD.MOV.U32 R30, RZ, RZ, R241 ;  /* 0x000000ffff1e7224 */ /* 0x000fe200078e00f1 */
[----:B------:R-:W-:Y:S01]  /*5ff10*/  ISETP.LT.AND P5, PT, R66, UR16, !P5 ;  /* 0x0000001042007c0c */ /* 0x000fe2000efa1270 */
[----:B------:R-:W-:-:S02]  /*5ff20*/  IMAD.MOV.U32 R31, RZ, RZ, R243 ;  /* 0x000000ffff1f7224 */ /* 0x000fc400078e00f3 */
[----:B------:R-:W-:Y:S02]  /*5ff30*/  IMAD.MOV.U32 R46, RZ, RZ, R157 ;  /* 0x000000ffff2e7224 */ /* 0x000fe400078e009d */
[----:B----4-:R-:W-:Y:S01]  /*5ff40*/  VIADD R26, R25, UR54 ;  /* 0x00000036191a7c36 */ /* 0x010fe20008000000 */
[----:B--2---:R-:W-:-:S04]  /*5ff50*/  ISETP.GE.AND P6, PT, R64, R49, PT ;  /* 0x000000314000720c */ /* 0x004fc80003fc6270 */
[----:B------:R-:W-:-:S13]  /*5ff60*/  ISETP.LT.AND P0, PT, R65, UR38, !P6 ;  /* 0x0000002641007c0c */ /* 0x000fda000f701270 */
[----:B------:R-:W-:Y:S02]  /*5ff70*/  @P0 LOP3.LUT R9, R9, 0x2, RZ, 0xfc, !PT ;  /* 0x0000000209090812 */ /* 0x000fe400078efcff */
[C---:B------:R-:W-:Y:S01]  /*5ff80*/  LOP3.LUT P0, RZ, R8.reuse, 0x20, RZ, 0xc0, !PT ;  /* 0x0000002008ff7812 */ /* 0x040fe2000780c0ff */
[----:B------:R-:W-:Y:S01]  /*5ff90*/  STL [R1+0x2054], R12 ;  /* 0x0020540c01007387 */ /* 0x000fe20000100800 */
[----:B------:R-:W-:-:S03]  /*5ffa0*/  LOP3.LUT R8, R8, 0xf7ffffff, RZ, 0xc0, !PT ;  /* 0xf7ffffff08087812 */ /* 0x000fc600078ec0ff */
[----:B------:R-:W-:Y:S08]  /*5ffb0*/  STSM.16.M88.4 [R0], R44 ;  /* 0x0000002c00007844 */ /* 0x000ff00000000200 */
[----:B------:R-:W-:Y:S01]  /*5ffc0*/  @P0 LOP3.LUT R8, R8, 0x8000000, RZ, 0xfc, !PT ;  /* 0x0800000008080812 */ /* 0x000fe200078efcff */
[----:B------:R-:W-:Y:S01]  /*5ffd0*/  IMAD.MOV.U32 R48, RZ, RZ, R248 ;  /* 0x000000ffff307224 */ /* 0x000fe200078e00f8 */
[C---:B------:R-:W-:Y:S01]  /*5ffe0*/  LOP3.LUT P0, RZ, R3.reuse, 0x10, RZ, 0xc0, !PT ;  /* 0x0000001003ff7812 */ /* 0x040fe2000780c0ff */
[----:B------:R-:W-:Y:S01]  /*5fff0*/  STL [R1+0x204c], R13 ;  /* 0x00204c0d01007387 */ /* 0x000fe20000100800 */
[----:B------:R-:W-:Y:S01]  /*60000*/  LOP3.LUT R3, R3, 0xffffffdf, RZ, 0xc0, !PT ;  /* 0xffffffdf03037812 */ /* 0x000fe200078ec0ff */
[----:B------:R-:W-:Y:S01]  /*60010*/  IMAD.MOV.U32 R49, RZ, RZ, R250 ;  /* 0x000000ffff317224 */ /* 0x000fe200078e00fa */
[----:B------:R-:W-:Y:S01]  /*60020*/  ULDC UR5, c[0x0][0x22c] ;  /* 0x00008b0000057ab9 */ /* 0x000fe20000000800 */
[----:B------:R-:W-:Y:S01]  /*60030*/  STL [R1+0x2048], R14 ;  /* 0x0020480e01007387 */ /* 0x000fe20000100800 */
[----:B------:R-:W-:Y:S01]  /*60040*/  @P6 LOP3.LUT R3, R3, 0x20, RZ, 0xfc, !PT ;  /* 0x0000002003036812 */ /* 0x000fe200078efcff */
[----:B------:R-:W-:Y:S01]  /*60050*/  IMAD.MOV.U32 R50, RZ, RZ, R196 ;  /* 0x000000ffff327224 */ /* 0x000fe200078e00c4 */
[----:B------:R-:W-:Y:S01]  /*60060*/  LOP3.LUT P6, RZ, R9, 0x4, RZ, 0xc0, !PT ;  /* 0x0000000409ff7812 */ /* 0x000fe200078cc0ff */
[----:B------:R-:W-:Y:S01]  /*60070*/  STL [R1+0x203c], R15 ;  /* 0x00203c0f01007387 */ /* 0x000fe20000100800 */
[----:B------:R-:W-:Y:S01]  /*60080*/  IMAD.MOV.U32 R51, RZ, RZ, R198 ;  /* 0x000000ffff337224 */ /* 0x000fe200078e00c6 */
[----:B------:R-:W-:Y:S01]  /*60090*/  ULDC UR4, c[0x0][0x22c] ;  /* 0x00008b0000047ab9 */ /* 0x000fe20000000800 */
[----:B------:R-:W-:Y:S01]  /*600a0*/  ULDC UR6, c[0x0][0x248] ;  /* 0x0000920000067ab9 */ /* 0x000fe20000000800 */
        /* <DEDUP_REMOVED lines=12> */
[----:B-1----:R-:W2:Y:S04]  /*60170*/  LDL.LU R52, [R1+0xb20] ;  /* 0x000b200001347983 */ /* 0x002ea80000300800 */
[----:B------:R-:W2:Y:S04]  /*60180*/  LDL.LU R53, [R1+0xb28] ;  /* 0x000b280001357983 */ /* 0x000ea80000300800 */
[----:B---3--:R-:W2:Y:S04]  /*60190*/  LDL.LU R54, [R1+0x690] ;  /* 0x0006900001367983 */ /* 0x008ea80000300800 */
[----:B------:R1:W-:Y:S04]  /*601a0*/  STSM.16.M88.4 [R0+0x200], R28 ;  /* 0x0002001c00007844 */ /* 0x0003e80000000200 */
[----:B------:R-:W2:Y:S01]  /*601b0*/  LDL.LU R55, [R1+0x698] ;  /* 0x0006980001377983 */ /* 0x000ea20000300800 */
[----:B------:R-:W-:Y:S06]  /*601c0*/  BAR.SYNC.DEFER_BLOCKING 0x0 ;  /* 0x0000000000007b1d */ /* 0x000fec0000010000 */
[----:B-1----:R-:W3:Y:S04]  /*601d0*/  LDL.LU R28, [R1+0x500] ;  /* 0x00050000011c7983 */ /* 0x002ee80000300800 */
[----:B------:R-:W3:Y:S04]  /*601e0*/  LDL.LU R29, [R1+0x508] ;  /* 0x00050800011d7983 */ /* 0x000ee80000300800 */
[----:B------:R-:W3:Y:S04]  /*601f0*/  LDL.LU R30, [R1+0x3a0] ;  /* 0x0003a000011e7983 */ /* 0x000ee80000300800 */
[----:B------:R-:W3:Y:S04]  /*60200*/  LDL.LU R31, [R1+0x3a8] ;  /* 0x0003a800011f7983 */ /* 0x000ee80000300800 */
[----:B------:R-:W-:Y:S04]  /*60210*/  LDS.128 R16, [R2] ;  /* 0x0000000002107984 */ /* 0x000fe80000000c00 */
[----:B------:R-:W1:Y:S01]  /*60220*/  LDS.128 R12, [R2+0x400] ;  /* 0x00040000020c7984 */ /* 0x000e620000000c00 */
[----:B------:R-:W-:Y:S06]  /*60230*/  BAR.SYNC.DEFER_BLOCKING 0x0 ;  /* 0x0000000000007b1d */ /* 0x000fec0000010000 */
[----:B-1----:R-:W-:Y:S04]  /*60240*/  STL [R1+0x310], R12 ;  /* 0x0003100c01007387 */ /* 0x002fe80000100800 */
[----:B------:R-:W-:Y:S04]  /*60250*/  STL.64 [R1+0x250], R16 ;  /* 0x0002501001007387 */ /* 0x000fe80000100a00 */
[----:B------:R-:W-:Y:S04]  /*60260*/  STL.64 [R1+0x258], R18 ;  /* 0x0002581201007387 */ /* 0x000fe80000100a00 */
[----:B------:R-:W-:Y:S04]  /*60270*/  STL.64 [R1+0x318], R14 ;  /* 0x0003180e01007387 */ /* 0x000fe80000100a00 */
[----:B------:R-:W-:Y:S01]  /*60280*/  STL [R1+0x2050], R13 ;  /* 0x0020500d01007387 */ /* 0x000fe20000100800 */
[----:B------:R-:W-:-:S02]  /*60290*/  IMAD.MOV.U32 R44, RZ, RZ, R200 ;  /* 0x000000ffff2c7224 */ /* 0x000fc400078e00c8 */
[----:B------:R-:W-:Y:S02]  /*602a0*/  IMAD.MOV.U32 R45, RZ, RZ, R202 ;  /* 0x000000ffff2d7224 */ /* 0x000fe400078e00ca */
[----:B------:R-:W-:Y:S02]  /*602b0*/  IMAD.MOV.U32 R46, RZ, RZ, R36 ;  /* 0x000000ffff2e7224 */ /* 0x000fe400078e0024 */
[----:B------:R-:W-:Y:S01]  /*602c0*/  IMAD.MOV.U32 R47, RZ, RZ, R38 ;  /* 0x000000ffff2f7224 */ /* 0x000fe200078e0026 */
[----:B--2---:R-:W-:Y:S04]  /*602d0*/  STSM.16.M88.4 [R0], R52 ;  /* 0x0000003400007844 */ /* 0x004fe80000000200 */
[----:B---3--:R-:W-:Y:S01]  /*602e0*/  STSM.16.M88.4 [R0+0x200], R28 ;  /* 0x0002001c00007844 */ /* 0x008fe20000000200 */
[----:B------:R-:W-:Y:S06]  /*602f0*/  BAR.SYNC.DEFER_BLOCKING 0x0 ;  /* 0x0000000000007b1d */ /* 0x000fec0000010000 */
[----:B------:R-:W1:Y:S04]  /*60300*/  LDS.128 R16, [R2] ;  /* 0x0000000002107984 */ /* 0x000e680000000c00 */
[----:B------:R-:W2:Y:S01]  /*60310*/  LDS.128 R12, [R2+0x400] ;  /* 0x00040000020c7984 */ /* 0x000ea20000000c00 */
[----:B------:R-:W-:Y:S06]  /*60320*/  BAR.SYNC.DEFER_BLOCKING 0x0 ;  /* 0x0000000000007b1d */ /* 0x000fec0000010000 */
[----:B------:R-:W-:Y:S04]  /*60330*/  STSM.16.M88.4 [R0], R48 ;  /* 0x0000003000007844 */ /* 0x000fe80000000200 */
[----:B-1----:R-:W-:Y:S04]  /*60340*/  STL.64 [R1+0x3c0], R16 ;  /* 0x0003c01001007387 */ /* 0x002fe80000100a00 */
[----:B------:R-:W-:Y:S04]  /*60350*/  STL.64 [R1+0x3c8], R18 ;  /* 0x0003c81201007387 */ /* 0x000fe80000100a00 */
[----:B--2---:R-:W-:Y:S04]  /*60360*/  STL.64 [R1+0x490], R12 ;  /* 0x0004900c01007387 */ /* 0x004fe80000100a00 */
[----:B------:R-:W-:Y:S04]  /*60370*/  STL.64 [R1+0x498], R14 ;  /* 0x0004980e01007387 */ /* 0x000fe80000100a00 */
[----:B------:R-:W2:Y:S04]  /*60380*/  LDL.LU R28, [R1+0xb24] ;  /* 0x000b2400011c7983 */ /* 0x000ea80000300800 */
[----:B------:R-:W2:Y:S04]  /*60390*/  LDL.LU R29, [R1+0xb2c] ;  /* 0x000b2c00011d7983 */ /* 0x000ea80000300800 */
[----:B------:R-:W2:Y:S04]  /*603a0*/  LDL.LU R30, [R1+0x694] ;  /* 0x00069400011e7983 */ /* 0x000ea80000300800 */
[----:B------:R1:W-:Y:S04]  /*603b0*/  STSM.16.M88.4 [R0+0x200], R44 ;  /* 0x0002002c00007844 */ /* 0x0003e80000000200 */
[----:B------:R-:W2:Y:S01]  /*603c0*/  LDL.LU R31, [R1+0x69c] ;  /* 0x00069c00011f7983 */ /* 0x000ea20000300800 */
[----:B------:R-:W-:Y:S06]  /*603d0*/  BAR.SYNC.DEFER_BLOCKING 0x0 ;  /* 0x0000000000007b1d */ /* 0x000fec0000010000 */
[----:B-1----:R-:W3:Y:S04]  /*603e0*/  LDL.LU R44, [R1+0x504] ;  /* 0x00050400012c7983 */ /* 0x002ee80000300800 */
[----:B------:R-:W3:Y:S04]  /*603f0*/  LDL.LU R45, [R1+0x50c] ;  /* 0x00050c00012d7983 */ /* 0x000ee80000300800 */
[----:B------:R-:W3:Y:S04]  /*60400*/  LDL.LU R46, [R1+0x3a4] ;  /* 0x0003a400012e7983 */ /* 0x000ee80000300800 */
[----:B------:R-:W3:Y:S04]  /*60410*/  LDL.LU R47, [R1+0x3ac] ;  /* 0x0003ac00012f7983 */ /* 0x000ee80000300800 */
[----:B------:R-:W1:Y:S04]  /*60420*/  LDS.128 R16, [R2] ;  /* 0x0000000002107984 */ /* 0x000e680000000c00 */
[----:B------:R-:W4:Y:S01]  /*60430*/  LDS.128 R12, [R2+0x400] ;  /* 0x00040000020c7984 */ /* 0x000f220000000c00 */
[----:B------:R-:W-:Y:S06]  /*60440*/  BAR.SYNC.DEFER_BLOCKING 0x0 ;  /* 0x0000000000007b1d */ /* 0x000fec0000010000 */
[----:B-1----:R-:W-:Y:S04]  /*60450*/  STL.64 [R1+0x380], R16 ;  /* 0x0003801001007387 */ /* 0x002fe80000100a00 */
[----:B------:R-:W-:Y:S04]  /*60460*/  STL.64 [R1+0x388], R18 ;  /* 0x0003881201007387 */ /* 0x000fe80000100a00 */
[----:B----4-:R-:W-:Y:S04]  /*60470*/  STL.64 [R1+0x430], R12 ;  /* 0x0004300c01007387 */ /* 0x010fe80000100a00 */
[----:B------:R-:W-:Y:S04]  /*60480*/  STL.64 [R1+0x438], R14 ;  /* 0x0004380e01007387 */ /* 0x000fe80000100a00 */
[----:B--2---:R1:W-:Y:S04]  /*60490*/  STSM.16.M88.4 [R0], R28 ;  /* 0x0000001c00007844 */ /* 0x0043e80000000200 */
[----:B---3--:R-:W-:Y:S01]  /*604a0*/  STSM.16.M88.4 [R0+0x200], R44 ;  /* 0x0002002c00007844 */ /* 0x008fe20000000200 */
[----:B------:R-:W-:Y:S06]  /*604b0*/  BAR.SYNC.DEFER_BLOCKING 0x0 ;  /* 0x0000000000007b1d */ /* 0x000fec0000010000 */
[----:B------:R-:W2:Y:S04]  /*604c0*/  LDS.128 R16, [R2] ;  /* 0x0000000002107984 */ /* 0x000ea80000000c00 */
[----:B------:R-:W3:Y:S01]  /*604d0*/  LDS.128 R12, [R2+0x400] ;  /* 0x00040000020c7984 */ /* 0x000ee20000000c00 */
[----:B-1----:R-:W-:-:S02]  /*604e0*/  IMAD.MOV.U32 R28, RZ, RZ, R249 ;  /* 0x000000ffff1c7224 */ /* 0x002fc400078e00f9 */
[----:B------:R-:W-:Y:S01]  /*604f0*/  IMAD.MOV.U32 R29, RZ, RZ, R251 ;  /* 0x000000ffff1d7224 */ /* 0x000fe200078e00fb */
[----:B------:R-:W-:Y:S01]  /*60500*/  BAR.SYNC.DEFER_BLOCKING 0x0 ;  /* 0x0000000000007b1d */ /* 0x000fe20000010000 */
[----:B------:R-:W-:Y:S02]  /*60510*/  IMAD.MOV.U32 R30, RZ, RZ, R197 ;  /* 0x000000ffff1e7224 */ /* 0x000fe400078e00c5 */
[----:B------:R-:W-:-:S05]  /*60520*/  IMAD.MOV.U32 R31, RZ, RZ, R199 ;  /* 0x000000ffff1f7224 */ /* 0x000fca00078e00c7 */
        /* <DEDUP_REMOVED lines=9> */
[----:B------:R-:W-:-:S03]  /*605c0*/  IMAD.MOV.U32 R46, RZ, RZ, R37 ;  /* 0x000000ffff2e7224 */ /* 0x000fc600078e0025 */
[----:B------:R-:W3:Y:S01]  /*605d0*/  LDL.LU R36, [R1+0x5c0] ;  /* 0x0005c00001247983 */ /* 0x000ee20000300800 */
[----:B------:R-:W-:-:S03]  /*605e0*/  IMAD.MOV.U32 R47, RZ, RZ, R39 ;  /* 0x000000ffff2f7224 */ /* 0x000fc600078e0027 */
[----:B------:R-:W3:Y:S04]  /*605f0*/  LDL.LU R37, [R1+0x5c8] ;  /* 0x0005c80001257983 */ /* 0x000ee80000300800 */
[----:B------:R-:W3:Y:S04]  /*60600*/  LDL.LU R38, [R1+0x3f0] ;  /* 0x0003f00001267983 */ /* 0x000ee80000300800 */
[----:B------:R-:W3:Y:S01]  /*60610*/  LDL.LU R39, [R1+0x3f8] ;  /* 0x0003f80001277983 */ /* 0x000ee20000300800 */
[----:B------:R-:W-:Y:S02]  /*60620*/  IMAD.MOV.U32 R44, RZ, RZ, R201 ;  /* 0x000000ffff2c7224 */ /* 0x000fe400078e00c9 */
[----:B------:R-:W-:-:S05]  /*60630*/  IMAD.MOV.U32 R45, RZ, RZ, R203 ;  /* 0x000000ffff2d7224 */ /* 0x000fca00078e00cb */
[----:B------:R-:W-:Y:S01]  /*60640*/  STSM.16.M88.4 [R0+0x200], R44 ;  /* 0x0002002c00007844 */ /* 0x000fe20000000200 */
[----:B------:R-:W-:Y:S06]  /*60650*/  BAR.SYNC.DEFER_BLOCKING 0x0 ;  /* 0x0000000000007b1d */ /* 0x000fec0000010000 */
[----:B------:R-:W1:Y:S04]  /*60660*/  LDS.128 R12, [R2+0x400] ;  /* 0x00040000020c7984 */ /* 0x000e680000000c00 */
[----:B------:R-:W4:Y:S01]  /*60670*/  LDS.128 R16, [R2] ;  /* 0x0000000002107984 */ /* 0x000f220000000c00 */
[----:B------:R-:W-:Y:S06]  /*60680*/  BAR.SYNC.DEFER_BLOCKING 0x0 ;  /* 0x0000000000007b1d */ /* 0x000fec0000010000 */
[----:B-1----:R-:W-:Y:S04]  /*60690*/  STL.64 [R1+0x3a0], R12 ;  /* 0x0003a00c01007387 */ /* 0x002fe80000100a00 */
[----:B----4-:R-:W-:Y:S04]  /*606a0*/  STL.64 [R1+0x2f0], R16 ;  /* 0x0002f01001007387 */ /* 0x010fe80000100a00 */
[----:B------:R-:W-:Y:S04]  /*606b0*/  STL.64 [R1+0x2f8], R18 ;  /* 0x0002f81201007387 */ /* 0x000fe80000100a00 */
[----:B------:R-:W-:Y:S04]  /*606c0*/  STL [R1+0x3a8], R14 ;  /* 0x0003a80e01007387 */ /* 0x000fe80000100800 */
[----:B--2---:R1:W-:Y:S04]  /*606d0*/  STSM.16.M88.4 [R0], R28 ;  /* 0x0000001c00007844 */ /* 0x0043e80000000200 */
[----:B-1----:R-:W2:Y:S04]  /*606e0*/  LDL.LU R28, [R1+0x350] ;  /* 0x00035000011c7983 */ /* 0x002ea80000300800 */
[----:B------:R-:W2:Y:S04]  /*606f0*/  LDL.LU R29, [R1+0x358] ;  /* 0x00035800011d7983 */ /* 0x000ea80000300800 */
[----:B------:R-:W2:Y:S04]  /*60700*/  LDL.LU R30, [R1+0x280] ;  /* 0x00028000011e7983 */ /* 0x000ea80000300800 */
[----:B------:R-:W2:Y:S04]  /*60710*/  LDL.LU R31, [R1+0x288] ;  /* 0x00028800011f7983 */ /* 0x000ea80000300800 */
[----:B---3--:R1:W-:Y:S01]  /*60720*/  STSM.16.M88.4 [R0+0x200], R36 ;  /* 0x0002002400007844 */ /* 0x0083e20000000200 */
[----:B------:R-:W-:Y:S06]  /*60730*/  BAR.SYNC.DEFER_BLOCKING 0x0 ;  /* 0x0000000000007b1d */ /* 0x000fec0000010000 */
[----:B-1----:R-:W3:Y:S04]  /*60740*/  LDL.LU R36, [R1+0x10] ;  /* 0x0000100001247983 */ /* 0x002ee80000300800 */
[----:B------:R-:W3:Y:S04]  /*60750*/  LDL.LU R37, [R1+0x18] ;  /* 0x0000180001257983 */ /* 0x000ee80000300800 */
[----:B------:R-:W1:Y:S04]  /*60760*/  LDS.128 R20, [R2] ;  /* 0x0000000002147984 */ /* 0x000e680000000c00 */
[----:B------:R-:W4:Y:S01]  /*60770*/  LDS.128 R16, [R2+0x400] ;  /* 0x0004000002107984 */ /* 0x000f220000000c00 */
[----:B------:R-:W-:Y:S06]  /*60780*/  BAR.SYNC.DEFER_BLOCKING 0x0 ;  /* 0x0000000000007b1d */ /* 0x000fec0000010000 */
[----:B-1----:R-:W-:Y:S04]  /*60790*/  STL.64 [R1+0x440], R20 ;  /* 0x0004401401007387 */ /* 0x002fe80000100a00 */
[----:B------:R-:W-:Y:S04]  /*607a0*/  STL.64 [R1+0x448], R22 ;  /* 0x0004481601007387 */ /* 0x000fe80000100a00 */
[----:B----4-:R-:W-:Y:S04]  /*607b0*/  STL.64 [R1+0x540], R16 ;  /* 0x0005401001007387 */ /* 0x010fe80000100a00 */
[----:B------:R-:W-:Y:S01]  /*607c0*/  STL.64 [R1+0x548], R18 ;  /* 0x0005481201007387 */ /* 0x000fe20000100a00 */
[----:B------:R-:W-:-:S02]  /*607d0*/  IMAD.MOV.U32 R38, RZ, RZ, R40 ;  /* 0x000000ffff267224 */ /* 0x000fc400078e0028 */
[----:B------:R-:W-:Y:S01]  /*607e0*/  IMAD.MOV.U32 R39, RZ, RZ, R42 ;  /* 0x000000ffff277224 */ /* 0x000fe200078e002a */
        /* <DEDUP_REMOVED lines=27> */
[----:B------:R-:W1:Y:S04]  /*609a0*/  LDS.128 R16, [R2+0x400] ;  /* 0x0004000002107984 */ /* 0x000e680000000c00 */
[----:B------:R-:W4:Y:S01]  /*609b0*/  LDS.128 R20, [R2] ;  /* 0x0000000002147984 */ /* 0x000f220000000c00 */
[----:B------:R-:W-:Y:S01]  /*609c0*/  BAR.SYNC.DEFER_BLOCKING 0x0 ;  /* 0x0000000000007b1d */ /* 0x000fe20000010000 */
[----:B------:R-:W-:-:S02]  /*609d0*/  IMAD.MOV.U32 R14, RZ, RZ, R15 ;  /* 0x000000ffff0e7224 */ /* 0x000fc400078e000f */
[----:B-1----:R-:W-:-:S03]  /*609e0*/  IMAD.MOV.U32 R15, RZ, RZ, R17 ;  /* 0x000000ffff0f7224 */ /* 0x002fc600078e0011 */
[----:B------:R-:W-:Y:S04]  /*609f0*/  STL [R1+0x500], R16 ;  /* 0x0005001001007387 */ /* 0x000fe80000100800 */
[----:B----4-:R-:W-:Y:S04]  /*60a00*/  STL.64 [R1+0x350], R20 ;  /* 0x0003501401007387 */ /* 0x010fe80000100a00 */
[----:B------:R-:W-:Y:S04]  /*60a10*/  STL.64 [R1+0x358], R22 ;  /* 0x0003581601007387 */ /* 0x000fe80000100a00 */
[----:B------:R-:W-:Y:S04]  /*60a20*/  STL.64 [R1+0x508], R18 ;  /* 0x0005081201007387 */ /* 0x000fe80000100a00 */
[----:B------:R-:W-:Y:S01]  /*60a30*/  STL [R1+0x2040], R15 ;  /* 0x0020400f01007387 */ /* 0x000fe20000100800 */
        /* <DEDUP_REMOVED lines=13> */
[----:B------:R-:W1:Y:S04]  /*60b10*/  LDS.128 R16, [R2+0x400] ;  /* 0x0004000002107984 */ /* 0x000e680000000c00 */
[----:B------:R-:W4:Y:S01]  /*60b20*/  LDS.128 R20, [R2] ;  /* 0x0000000002147984 */ /* 0x000f220000000c00 */
[----:B------:R-:W-:Y:S01]  /*60b30*/  BAR.SYNC.DEFER_BLOCKING 0x0 ;  /* 0x0000000000007b1d */ /* 0x000fe20000010000 */
[----:B-1----:R-:W-:-:S05]  /*60b40*/  IMAD.MOV.U32 R15, RZ, RZ, R16 ;  /* 0x000000ffff0f7224 */ /* 0x002fca00078e0010 */
[----:B------:R-:W-:Y:S04]  /*60b50*/  STL [R1+0x4a4], R17 ;  /* 0x0004a41101007387 */ /* 0x000fe80000100800 */
[----:B----4-:R-:W-:Y:S04]  /*60b60*/  STL.64 [R1+0x280], R20 ;  /* 0x0002801401007387 */ /* 0x010fe80000100a00 */
[----:B------:R-:W-:Y:S04]  /*60b70*/  STL.64 [R1+0x288], R22 ;  /* 0x0002881601007387 */ /* 0x000fe80000100a00 */
        /* <DEDUP_REMOVED lines=15> */
[----:B------:R-:W-:Y:S06]  /*60c70*/  BAR.SYNC.DEFER_BLOCKING 0x0 ;  /* 0x0000000000007b1d */ /* 0x000fec0000010000 */
[----:B-1----:R1:W-:Y:S04]  /*60c80*/  STL.64 [R1+0x580], R16 ;  /* 0x0005801001007387 */ /* 0x0023e80000100a00 */
[----:B----4-:R-:W-:Y:S04]  /*60c90*/  STL.64 [R1+0x530], R20 ;  /* 0x0005301401007387 */ /* 0x010fe80000100a00 */
[----:B------:R-:W-:Y:S01]  /*60ca0*/  STL.64 [R1+0x538], R22 ;  /* 0x0005381601007387 */ /* 0x000fe20000100a00 */
[----:B-1----:R-:W-:-:S03]  /*60cb0*/  IMAD.MOV.U32 R16, RZ, RZ, R18 ;  /* 0x000000ffff107224 */ /* 0x002fc600078e0012 */
[----:B------:R-:W-:Y:S04]  /*60cc0*/  STL [R1+0x58c], R19 ;  /* 0x00058c1301007387 */ /* 0x000fe80000100800 */
        /* <DEDUP_REMOVED lines=33> */
[----:B-1----:R-:W-:Y:S04]  /*60ee0*/  STL [R1+0x3d4], R17 ;  /* 0x0003d41101007387 */ /* 0x002fe80000100800 */
        /* <DEDUP_REMOVED lines=16> */
[----:B-1----:R1:W-:Y:S04]  /*60ff0*/  STL.64 [R1+0x170], R16 ;  /* 0x0001701001007387 */ /* 0x0023e80000100a00 */
[----:B------:R-:W-:Y:S01]  /*61000*/  STL [R1+0x17c], R19 ;  /* 0x00017c1301007387 */ /* 0x000fe20000100800 */
[----:B-1----:R-:W-:-:S05]  /*61010*/  IMAD.MOV.U32 R16, RZ, RZ, R18 ;  /* 0x000000ffff107224 */ /* 0x002fca00078e0012 */
[----:B------:R-:W-:Y:S04]  /*61020*/  STL [R1+0x2034], R16 ;  /* 0x0020341001007387 */ /* 0x000fe80000100800 */
[----:B------:R-:W1:Y:S01]  /*61030*/  LDS.128 R16, [R2+0x400] ;  /* 0x0004000002107984 */ /* 0x000e620000000c00 */
[----:B------:R-:W-:Y:S06]  /*61040*/  BAR.SYNC.DEFER_BLOCKING 0x0 ;  /* 0x0000000000007b1d */ /* 0x000fec0000010000 */
[----:B-1----:R-:W-:Y:S04]  /*61050*/  STL.64 [R1+0x330], R16 ;  /* 0x0003301001007387 */ /* 0x002fe80000100a00 */
        /* <DEDUP_REMOVED lines=143> */
[----:B-1----:R-:W-:Y:S04]  /*61950*/  STL.64 [R1+0x3e0], R16 ;  /* 0x0003e01001007387 */ /* 0x002fe80000100a00 */
[----:B----4-:R-:W-:Y:S04]  /*61960*/  STL.64 [R1+0x260], R20 ;  /* 0x0002601401007387 */ /* 0x010fe80000100a00 */
[----:B------:R-:W-:Y:S04]  /*61970*/  STL.64 [R1+0x268], R22 ;  /* 0x0002681601007387 */ /* 0x000fe80000100a00 */
[----:B------:R1:W-:Y:S02]  /*61980*/  STL [R1+0x3e8], R18 ;  /* 0x0003e81201007387 */ /* 0x0003e40000100800 */
[----:B-1----:R-:W-:-:S05]  /*61990*/  IMAD.MOV.U32 R18, RZ, RZ, R19 ;  /* 0x000000ffff127224 */ /* 0x002fca00078e0013 */
        /* <DEDUP_REMOVED lines=74> */
[----:B------:R1:W-:Y:S02]  /*61e40*/  STL.64 [R1+0x478], R18 ;  /* 0x0004781201007387 */ /* 0x0003e40000100a00 */
        /* <DEDUP_REMOVED lines=35> */
[----:B----4-:R1:W-:Y:S04]  /*62080*/  STL.64 [R1+0x690], R20 ;  /* 0x0006901401007387 */ /* 0x0103e80000100a00 */
[----:B------:R-:W-:Y:S04]  /*62090*/  STL.64 [R1+0x698], R22 ;  /* 0x0006981601007387 */ /* 0x000fe80000100a00 */
[----:B------:R-:W-:Y:S01]  /*620a0*/  STL [R1+0x778], R18 ;  /* 0x0007781201007387 */ /* 0x000fe20000100800 */
        /* <DEDUP_REMOVED lines=35> */
[----:B----4-:R1:W-:Y:S04]  /*622e0*/  STL.64 [R1+0x1c0], R20 ;  /* 0x0001c01401007387 */ /* 0x0103e80000100a00 */
[----:B------:R-:W-:Y:S04]  /*622f0*/  STL.64 [R1+0x1c8], R22 ;  /* 0x0001c81601007387 */ /* 0x000fe80000100a00 */
[----:B------:R-:W-:Y:S01]  /*62300*/  STL.64 [R1+0x528], R18 ;  /* 0x0005281201007387 */ /* 0x000fe20000100a00 */
        /* <DEDUP_REMOVED lines=122> */
[----:B-1----:R-:W-:Y:S01]  /*62ab0*/  STL [R1+0x4e4], R17 ;  /* 0x0004e41101007387 */ /* 0x002fe20000100800 */
[----:B------:R-:W-:-:S03]  /*62ac0*/  IMAD.MOV.U32 R21, RZ, RZ, R16 ;  /* 0x000000ffff157224 */ /* 0x000fc600078e0010 */
[----:B------:R-:W-:Y:S04]  /*62ad0*/  STL.64 [R1+0x4e8], R18 ;  /* 0x0004e81201007387 */ /* 0x000fe80000100a00 */
[----:B------:R-:W1:Y:S01]  /*62ae0*/  LDS.128 R16, [R2+0x400] ;  /* 0x0004000002107984 */ /* 0x000e620000000c00 */
[----:B------:R-:W-:Y:S06]  /*62af0*/  BAR.SYNC.DEFER_BLOCKING 0x0 ;  /* 0x0000000000007b1d */ /* 0x000fec0000010000 */
[----:B------:R-:W-:Y:S04]  /*62b00*/  STL [R1+0x1ff4], R21 ;  /* 0x001ff41501007387 */ /* 0x000fe80000100800 */
        /* <DEDUP_REMOVED lines=18> */
[----:B------:R1:W-:Y:S04]  /*62c30*/  STL.64 [R1+0x248], R22 ;  /* 0x0002481601007387 */ /* 0x0003e80000100a00 */
        /* <DEDUP_REMOVED lines=18> */
[----:B------:R-:W-:Y:S04]  /*62d60*/  STL.64 [R1+0xaf0], R16 ;  /* 0x000af01001007387 */ /* 0x000fe80000100a00 */
[----:B----4-:R-:W-:Y:S04]  /*62d70*/  STL.64 [R1+0x980], R20 ;  /* 0x0009801401007387 */ /* 0x010fe80000100a00 */
[----:B------:R-:W-:Y:S04]  /*62d80*/  STL.64 [R1+0x988], R22 ;  /* 0x0009881601007387 */ /* 0x000fe80000100a00 */
        /* <DEDUP_REMOVED lines=18> */
[----:B------:R1:W-:Y:S04]  /*62eb0*/  STL.64 [R1+0x818], R22 ;  /* 0x0008181601007387 */ /* 0x0003e80000100a00 */
        /* <DEDUP_REMOVED lines=35> */
[----:B-1----:R-:W-:Y:S01]  /*630f0*/  STL.64 [R1+0x1f0], R16 ;  /* 0x0001f01001007387 */ /* 0x002fe20000100a00 */
[----:B------:R-:W-:-:S03]  /*63100*/  IMAD.MOV.U32 R3, RZ, RZ, R19 ;  /* 0x000000ffff037224 */ /* 0x000fc600078e0013 */
[----:B------:R-:W-:Y:S04]  /*63110*/  STL [R1+0x1f8], R18 ;  /* 0x0001f81201007387 */ /* 0x000fe80000100800 */
[----:B------:R-:W1:Y:S01]  /*63120*/  LDS.128 R16, [R2+0x400] ;  /* 0x0004000002107984 */ /* 0x000e620000000c00 */
[----:B------:R-:W-:Y:S06]  /*63130*/  BAR.SYNC.DEFER_BLOCKING 0x0 ;  /* 0x0000000000007b1d */ /* 0x000fec0000010000 */
[----:B------:R-:W-:Y:S01]  /*63140*/  STL [R1+0x1ff8], R3 ;  /* 0x001ff80301007387 */ /* 0x000fe20000100800 */
[----:B-1----:R-:W-:-:S03]  /*63150*/  IMAD.MOV.U32 R23, RZ, RZ, R17 ;  /* 0x000000ffff177224 */ /* 0x002fc600078e0011 */
[----:B------:R-:W-:Y:S04]  /*63160*/  STL [R1+0x610], R16 ;  /* 0x0006101001007387 */ /* 0x000fe80000100800 */
        /* <DEDUP_REMOVED lines=132> */
[----:B------:R-:W2:Y:S01]  /*639b0*/  LDL.LU R31, [R1+0xe68] ;  /* 0x000e6800011f7983 */ /* 0x000ea20000300800 */
[----:B------:R-:W-:-:S03]  /*639c0*/  IMAD.MOV.U32 R38, RZ, RZ, R33 ;  /* 0x000000ffff267224 */ /* 0x000fc600078e0021 */
[----:B------:R-:W4:Y:S01]  /*639d0*/  LDL.LU R32, [R1+0xc30] ;  /* 0x000c300001207983 */ /* 0x000f220000300800 */
[----:B------:R-:W-:-:S03]  /*639e0*/  IMAD.MOV.U32 R39, RZ, RZ, R35 ;  /* 0x000000ffff277224 */ /* 0x000fc600078e0023 */
[----:B------:R-:W4:Y:S04]  /*639f0*/  LDL.LU R33, [R1+0xc38] ;  /* 0x000c380001217983 */ /* 0x000f280000300800 */
[----:B------:R-:W4:Y:S04]  /*63a00*/  LDL.LU R34, [R1+0x970] ;  /* 0x0009700001227983 */ /* 0x000f280000300800 */
[----:B------:R-:W4:Y:S04]  /*63a10*/  LDL.LU R35, [R1+0x978] ;  /* 0x0009780001237983 */ /* 0x000f280000300800 */
[----:B---3--:R-:W-:Y:S01]  /*63a20*/  STSM.16.M88.4 [R0+0x200], R36 ;  /* 0x0002002400007844 */ /* 0x008fe20000000200 */
[----:B------:R-:W-:Y:S06]  /*63a30*/  BAR.SYNC.DEFER_BLOCKING 0x0 ;  /* 0x0000000000007b1d */ /* 0x000fec0000010000 */
[----:B------:R-:W1:Y:S04]  /*63a40*/  LDS.128 R20, [R2] ;  /* 0x0000000002147984 */ /* 0x000e680000000c00 */
[----:B------:R-:W3:Y:S01]  /*63a50*/  LDS.128 R16, [R2+0x400] ;  /* 0x0004000002107984 */ /* 0x000ee20000000c00 */
[----:B------:R-:W-:Y:S06]  /*63a60*/  BAR.SYNC.DEFER_BLOCKING 0x0 ;  /* 0x0000000000007b1d */ /* 0x000fec0000010000 */
[----:B-1----:R-:W-:Y:S04]  /*63a70*/  STL.64 [R1+0x4f0], R20 ;  /* 0x0004f01401007387 */ /* 0x002fe80000100a00 */
[----:B------:R-:W-:Y:S04]  /*63a80*/  STL.64 [R1+0x4f8], R22 ;  /* 0x0004f81601007387 */ /* 0x000fe80000100a00 */
[----:B---3--:R-:W-:Y:S04]  /*63a90*/  STL.64 [R1+0x7c0], R16 ;  /* 0x0007c01001007387 */ /* 0x008fe80000100a00 */
[----:B------:R-:W-:Y:S04]  /*63aa0*/  STL.64 [R1+0x7c8], R18 ;  /* 0x0007c81201007387 */ /* 0x000fe80000100a00 */
[----:B--2---:R1:W-:Y:S04]  /*63ab0*/  STSM.16.M88.4 [R0], R28 ;  /* 0x0000001c00007844 */ /* 0x0043e80000000200 */
[----:B-1----:R-:W2:Y:S04]  /*63ac0*/  LDL.LU R28, [R1+0x7e0] ;  /* 0x0007e000011c7983 */ /* 0x002ea80000300800 */
[----:B------:R-:W2:Y:S04]  /*63ad0*/  LDL.LU R29, [R1+0x7e8] ;  /* 0x0007e800011d7983 */ /* 0x000ea80000300800 */
[----:B------:R-:W2:Y:S04]  /*63ae0*/  LDL.LU R30, [R1+0x740] ;  /* 0x00074000011e7983 */ /* 0x000ea80000300800 */
[----:B------:R-:W2:Y:S04]  /*63af0*/  LDL.LU R31, [R1+0x748] ;  /* 0x00074800011f7983 */ /* 0x000ea80000300800 */
[----:B----4-:R1:W-:Y:S01]  /*63b00*/  STSM.16.M88.4 [R0+0x200], R32 ;  /* 0x0002002000007844 */ /* 0x0103e20000000200 */
        /* <DEDUP_REMOVED lines=40> */
[----:B------:R-:W1:Y:S04]  /*63d90*/  LDS.128 R16, [R2] ;  /* 0x0000000002107984 */ /* 0x000e680000000c00 */
[----:B------:R-:W3:Y:S04]  /*63da0*/  LDL.LU R35, [R1+0x23c] ;  /* 0x00023c0001237983 */ /* 0x000ee80000300800 */
[----:B-1----:R-:W-:Y:S01]  /*63db0*/  STL [R1+0x5e4], R17 ;  /* 0x0005e41101007387 */ /* 0x002fe20000100800 */
[----:B------:R-:W-:-:S03]  /*63dc0*/  IMAD.MOV.U32 R252, RZ, RZ, R16 ;  /* 0x000000fffffc7224 */ /* 0x000fc600078e0010 */
[----:B------:R-:W-:Y:S04]  /*63dd0*/  STL.64 [R1+0x5e8], R18 ;  /* 0x0005e81201007387 */ /* 0x000fe80000100a00 */
        /* <DEDUP_REMOVED lines=594> */
[----:B-1----:R-:W-:Y:S04]  /*66300*/  STL.64 [R1], R16 ;  /* 0x0000001001007387 */ /* 0x002fe80000100a00 */
        /* <DEDUP_REMOVED lines=15> */
[----:B------:R-:W-:Y:S01]  /*66400*/  LDS.128 R244, [R2+0x400] ;  /* 0x0004000002f47984 */ /* 0x000fe20000000c00 */
[----:B------:R-:W-:Y:S06]  /*66410*/  BAR.SYNC.DEFER_BLOCKING 0x0 ;  /* 0x0000000000007b1d */ /* 0x000fec0000010000 */
[----:B--2---:R2:W-:Y:S04]  /*66420*/  STSM.16.M88.4 [R0], R28 ;  /* 0x0000001c00007844 */ /* 0x0045e80000000200 */
[----:B--2---:R-:W2:Y:S04]  /*66430*/  LDL.LU R28, [R1+0x14a4] ;  /* 0x0014a400011c7983 */ /* 0x004ea80000300800 */
[----:B------:R-:W2:Y:S04]  /*66440*/  LDL.LU R29, [R1+0x14ac] ;  /* 0x0014ac00011d7983 */ /* 0x000ea80000300800 */
[----:B------:R-:W2:Y:S04]  /*66450*/  LDL.LU R30, [R1+0x13c4] ;  /* 0x0013c400011e7983 */ /* 0x000ea80000300800 */
[----:B------:R-:W2:Y:S04]  /*66460*/  LDL.LU R31, [R1+0x13cc] ;  /* 0x0013cc00011f7983 */ /* 0x000ea80000300800 */
[----:B---3--:R3:W-:Y:S01]  /*66470*/  STSM.16.M88.4 [R0+0x200], R32 ;  /* 0x0002002000007844 */ /* 0x0087e20000000200 */
[----:B------:R-:W-:Y:S06]  /*66480*/  BAR.SYNC.DEFER_BLOCKING 0x0 ;  /* 0x0000000000007b1d */ /* 0x000fec0000010000 */
[----:B---3--:R-:W3:Y:S04]  /*66490*/  LDL.LU R32, [R1+0x1284] ;  /* 0x0012840001207983 */ /* 0x008ee80000300800 */
[----:B------:R-:W3:Y:S04]  /*664a0*/  LDL.LU R33, [R1+0x128c] ;  /* 0x00128c0001217983 */ /* 0x000ee80000300800 */
[----:B------:R-:W3:Y:S04]  /*664b0*/  LDL.LU R34, [R1+0x1174] ;  /* 0x0011740001227983 */ /* 0x000ee80000300800 */
[----:B------:R-:W3:Y:S04]  /*664c0*/  LDL.LU R35, [R1+0x117c] ;  /* 0x00117c0001237983 */ /* 0x000ee80000300800 */
[----:B------:R-:W4:Y:S04]  /*664d0*/  LDS.128 R240, [R2] ;  /* 0x0000000002f07984 */ /* 0x000f280000000c00 */
        /* <DEDUP_REMOVED lines=28> */
[----:B------:R-:W4:Y:S01]  /*666a0*/  LDS.128 R220, [R2+0x400] ;  /* 0x0004000002dc7984 */ /* 0x000f220000000c00 */
        /* <DEDUP_REMOVED lines=62> */
[----:B------:R-:W4:Y:S04]  /*66a90*/  LDL.LU R36, [R1+0xa80] ;  /* 0x000a800001247983 */ /* 0x000f280000300800 */
[----:B------:R-:W4:Y:S04]  /*66aa0*/  LDL.LU R37, [R1+0xa88] ;  /* 0x000a880001257983 */ /* 0x000f280000300800 */
[----:B------:R-:W4:Y:S04]  /*66ab0*/  LDL.LU R38, [R1+0x930] ;  /* 0x0009300001267983 */ /* 0x000f280000300800 */
[----:B------:R-:W4:Y:S04]  /*66ac0*/  LDL.LU R39, [R1+0x938] ;  /* 0x0009380001277983 */ /* 0x000f280000300800 */
[----:B---3--:R3:W-:Y:S01]  /*66ad0*/  STSM.16.M88.4 [R0+0x200], R32 ;  /* 0x0002002000007844 */ /* 0x0087e20000000200 */
[----:B------:R-:W-:Y:S06]  /*66ae0*/  BAR.SYNC.DEFER_BLOCKING 0x0 ;  /* 0x0000000000007b1d */ /* 0x000fec0000010000 */
[----:B---3--:R-:W3:Y:S04]  /*66af0*/  LDL.LU R32, [R1+0x1524] ;  /* 0x0015240001207983 */ /* 0x008ee80000300800 */
        /* <DEDUP_REMOVED lines=11> */
[----:B----4-:R-:W-:Y:S01]  /*66bb0*/  STSM.16.M88.4 [R0+0x200], R36 ;  /* 0x0002002400007844 */ /* 0x010fe20000000200 */
[----:B------:R-:W-:Y:S06]  /*66bc0*/  BAR.SYNC.DEFER_BLOCKING 0x0 ;  /* 0x0000000000007b1d */ /* 0x000fec0000010000 */
[----:B------:R-:W4:Y:S04]  /*66bd0*/  LDS.128 R176, [R2] ;  /* 0x0000000002b07984 */ /* 0x000f280000000c00 */
[----:B------:R-:W-:Y:S01]  /*66be0*/  LDS.128 R172, [R2+0x400] ;  /* 0x0004000002ac7984 */ /* 0x000fe20000000c00 */
[----:B------:R-:W-:Y:S06]  /*66bf0*/  BAR.SYNC.DEFER_BLOCKING 0x0 ;  /* 0x0000000000007b1d */ /* 0x000fec0000010000 */
[----:B---3--:R3:W-:Y:S04]  /*66c00*/  STSM.16.M88.4 [R0], R32 ;  /* 0x0000002000007844 */ /* 0x0087e80000000200 */
[----:B---3--:R-:W3:Y:S04]  /*66c10*/  LDL.LU R32, [R1+0x1164] ;  /* 0x0011640001207983 */ /* 0x008ee80000300800 */
[----:B------:R-:W3:Y:S04]  /*66c20*/  LDL.LU R33, [R1+0x116c] ;  /* 0x00116c0001217983 */ /* 0x000ee80000300800 */
[----:B------:R-:W3:Y:S04]  /*66c30*/  LDL.LU R34, [R1+0x1004] ;  /* 0x0010040001227983 */ /* 0x000ee80000300800 */
[----:B------:R-:W3:Y:S04]  /*66c40*/  LDL.LU R35, [R1+0x100c] ;  /* 0x00100c0001237983 */ /* 0x000ee80000300800 */
[----:B--2---:R2:W-:Y:S01]  /*66c50*/  STSM.16.M88.4 [R0+0x200], R28 ;  /* 0x0002001c00007844 */ /* 0x0045e20000000200 */
[----:B------:R-:W-:Y:S06]  /*66c60*/  BAR.SYNC.DEFER_BLOCKING 0x0 ;  /* 0x0000000000007b1d */ /* 0x000fec0000010000 */
[----:B--2---:R-:W2:Y:S04]  /*66c70*/  LDL.LU R28, [R1+0xa84] ;  /* 0x000a8400011c7983 */ /* 0x004ea80000300800 */
[----:B------:R-:W2:Y:S04]  /*66c80*/  LDL.LU R29, [R1+0xa8c] ;  /* 0x000a8c00011d7983 */ /* 0x000ea80000300800 */
[----:B------:R-:W2:Y:S04]  /*66c90*/  LDL.LU R30, [R1+0x934] ;  /* 0x00093400011e7983 */ /* 0x000ea80000300800 */
[----:B------:R-:W2:Y:S04]  /*66ca0*/  LDL.LU R31, [R1+0x93c] ;  /* 0x00093c00011f7983 */ /* 0x000ea80000300800 */
        /* <DEDUP_REMOVED lines=15> */
[----:B------:R-:W4:Y:S01]  /*66da0*/  LDS.128 R156, [R2+0x400] ;  /* 0x00040000029c7984 */ /* 0x000f220000000c00 */
        /* <DEDUP_REMOVED lines=38> */
[----:B--2---:R2:W-:Y:S01]  /*67010*/  STSM.16.M88.4 [R0+0x200], R28 ;  /* 0x0002001c00007844 */ /* 0x0045e20000000200 */
[----:B------:R-:W-:Y:S06]  /*67020*/  BAR.SYNC.DEFER_BLOCKING 0x0 ;  /* 0x0000000000007b1d */ /* 0x000fec0000010000 */
[----:B--2---:R-:W2:Y:S04]  /*67030*/  LDL.LU R28, [R1+0x1560] ;  /* 0x00156000011c7983 */ /* 0x004ea80000300800 */
        /* <DEDUP_REMOVED lines=11> */
[----:B------:R-:W1:Y:S04]  /*670f0*/  LDS.128 R48, [R2] ;  /* 0x0000000002307984 */ /* 0x000e680000000c00 */
[----:B------:R-:W-:Y:S01]  /*67100*/  LDS.128 R40, [R2+0x400] ;  /* 0x0004000002287984 */ /* 0x000fe20000000c00 */
[----:B------:R-:W-:Y:S06]  /*67110*/  BAR.SYNC.DEFER_BLOCKING 0x0 ;  /* 0x0000000000007b1d */ /* 0x000fec0000010000 */
[----:B------:R-:W2:Y:S04]  /*67120*/  LDL.LU R52, [R1+0x10a0] ;  /* 0x0010a00001347983 */ /* 0x000ea80000300800 */
[----:B------:R-:W2:Y:S04]  /*67130*/  LDL.LU R53, [R1+0x10a8] ;  /* 0x0010a80001357983 */ /* 0x000ea80000300800 */
[----:B------:R-:W2:Y:S04]  /*67140*/  LDL.LU R54, [R1+0xbd0] ;  /* 0x000bd00001367983 */ /* 0x000ea80000300800 */
[----:B------:R-:W2:Y:S04]  /*67150*/  LDL.LU R55, [R1+0xbd8] ;  /* 0x000bd80001377983 */ /* 0x000ea80000300800 */
[----:B---3--:R-:W-:Y:S04]  /*67160*/  STSM.16.M88.4 [R0], R32 ;  /* 0x0000002000007844 */ /* 0x008fe80000000200 */
[----:B----4-:R-:W-:Y:S01]  /*67170*/  STSM.16.M88.4 [R0+0x200], R36 ;  /* 0x0002002400007844 */ /* 0x010fe20000000200 */
[----:B------:R-:W-:Y:S06]  /*67180*/  BAR.SYNC.DEFER_BLOCKING 0x0 ;  /* 0x0000000000007b1d */ /* 0x000fec0000010000 */
[----:B------:R-:W3:Y:S04]  /*67190*/  LDS.128 R44, [R2] ;  /* 0x00000000022c7984 */ /* 0x000ee80000000c00 */
[----:B------:R-:W4:Y:S01]  /*671a0*/  LDS.128 R36, [R2+0x400] ;  /* 0x0004000002247984 */ /* 0x000f220000000c00 */
[----:B------:R-:W-:Y:S06]  /*671b0*/  BAR.SYNC.DEFER_BLOCKING 0x0 ;  /* 0x0000000000007b1d */ /* 0x000fec0000010000 */
[----:B--2---:R-:W-:Y:S04]  /*671c0*/  STSM.16.M88.4 [R0], R28 ;  /* 0x0000001c00007844 */ /* 0x004fe80000000200 */
[----:B------:R-:W-:Y:S01]  /*671d0*/  STSM.16.M88.4 [R0+0x200], R60 ;  /* 0x0002003c00007844 */ /* 0x000fe20000000200 */
[----:B------:R-:W-:Y:S06]  /*671e0*/  BAR.SYNC.DEFER_BLOCKING 0x0 ;  /* 0x0000000000007b1d */ /* 0x000fec0000010000 */
[----:B------:R-:W2:Y:S04]  /*671f0*/  LDS.128 R32, [R2] ;  /* 0x0000000002207984 */ /* 0x000ea80000000c00 */
[----:B------:R-:W-:Y:S01]  /*67200*/  LDS.128 R28, [R2+0x400] ;  /* 0x00040000021c7984 */ /* 0x000fe20000000c00 */
[----:B------:R-:W-:Y:S06]  /*67210*/  BAR.SYNC.DEFER_BLOCKING 0x0 ;  /* 0x0000000000007b1d */ /* 0x000fec0000010000 */
[----:B------:R1:W-:Y:S04]  /*67220*/  STSM.16.M88.4 [R0], R56 ;  /* 0x0000003800007844 */ /* 0x0003e80000000200 */
[----:B-1----:R-:W3:Y:S04]  /*67230*/  LDL.LU R56, [R1+0x1564] ;  /* 0x0015640001387983 */ /* 0x002ee80000300800 */
[----:B------:R-:W3:Y:S04]  /*67240*/  LDL.LU R57, [R1+0x156c] ;  /* 0x00156c0001397983 */ /* 0x000ee80000300800 */
[----:B------:R-:W3:Y:S04]  /*67250*/  LDL.LU R58, [R1+0x1514] ;  /* 0x00151400013a7983 */ /* 0x000ee80000300800 */
[----:B------:R-:W3:Y:S04]  /*67260*/  LDL.LU R59, [R1+0x151c] ;  /* 0x00151c00013b7983 */ /* 0x000ee80000300800 */
[----:B------:R-:W-:Y:S04]  /*67270*/  STSM.16.M88.4 [R0+0x200], R52 ;  /* 0x0002003400007844 */ /* 0x000fe80000000200 */
[----:B------:R-:W4:Y:S01]  /*67280*/  LDL.LU R64, [R1+0x1484] ;  /* 0x0014840001407983 */ /* 0x000f220000300800 */
[----:B------:R-:W-:Y:S06]  /*67290*/  BAR.SYNC.DEFER_BLOCKING 0x0 ;  /* 0x0000000000007b1d */ /* 0x000fec0000010000 */
[----:B------:R-:W4:Y:S04]  /*672a0*/  LDL.LU R65, [R1+0x148c] ;  /* 0x00148c0001417983 */ /* 0x000f280000300800 */
[----:B------:R-:W4:Y:S04]  /*672b0*/  LDL.LU R66, [R1+0x13a4] ;  /* 0x0013a40001427983 */ /* 0x000f280000300800 */
[----:B------:R-:W4:Y:S04]  /*672c0*/  LDL.LU R67, [R1+0x13ac] ;  /* 0x0013ac0001437983 */ /* 0x000f280000300800 */
[----:B------:R-:W1:Y:S04]  /*672d0*/  LDS.128 R60, [R2] ;  /* 0x00000000023c7984 */ /* 0x000e680000000c00 */
[----:B------:R-:W-:Y:S01]  /*672e0*/  LDS.128 R52, [R2+0x400] ;  /* 0x0004000002347984 */ /* 0x000fe20000000c00 */
[----:B------:R-:W-:Y:S06]  /*672f0*/  BAR.SYNC.DEFER_BLOCKING 0x0 ;  /* 0x0000000000007b1d */ /* 0x000fec0000010000 */
[----:B---3--:R3:W-:Y:S04]  /*67300*/  STSM.16.M88.4 [R0], R56 ;  /* 0x0000003800007844 */ /* 0x0087e80000000200 */
[----:B---3--:R-:W3:Y:S04]  /*67310*/  LDL.LU R56, [R1+0x1264] ;  /* 0x0012640001387983 */ /* 0x008ee80000300800 */
[----:B------:R-:W3:Y:S04]  /*67320*/  LDL.LU R57, [R1+0x126c] ;  /* 0x00126c0001397983 */ /* 0x000ee80000300800 */
[----:B------:R-:W3:Y:S04]  /*67330*/  LDL.LU R58, [R1+0x11b4] ;  /* 0x0011b400013a7983 */ /* 0x000ee80000300800 */
[----:B------:R-:W3:Y:S04]  /*67340*/  LDL.LU R59, [R1+0x11bc] ;  /* 0x0011bc00013b7983 */ /* 0x000ee80000300800 */
[----:B----4-:R4:W-:Y:S01]  /*67350*/  STSM.16.M88.4 [R0+0x200], R64 ;  /* 0x0002004000007844 */ /* 0x0109e20000000200 */
[----:B------:R-:W-:Y:S06]  /*67360*/  BAR.SYNC.DEFER_BLOCKING 0x0 ;  /* 0x0000000000007b1d */ /* 0x000fec0000010000 */
[----:B----4-:R-:W4:Y:S04]  /*67370*/  LDL.LU R64, [R1+0x10a4] ;  /* 0x0010a40001407983 */ /* 0x010f280000300800 */
        /* <DEDUP_REMOVED lines=19> */
[----:B----4-:R-:W-:Y:S01]  /*674b0*/  STSM.16.M88.4 [R0+0x200], R64 ;  /* 0x0002004000007844 */ /* 0x010fe20000000200 */
[----:B------:R-:W-:Y:S06]  /*674c0*/  BAR.SYNC.DEFER_BLOCKING 0x0 ;  /* 0x0000000000007b1d */ /* 0x000fec0000010000 */
[----:B------:R-:W4:Y:S04]  /*674d0*/  LDL.LU R84, [R1+0x1150] ;  /* 0x0011500001547983 */ /* 0x000f280000300800 */
[----:B------:R-:W4:Y:S04]  /*674e0*/  LDL.LU R85, [R1+0x1158] ;  /* 0x0011580001557983 */ /* 0x000f280000300800 */
[----:B------:R-:W4:Y:S04]  /*674f0*/  LDL.LU R86, [R1+0xe10] ;  /* 0x000e100001567983 */ /* 0x000f280000300800 */
[----:B------:R-:W4:Y:S04]  /*67500*/  LDL.LU R87, [R1+0xe18] ;  /* 0x000e180001577983 */ /* 0x000f280000300800 */
[----:B------:R-:W1:Y:S04]  /*67510*/  LDS.128 R76, [R2] ;  /* 0x00000000024c7984 */ /* 0x000e680000000c00 */
[----:B------:R-:W1:Y:S01]  /*67520*/  LDS.128 R68, [R2+0x400] ;  /* 0x0004000002447984 */ /* 0x000e620000000c00 */
[----:B------:R-:W-:Y:S06]  /*67530*/  BAR.SYNC.DEFER_BLOCKING 0x0 ;  /* 0x0000000000007b1d */ /* 0x000fec0000010000 */
[----:B---3--:R-:W-:Y:S04]  /*67540*/  STSM.16.M88.4 [R0], R56 ;  /* 0x0000003800007844 */ /* 0x008fe80000000200 */
[----:B--2---:R-:W-:Y:S01]  /*67550*/  STSM.16.M88.4 [R0+0x200], R92 ;  /* 0x0002005c00007844 */ /* 0x004fe20000000200 */
[----:B------:R-:W-:Y:S06]  /*67560*/  BAR.SYNC.DEFER_BLOCKING 0x0 ;  /* 0x0000000000007b1d */ /* 0x000fec0000010000 */
[----:B------:R-:W2:Y:S04]  /*67570*/  LDS.128 R64, [R2] ;  /* 0x0000000002407984 */ /* 0x000ea80000000c00 */
[----:B------:R-:W-:Y:S01]  /*67580*/  LDS.128 R56, [R2+0x400] ;  /* 0x0004000002387984 */ /* 0x000fe20000000c00 */
[----:B------:R-:W-:Y:S06]  /*67590*/  BAR.SYNC.DEFER_BLOCKING 0x0 ;  /* 0x0000000000007b1d */ /* 0x000fec0000010000 */
[----:B------:R3:W-:Y:S04]  /*675a0*/  STSM.16.M88.4 [R0], R88 ;  /* 0x0000005800007844 */ /* 0x0007e80000000200 */
        /* <DEDUP_REMOVED lines=27> */
[----:B------:R-:W-:Y:S01]  /*67760*/  LDS.128 R84, [R2+0x400] ;  /* 0x0004000002547984 */ /* 0x000fe20000000c00 */
[----:B------:R-:W-:Y:S06]  /*67770*/  BAR.SYNC.DEFER_BLOCKING 0x0 ;  /* 0x0000000000007b1d */ /* 0x000fec0000010000 */
[----:B---3--:R-:W-:Y:S04]  /*67780*/  STSM.16.M88.4 [R0], R88 ;  /* 0x0000005800007844 */ /* 0x008fe80000000200 */
[----:B--2---:R-:W-:Y:S01]  /*67790*/  STSM.16.M88.4 [R0+0x200], R96 ;  /* 0x0002006000007844 */ /* 0x004fe20000000200 */
[----:B------:R-:W-:Y:S06]  /*677a0*/  BAR.SYNC.DEFER_BLOCKING 0x0 ;  /* 0x0000000000007b1d */ /* 0x000fec0000010000 */
[----:B------:R-:W2:Y:S04]  /*677b0*/  LDS.128 R88, [R2] ;  /* 0x0000000002587984 */ /* 0x000ea80000000c00 */
[----:B------:R-:W-:Y:S01]  /*677c0*/  LDS.128 R96, [R2+0x400] ;  /* 0x0004000002607984 */ /* 0x000fe20000000c00 */
[----:B------:R-:W-:Y:S06]  /*677d0*/  BAR.SYNC.DEFER_BLOCKING 0x0 ;  /* 0x0000000000007b1d */ /* 0x000fec0000010000 */
[----:B------:R-:W-:Y:S04]  /*677e0*/  STSM.16.M88.4 [R0], R100 ;  /* 0x0000006400007844 */ /* 0x000fe80000000200 */
[----:B------:R-:W-:Y:S01]  /*677f0*/  STSM.16.M88.4 [R0+0x200], R104 ;  /* 0x0002006800007844 */ /* 0x000fe20000000200 */
[----:B------:R-:W-:Y:S06]  /*67800*/  BAR.SYNC.DEFER_BLOCKING 0x0 ;  /* 0x0000000000007b1d */ /* 0x000fec0000010000 */
[----:B------:R-:W3:Y:S04]  /*67810*/  LDS.128 R100, [R2] ;  /* 0x0000000002647984 */ /* 0x000ee80000000c00 */
[----:B------:R-:W3:Y:S01]  /*67820*/  LDS.128 R104, [R2+0x400] ;  /* 0x0004000002687984 */ /* 0x000ee20000000c00 */
[----:B------:R-:W-:Y:S06]  /*67830*/  BAR.SYNC.DEFER_BLOCKING 0x0 ;  /* 0x0000000000007b1d */ /* 0x000fec0000010000 */
[----:B------:R1:W-:Y:S04]  /*67840*/  STSM.16.M88.4 [R0], R108 ;  /* 0x0000006c00007844 */ /* 0x0003e80000000200 */
[----:B-1----:R-:W2:Y:S04]  /*67850*/  LDL.LU R108, [R1+0x1320] ;  /* 0x00132000016c7983 */ /* 0x002ea80000300800 */
[----:B------:R-:W2:Y:S04]  /*67860*/  LDL.LU R109, [R1+0x1328] ;  /* 0x00132800016d7983 */ /* 0x000ea80000300800 */
[----:B------:R-:W2:Y:S04]  /*67870*/  LDL.LU R110, [R1+0x1250] ;  /* 0x00125000016e7983 */ /* 0x000ea80000300800 */
[----:B------:R-:W2:Y:S04]  /*67880*/  LDL.LU R111, [R1+0x1258] ;  /* 0x00125800016f7983 */ /* 0x000ea80000300800 */
[----:B----4-:R1:W-:Y:S01]  /*67890*/  STSM.16.M88.4 [R0+0x200], R112 ;  /* 0x0002007000007844 */ /* 0x0103e20000000200 */
[----:B------:R-:W-:Y:S06]  /*678a0*/  BAR.SYNC.DEFER_BLOCKING 0x0 ;  /* 0x0000000000007b1d */ /* 0x000fec0000010000 */
[----:B-1----:R-:W4:Y:S04]  /*678b0*/  LDL.LU R112, [R1+0x11d0] ;  /* 0x0011d00001707983 */ /* 0x002f280000300800 */
[----:B------:R-:W4:Y:S04]  /*678c0*/  LDL.LU R113, [R1+0x11d8] ;  /* 0x0011d80001717983 */ /* 0x000f280000300800 */
[----:B------:R-:W4:Y:S04]  /*678d0*/  LDL.LU R114, [R1+0xf80] ;  /* 0x000f800001727983 */ /* 0x000f280000300800 */
[----:B------:R-:W4:Y:S04]  /*678e0*/  LDL.LU R115, [R1+0xf88] ;  /* 0x000f880001737983 */ /* 0x000f280000300800 */
        /* <DEDUP_REMOVED lines=8> */
[----:B----4-:R4:W-:Y:S01]  /*67970*/  STSM.16.M88.4 [R0+0x200], R112 ;  /* 0x0002007000007844 */ /* 0x0109e20000000200 */
[----:B------:R-:W-:Y:S06]  /*67980*/  BAR.SYNC.DEFER_BLOCKING 0x0 ;  /* 0x0000000000007b1d */ /* 0x000fec0000010000 */
[----:B------:R-:W3:Y:S04]  /*67990*/  LDL.LU R24, [R1+0x1868] ;  /* 0x0018680001187983 */ /* 0x000ee80000300800 */
[----:B----4-:R-:W4:Y:S04]  /*679a0*/  LDL.LU R112, [R1+0x1504] ;  /* 0x0015040001707983 */ /* 0x010f280000300800 */
[----:B------:R-:W4:Y:S04]  /*679b0*/  LDL.LU R113, [R1+0x150c] ;  /* 0x00150c0001717983 */ /* 0x000f280000300800 */
[----:B------:R-:W4:Y:S04]  /*679c0*/  LDL.LU R114, [R1+0x1474] ;  /* 0x0014740001727983 */ /* 0x000f280000300800 */
[----:B------:R-:W4:Y:S04]  /*679d0*/  LDL.LU R115, [R1+0x147c] ;  /* 0x00147c0001737983 */ /* 0x000f280000300800 */
[----:B------:R-:W1:Y:S04]  /*679e0*/  LDS.128 R132, [R2] ;  /* 0x0000000002847984 */ /* 0x000e680000000c00 */
[----:B------:R-:W-:Y:S01]  /*679f0*/  LDS.128 R136, [R2+0x400] ;  /* 0x0004000002887984 */ /* 0x000fe20000000c00 */
[----:B------:R-:W-:Y:S01]  /*67a00*/  BAR.SYNC.DEFER_BLOCKING 0x0 ;  /* 0x0000000000007b1d */ /* 0x000fe20000010000 */
[----:B------:R-:W-:-:S05]  /*67a10*/  IMAD.MOV.U32 R25, RZ, RZ, R19 ;  /* 0x000000ffff197224 */ /* 0x000fca00078e0013 */
[----:B------:R-:W3:Y:S04]  /*67a20*/  LDL.LU R23, [R1+0x60] ;  /* 0x0000600001177983 */ /* 0x000ee80000300800 */
[----:B------:R-:W3:Y:S04]  /*67a30*/  LDL.LU R22, [R1+0x15e4] ;  /* 0x0015e40001167983 */ /* 0x000ee80000300800 */
[----:B--2---:R2:W-:Y:S04]  /*67a40*/  STSM.16.M88.4 [R0], R108 ;  /* 0x0000006c00007844 */ /* 0x0045e80000000200 */
[----:B--2---:R-:W2:Y:S04]  /*67a50*/  LDL.LU R108, [R1+0x1324] ;  /* 0x00132400016c7983 */ /* 0x004ea80000300800 */
        /* <DEDUP_REMOVED lines=8> */
[----:B------:R-:W2:Y:S04]  /*67ae0*/  LDL.LU R110, [R1+0x1254] ;  /* 0x00125400016e7983 */ /* 0x000ea80000300800 */
[----:B------:R-:W2:Y:S04]  /*67af0*/  LDL.LU R111, [R1+0x125c] ;  /* 0x00125c00016f7983 */ /* 0x000ea80000300800 */
[----:B----4-:R4:W-:Y:S01]  /*67b00*/  STSM.16.M88.4 [R0+0x200], R112 ;  /* 0x0002007000007844 */ /* 0x0109e20000000200 */
[----:B------:R-:W-:Y:S06]  /*67b10*/  BAR.SYNC.DEFER_BLOCKING 0x0 ;  /* 0x0000000000007b1d */ /* 0x000fec0000010000 */
[----:B----4-:R-:W4:Y:S04]  /*67b20*/  LDL.LU R112, [R1+0x11d4] ;  /* 0x0011d40001707983 */ /* 0x010f280000300800 */
[----:B------:R-:W4:Y:S04]  /*67b30*/  LDL.LU R113, [R1+0x11dc] ;  /* 0x0011dc0001717983 */ /* 0x000f280000300800 */
[----:B------:R-:W4:Y:S04]  /*67b40*/  LDL.LU R17, [R1+0x24] ;  /* 0x0000240001117983 */ /* 0x000f280000300800 */
[----:B------:R-:W4:Y:S04]  /*67b50*/  LDL.LU R15, [R1+0x78] ;  /* 0x00007800010f7983 */ /* 0x000f280000300800 */
[----:B------:R-:W4:Y:S04]  /*67b60*/  LDL.LU R12, [R1+0xaa8] ;  /* 0x000aa800010c7983 */ /* 0x000f280000300800 */
[----:B------:R-:W4:Y:S04]  /*67b70*/  LDL.LU R114, [R1+0xf84] ;  /* 0x000f840001727983 */ /* 0x000f280000300800 */
[----:B------:R-:W1:Y:S04]  /*67b80*/  LDS.128 R148, [R2] ;  /* 0x0000000002947984 */ /* 0x000e680000000c00 */
[----:B------:R-:W-:Y:S04]  /*67b90*/  LDS.128 R152, [R2+0x400] ;  /* 0x0004000002987984 */ /* 0x000fe80000000c00 */
[----:B------:R-:W4:Y:S01]  /*67ba0*/  LDL.LU R115, [R1+0xf8c] ;  /* 0x000f8c0001737983 */ /* 0x000f220000300800 */
[----:B------:R-:W-:Y:S06]  /*67bb0*/  BAR.SYNC.DEFER_BLOCKING 0x0 ;  /* 0x0000000000007b1d */ /* 0x000fec0000010000 */
[----:B--2---:R2:W-:Y:S04]  /*67bc0*/  STSM.16.M88.4 [R0], R108 ;  /* 0x0000006c00007844 */ /* 0x0045e80000000200 */
[----:B--2---:R-:W2:Y:S01]  /*67bd0*/  LDL.LU R111, [R1+0x70] ;  /* 0x00007000016f7983 */ /* 0x004ea20000300800 */
[----:B---3--:R-:W-:-:S03]  /*67be0*/  IMAD.WIDE R26, R24, 0x4, R4 ;  /* 0x00000004181a7825 */ /* 0x008fc600078e0204 */
[----:B----4-:R-:W-:Y:S01]  /*67bf0*/  STSM.16.M88.4 [R0+0x200], R112 ;  /* 0x0002007000007844 */ /* 0x010fe20000000200 */
[----:B------:R-:W-:Y:S06]  /*67c00*/  BAR.SYNC.DEFER_BLOCKING 0x0 ;  /* 0x0000000000007b1d */ /* 0x000fec0000010000 */
[----:B--2---:R2:W-:Y:S02]  /*67c10*/  @P0 STG.E desc[UR36][R26.64], R111 ;  /* 0x0000006f1a000986 */ /* 0x0045e4000c101924 */
[----:B--2---:R-:W-:-:S05]  /*67c20*/  IMAD.WIDE R26, R24, 0x4, R6 ;  /* 0x00000004181a7825 */ /* 0x004fca00078e0206 */
[----:B------:R2:W-:Y:S02]  /*67c30*/  @P5 STG.E desc[UR36][R26.64], R23 ;  /* 0x000000171a005986 */ /* 0x0005e4000c101924 */
[----:B--2---:R-:W-:-:S05]  /*67c40*/  IMAD.WIDE R26, R22, 0x4, R4 ;  /* 0x00000004161a7825 */ /* 0x004fca00078e0204 */
[----:B------:R2:W-:Y:S01]  /*67c50*/  @P4 STG.E desc[UR36][R26.64], R3 ;  /* 0x000000031a004986 */ /* 0x0005e2000c101924 */
[----:B------:R-:W-:Y:S01]  /*67c60*/  LOP3.LUT P0, RZ, R8, 0x8000000, RZ, 0xc0, !PT ;  /* 0x0800000008ff7812 */ /* 0x000fe2000780c0ff */
[----:B--2---:R-:W-:-:S05]  /*67c70*/  IMAD.WIDE R26, R22, 0x4, R6 ;  /* 0x00000004161a7825 */ /* 0x004fca00078e0206 */
[----:B------:R2:W-:Y:S02]  /*67c80*/  @P3 STG.E desc[UR36][R26.64], R21 ;  /* 0x000000151a003986 */ /* 0x0005e4000c101924 */
[----:B--2---:R-:W-:-:S05]  /*67c90*/  IMAD.WIDE R26, R19, 0x4, R4 ;  /* 0x00000004131a7825 */ /* 0x004fca00078e0204 */
[----:B------:R2:W-:Y:S02]  /*67ca0*/  @P2 STG.E desc[UR36][R26.64], R20 ;  /* 0x000000141a002986 */ /* 0x0005e4000c101924 */
[----:B--2---:R-:W-:-:S05]  /*67cb0*/  IMAD.WIDE R26, R19, 0x4, R6 ;  /* 0x00000004131a7825 */ /* 0x004fca00078e0206 */
[----:B------:R2:W-:Y:S02]  /*67cc0*/  @P1 STG.E desc[UR36][R26.64], R18 ;  /* 0x000000121a001986 */ /* 0x0005e4000c101924 */
[----:B--2---:R-:W-:-:S05]  /*67cd0*/  IMAD.WIDE R26, R13, 0x4, R4 ;  /* 0x000000040d1a7825 */ /* 0x004fca00078e0204 */
[----:B------:R2:W-:Y:S01]  /*67ce0*/  @P0 STG.E desc[UR36][R26.64], R16 ;  /* 0x000000101a000986 */ /* 0x0005e2000c101924 */
[----:B------:R-:W-:Y:S01]  /*67cf0*/  LOP3.LUT P5, RZ, R9, 0x1, RZ, 0xc0, !PT ;  /* 0x0000000109ff7812 */ /* 0x000fe200078ac0ff */
[----:B--2---:R-:W-:Y:S02]  /*67d00*/  IMAD.WIDE R26, R13, 0x4, R6 ;  /* 0x000000040d1a7825 */ /* 0x004fe400078e0206 */
[----:B------:R-:W2:Y:S04]  /*67d10*/  LDL.LU R16, [R1+0xd74] ;  /* 0x000d740001107983 */ /* 0x000ea80000300800 */
[----:B------:R-:W3:Y:S04]  /*67d20*/  LDL.LU R13, [R1+0x6c] ;  /* 0x00006c00010d7983 */ /* 0x000ee80000300800 */
[----:B------:R-:W4:Y:S04]  /*67d30*/  LDL.LU R21, [R1+0x68] ;  /* 0x0000680001157983 */ /* 0x000f280000300800 */
[----:B------:R-:W2:Y:S04]  /*67d40*/  LDL.LU R20, [R1+0x38] ;  /* 0x0000380001147983 */ /* 0x000ea80000300800 */
[----:B------:R-:W3:Y:S04]  /*67d50*/  LDL.LU R19, [R1+0xd70] ;  /* 0x000d700001137983 */ /* 0x000ee80000300800 */
[----:B------:R-:W2:Y:S04]  /*67d60*/  LDL.LU R18, [R1+0x28] ;  /* 0x0000280001127983 */ /* 0x000ea80000300800 */
[----:B------:R1:W-:Y:S04]  /*67d70*/  @P5 STG.E desc[UR36][R26.64], R17 ;  /* 0x000000111a005986 */ /* 0x0003e8000c101924 */
[----:B-1----:R-:W2:Y:S01]  /*67d80*/  LDL.LU R17, [R1+0x7c] ;  /* 0x00007c0001117983 */ /* 0x002ea20000300800 */
[----:B------:R-:W-:-:S05]  /*67d90*/  IMAD.WIDE R26, R12, 0x4, R4 ;  /* 0x000000040c1a7825 */ /* 0x000fca00078e0204 */
[----:B------:R1:W-:Y:S02]  /*67da0*/  @P6 STG.E desc[UR36][R26.64], R15 ;  /* 0x0000000f1a006986 */ /* 0x0003e4000c101924 */
[----:B-1----:R-:W-:Y:S02]  /*67db0*/  IMAD.WIDE R26, R12, 0x4, R6 ;  /* 0x000000040c1a7825 */ /* 0x002fe400078e0206 */
[----:B------:R-:W2:Y:S04]  /*67dc0*/  LDL.LU R12, [R1+0x3c] ;  /* 0x00003c00010c7983 */ /* 0x000ea80000300800 */
[----:B------:R-:W2:Y:S04]  /*67dd0*/  LDL.LU R114, [R1+0xd78] ;  /* 0x000d780001727983 */ /* 0x000ea80000300800 */
[----:B------:R-:W2:Y:S01]  /*67de0*/  LDL.LU R15, [R1+0x2c] ;  /* 0x00002c00010f7983 */ /* 0x000ea20000300800 */
[----:B------:R-:W-:-:S02]  /*67df0*/  LOP3.LUT P0, RZ, R9, 0x8000, RZ, 0xc0, !PT ;  /* 0x0000800009ff7812 */ /* 0x000fc4000780c0ff */
[----:B------:R-:W-:Y:S01]  /*67e00*/  LOP3.LUT R8, R8, 0xfff7ffff, RZ, 0xc0, !PT ;  /* 0xfff7ffff08087812 */ /* 0x000fe200078ec0ff */
[----:B------:R-:W2:Y:S04]  /*67e10*/  LDL.LU R115, [R1+0xf0] ;  /* 0x0000f00001737983 */ /* 0x000ea80000300800 */
[----:B------:R-:W2:Y:S04]  /*67e20*/  LDL.LU R108, [R1+0xd7c] ;  /* 0x000d7c00016c7983 */ /* 0x000ea80000300800 */
[----:B------:R-:W2:Y:S02]  /*67e30*/  LDL.LU R109, [R1+0xd0] ;  /* 0x0000d000016d7983 */ /* 0x000ea40000300800 */
[----:B------:R-:W-:-:S02]  /*67e40*/  @P0 LOP3.LUT R8, R8, 0x80000, RZ, 0xfc, !PT ;  /* 0x0008000008080812 */ /* 0x000fc400078efcff */
[----:B------:R-:W-:Y:S01]  /*67e50*/  LOP3.LUT P0, RZ, R9, 0x4000, RZ, 0xc0, !PT ;  /* 0x0000400009ff7812 */ /* 0x000fe2000780c0ff */
[----:B------:R-:W2:Y:S01]  /*67e60*/  LDL.LU R111, [R1+0xd90] ;  /* 0x000d9000016f7983 */ /* 0x000ea20000300800 */
[----:B------:R-:W-:-:S03]  /*67e70*/  LOP3.LUT R8, R8, 0xffefffff, RZ, 0xc0, !PT ;  /* 0xffefffff08087812 */ /* 0x000fc600078ec0ff */
[----:B------:R-:W2:Y:S01]  /*67e80*/  LDL.LU R110, [R1+0xb0] ;  /* 0x0000b000016e7983 */ /* 0x000ea20000300800 */
[----:B------:R-:W-:-:S03]  /*67e90*/  LOP3.LUT P3, RZ, R9, 0x8, RZ, 0xc0, !PT ;  /* 0x0000000809ff7812 */ /* 0x000fc6000786c0ff */
[----:B------:R-:W2:Y:S04]  /*67ea0*/  LDL.LU R24, [R1+0xa0] ;  /* 0x0000a00001187983 */ /* 0x000ea80000300800 */
[----:B------:R-:W-:Y:S01]  /*67eb0*/  @P0 LOP3.LUT R8, R8, 0x100000, RZ, 0xfc, !PT ;  /* 0x0010000008080812 */ /* 0x000fe200078efcff */
[----:B------:R-:W2:Y:S01]  /*67ec0*/  LDL.LU R3, [R1+0xd94] ;  /* 0x000d940001037983 */ /* 0x000ea20000300800 */
[C---:B------:R-:W-:Y:S02]  /*67ed0*/  LOP3.LUT P0, RZ, R9.reuse, 0x2000, RZ, 0xc0, !PT ;  /* 0x0000200009ff7812 */ /* 0x040fe4000780c0ff */
[----:B------:R-:W-:Y:S01]  /*67ee0*/  LOP3.LUT R8, R8, 0xffdfffff, RZ, 0xc0, !PT ;  /* 0xffdfffff08087812 */ /* 0x000fe200078ec0ff */
[----:B------:R-:W2:Y:S01]  /*67ef0*/  LDL.LU R23, [R1+0xf4] ;  /* 0x0000f40001177983 */ /* 0x000ea20000300800 */
[----:B------:R-:W-:-:S02]  /*67f00*/  LOP3.LUT P4, RZ, R9, 0x10, RZ, 0xc0, !PT ;  /* 0x0000001009ff7812 */ /* 0x000fc4000788c0ff */
[C---:B------:R-:W-:Y:S01]  /*67f10*/  LOP3.LUT P5, RZ, R9.reuse, 0x20, RZ, 0xc0, !PT ;  /* 0x0000002009ff7812 */ /* 0x040fe200078ac0ff */
[----:B------:R-:W2:Y:S06]  /*67f20*/  LDL.LU R22, [R1+0xd4] ;  /* 0x0000d40001167983 */ /* 0x000eac0000300800 */
[----:B------:R-:W-:Y:S02]  /*67f30*/  @P0 LOP3.LUT R8, R8, 0x200000, RZ, 0xfc, !PT ;  /* 0x0020000008080812 */ /* 0x000fe400078efcff */
[----:B------:R-:W-:Y:S02]  /*67f40*/  LOP3.LUT P0, RZ, R9, 0x1000, RZ, 0xc0, !PT ;  /* 0x0000100009ff7812 */ /* 0x000fe4000780c0ff */
[----:B------:R-:W-:-:S11]  /*67f50*/  LOP3.LUT R8, R8, 0xffbfffff, RZ, 0xc0, !PT ;  /* 0xffbfffff08087812 */ /* 0x000fd600078ec0ff */
[----:B------:R-:W-:Y:S02]  /*67f60*/  @P0 LOP3.LUT R8, R8, 0x400000, RZ, 0xfc, !PT ;  /* 0x0040000008080812 */ /* 0x000fe400078efcff */
[----:B------:R-:W-:Y:S02]  /*67f70*/  LOP3.LUT P0, RZ, R9, 0x800, RZ, 0xc0, !PT ;  /* 0x0000080009ff7812 */ /* 0x000fe4000780c0ff */
[----:B------:R-:W-:-:S11]  /*67f80*/  LOP3.LUT R8, R8, 0xff7fffff, RZ, 0xc0, !PT ;  /* 0xff7fffff08087812 */ /* 0x000fd600078ec0ff */
[----:B------:R-:W-:Y:S02]  /*67f90*/  @P0 LOP3.LUT R8, R8, 0x800000, RZ, 0xfc, !PT ;  /* 0x0080000008080812 */ /* 0x000fe400078efcff */
[----:B------:R-:W-:Y:S02]  /*67fa0*/  LOP3.LUT P0, RZ, R9, 0x400, RZ, 0xc0, !PT ;  /* 0x0000040009ff7812 */ /* 0x000fe4000780c0ff */
[----:B------:R-:W-:-:S11]  /*67fb0*/  LOP3.LUT R8, R8, 0xfeffffff, RZ, 0xc0, !PT ;  /* 0xfeffffff08087812 */ /* 0x000fd600078ec0ff */
[----:B------:R-:W-:Y:S02]  /*67fc0*/  @P0 LOP3.LUT R8, R8, 0x1000000, RZ, 0xfc, !PT ;  /* 0x0100000008080812 */ /* 0x000fe400078efcff */
[C---:B------:R-:W-:Y:S02]  /*67fd0*/  LOP3.LUT P0, RZ, R9.reuse, 0x200, RZ, 0xc0, !PT ;  /* 0x0000020009ff7812 */ /* 0x040fe4000780c0ff */
[----:B------:R-:W-:Y:S02]  /*67fe0*/  LOP3.LUT R8, R8, 0xfdffffff, RZ, 0xc0, !PT ;  /* 0xfdffffff08087812 */ /* 0x000fe400078ec0ff */
[----:B------:R-:W-:-:S09]  /*67ff0*/  LOP3.LUT P6, RZ, R9, 0x40, RZ, 0xc0, !PT ;  /* 0x0000004009ff7812 */ /* 0x000fd200078cc0ff */
[----:B------:R-:W-:Y:S02]  /*68000*/  @P0 LOP3.LUT R8, R8, 0x2000000, RZ, 0xfc, !PT ;  /* 0x0200000008080812 */ /* 0x000fe400078efcff */
[----:B------:R-:W-:Y:S02]  /*68010*/  LOP3.LUT P0, RZ, R9, 0x100, RZ, 0xc0, !PT ;  /* 0x0000010009ff7812 */ /* 0x000fe4000780c0ff */
[----:B------:R-:W-:-:S11]  /*68020*/  LOP3.LUT R8, R8, 0xfbffffff, RZ, 0xc0, !PT ;  /* 0xfbffffff08087812 */ /* 0x000fd600078ec0ff */
[----:B------:R-:W-:Y:S02]  /*68030*/  @P0 LOP3.LUT R8, R8, 0x4000000, RZ, 0xfc, !PT ;  /* 0x0400000008080812 */ /* 0x000fe400078efcff */
[----:B------:R-:W-:Y:S01]  /*68040*/  LOP3.LUT P0, RZ, R9, 0x80, RZ, 0xc0, !PT ;  /* 0x0000008009ff7812 */ /* 0x000fe2000780c0ff */
[----:B----4-:R3:W-:Y:S02]  /*68050*/  @P3 STG.E desc[UR36][R26.64], R21 ;  /* 0x000000151a003986 */ /* 0x0107e4000c101924 */
[C---:B---3--:R-:W-:Y:S02]  /*68060*/  IMAD.WIDE R26, R19.reuse, 0x4, R4 ;  /* 0x00000004131a7825 */ /* 0x048fe400078e0204 */
[----:B------:R-:W3:Y:S04]  /*68070*/  LDL.LU R21, [R1+0xb4] ;  /* 0x0000b40001157983 */ /* 0x000ee80000300800 */
[----:B--2---:R1:W-:Y:S02]  /*68080*/  @P4 STG.E desc[UR36][R26.64], R20 ;  /* 0x000000141a004986 */ /* 0x0043e4000c101924 */
[----:B-1----:R-:W-:-:S02]  /*68090*/  IMAD.WIDE R26, R19, 0x4, R6 ;  /* 0x00000004131a7825 */ /* 0x002fc400078e0206 */
[----:B------:R-:W2:Y:S04]  /*680a0*/  LDL.LU R20, [R1+0xd98] ;  /* 0x000d980001147983 */ /* 0x000ea80000300800 */
[----:B------:R1:W-:Y:S04]  /*680b0*/  @P5 STG.E desc[UR36][R26.64], R18 ;  /* 0x000000121a005986 */ /* 0x0003e8000c101924 */
[----:B------:R-:W4:Y:S01]  /*680c0*/  LDL.LU R19, [R1+0xa4] ;  /* 0x0000a40001137983 */ /* 0x000f220000300800 */
[----:B-1----:R-:W-:-:S05]  /*680d0*/  IMAD.WIDE R26, R16, 0x4, R4 ;  /* 0x00000004101a7825 */ /* 0x002fca00078e0204 */
[----:B------:R1:W-:Y:S02]  /*680e0*/  @P6 STG.E desc[UR36][R26.64], R17 ;  /* 0x000000111a006986 */ /* 0x0003e4000c101924 */
[----:B-1----:R-:W-:Y:S02]  /*680f0*/  IMAD.WIDE R26, R16, 0x4, R6 ;  /* 0x00000004101a7825 */ /* 0x002fe400078e0206 */
[----:B------:R-:W4:Y:S04]  /*68100*/  LDL.LU R17, [R1+0xd9c] ;  /* 0x000d9c0001117983 */ /* 0x000f280000300800 */
[----:B------:R1:W-:Y:S01]  /*68110*/  @P0 STG.E desc[UR36][R26.64], R13 ;  /* 0x0000000d1a000986 */ /* 0x0003e2000c101924 */
[----:B------:R-:W-:-:S03]  /*68120*/  LOP3.LUT P0, RZ, R8, 0x4000000, RZ, 0xc0, !PT ;  /* 0x0400000008ff7812 */ /* 0x000fc6000780c0ff */
[----:B------:R-:W4:Y:S04]  /*68130*/  LDL.LU R18, [R1+0xf8] ;  /* 0x0000f80001127983 */ /* 0x000f280000300800 */
[----:B------:R-:W4:Y:S01]  /*68140*/  LDL.LU R16, [R1+0xd8] ;  /* 0x0000d80001107983 */ /* 0x000f220000300800 */
[----:B-1----:R-:W-:-:S03]  /*68150*/  IMAD.WIDE R26, R114, 0x4, R4 ;  /* 0x00000004721a7825 */ /* 0x002fc600078e0204 */
[----:B------:R-:W4:Y:S04]  /*68160*/  LDL.LU R13, [R1+0xb8] ;  /* 0x0000b800010d7983 */ /* 0x000f280000300800 */
[----:B------:R1:W-:Y:S04]  /*68170*/  @P0 STG.E desc[UR36][R26.64], R12 ;  /* 0x0000000c1a000986 */ /* 0x0003e8000c101924 */
[----:B-1----:R-:W4:Y:S01]  /*68180*/  LDL.LU R12, [R1+0xda0] ;  /* 0x000da000010c7983 */ /* 0x002f220000300800 */
[----:B------:R-:W-:Y:S01]  /*68190*/  LOP3.LUT P0, RZ, R8, 0x2000000, RZ, 0xc0, !PT ;  /* 0x0200000008ff7812 */ /* 0x000fe2000780c0ff */
[----:B------:R-:W-:-:S12]  /*681a0*/  IMAD.WIDE R26, R114, 0x4, R6 ;  /* 0x00000004721a7825 */ /* 0x000fd800078e0206 */
[----:B------:R1:W-:Y:S04]  /*681b0*/  @P0 STG.E desc[UR36][R26.64], R15 ;  /* 0x0000000f1a000986 */ /* 0x0003e8000c101924 */
[----:B-1----:R-:W4:Y:S01]  /*681c0*/  LDL.LU R15, [R1+0xa8] ;  /* 0x0000a800010f7983 */ /* 0x002f220000300800 */
[----:B------:R-:W-:Y:S01]  /*681d0*/  LOP3.LUT P0, RZ, R8, 0x1000000, RZ, 0xc0, !PT ;  /* 0x0100000008ff7812 */ /* 0x000fe2000780c0ff */
[----:B------:R-:W-:-:S12]  /*681e0*/  IMAD.WIDE R26, R108, 0x4, R4 ;  /* 0x000000046c1a7825 */ /* 0x000fd800078e0204 */
[----:B------:R1:W-:Y:S01]  /*681f0*/  @P0 STG.E desc[UR36][R26.64], R115 ;  /* 0x000000731a000986 */ /* 0x0003e2000c101924 */
[----:B------:R-:W-:Y:S01]  /*68200*/  LOP3.LUT P0, RZ, R8, 0x800000, RZ, 0xc0, !PT ;  /* 0x0080000008ff7812 */ /* 0x000fe2000780c0ff */
[----:B-1----:R-:W-:-:S12]  /*68210*/  IMAD.WIDE R26, R108, 0x4, R6 ;  /* 0x000000046c1a7825 */ /* 0x002fd800078e0206 */
        /* <DEDUP_REMOVED lines=10> */
[----:B------:R-:W-:Y:S02]  /*682c0*/  LOP3.LUT P0, RZ, R8, 0x80000, RZ, 0xc0, !PT ;  /* 0x0008000008ff7812 */ /* 0x000fe4000780c0ff */
[C---:B------:R-:W-:Y:S02]  /*682d0*/  LOP3.LUT P1, RZ, R9.reuse, 0x10000, RZ, 0xc0, !PT ;  /* 0x0001000009ff7812 */ /* 0x040fe4000782c0ff */
[----:B------:R-:W-:Y:S01]  /*682e0*/  LOP3.LUT P2, RZ, R9, 0x20000, RZ, 0xc0, !PT ;  /* 0x0002000009ff7812 */ /* 0x000fe2000784c0ff */
[----:B-1----:R-:W-:-:S08]  /*682f0*/  IMAD.WIDE R26, R3, 0x4, R6 ;  /* 0x00000004031a7825 */ /* 0x002fd000078e0206 */
[----:B------:R2:W-:Y:S01]  /*68300*/  @P0 STG.E desc[UR36][R26.64], R22 ;  /* 0x000000161a000986 */ /* 0x0005e2000c101924 */
[C---:B------:R-:W-:Y:S02]  /*68310*/  LOP3.LUT P3, RZ, R9.reuse, 0x40000, RZ, 0xc0, !PT ;  /* 0x0004000009ff7812 */ /* 0x040fe4000786c0ff */
[C---:B------:R-:W-:Y:S02]  /*68320*/  LOP3.LUT P4, RZ, R9.reuse, 0x80000, RZ, 0xc0, !PT ;  /* 0x0008000009ff7812 */ /* 0x040fe4000788c0ff */
[C---:B------:R-:W-:Y:S02]  /*68330*/  LOP3.LUT P5, RZ, R9.reuse, 0x100000, RZ, 0xc0, !PT ;  /* 0x0010000009ff7812 */ /* 0x040fe400078ac0ff */
[----:B------:R-:W-:Y:S01]  /*68340*/  LOP3.LUT P6, RZ, R9, 0x200000, RZ, 0xc0, !PT ;  /* 0x0020000009ff7812 */ /* 0x000fe200078cc0ff */
[----:B--2---:R-:W-:-:S05]  /*68350*/  IMAD.WIDE R26, R20, 0x4, R4 ;  /* 0x00000004141a7825 */ /* 0x004fca00078e0204 */
[----:B---3--:R1:W-:Y:S02]  /*68360*/  @P1 STG.E desc[UR36][R26.64], R21 ;  /* 0x000000151a001986 */ /* 0x0083e4000c101924 */
[----:B-1----:R-:W-:-:S05]  /*68370*/  IMAD.WIDE R26, R20, 0x4, R6 ;  /* 0x00000004141a7825 */ /* 0x002fca00078e0206 */
[----:B----4-:R1:W-:Y:S02]  /*68380*/  @P2 STG.E desc[UR36][R26.64], R19 ;  /* 0x000000131a002986 */ /* 0x0103e4000c101924 */
[----:B-1----:R-:W-:-:S05]  /*68390*/  IMAD.WIDE R26, R17, 0x4, R4 ;  /* 0x00000004111a7825 */ /* 0x002fca00078e0204 */
[----:B------:R1:W-:Y:S02]  /*683a0*/  @P3 STG.E desc[UR36][R26.64], R18 ;  /* 0x000000121a003986 */ /* 0x0003e4000c101924 */
[----:B-1----:R-:W-:-:S05]  /*683b0*/  IMAD.WIDE R26, R17, 0x4, R6 ;  /* 0x00000004111a7825 */ /* 0x002fca00078e0206 */
[----:B------:R1:W-:Y:S02]  /*683c0*/  @P4 STG.E desc[UR36][R26.64], R16 ;  /* 0x000000101a004986 */ /* 0x0003e4000c101924 */
[----:B-1----:R-:W-:-:S05]  /*683d0*/  IMAD.WIDE R26, R12, 0x4, R4 ;  /* 0x000000040c1a7825 */ /* 0x002fca00078e0204 */
[----:B------:R1:W-:Y:S02]  /*683e0*/  @P5 STG.E desc[UR36][R26.64], R13 ;  /* 0x0000000d1a005986 */ /* 0x0003e4000c101924 */
[----:B-1----:R-:W-:Y:S02]  /*683f0*/  IMAD.WIDE R26, R12, 0x4, R6 ;  /* 0x000000040c1a7825 */ /* 0x002fe400078e0206 */
[----:B------:R-:W2:Y:S04]  /*68400*/  LDL.LU R13, [R1+0xe0] ;  /* 0x0000e000010d7983 */ /* 0x000ea80000300800 */
[----:B------:R-:W3:Y:S04]  /*68410*/  LDL.LU R12, [R1+0xdac] ;  /* 0x000dac00010c7983 */ /* 0x000ee80000300800 */
[----:B------:R-:W4:Y:S04]  /*68420*/  LDL.LU R20, [R1+0xfc] ;  /* 0x0000fc0001147983 */ /* 0x000f280000300800 */
[----:B------:R-:W2:Y:S04]  /*68430*/  LDL.LU R19, [R1+0xda4] ;  /* 0x000da40001137983 */ /* 0x000ea80000300800 */
[----:B------:R-:W3:Y:S04]  /*68440*/  LDL.LU R18, [R1+0xdc] ;  /* 0x0000dc0001127983 */ /* 0x000ee80000300800 */
[----:B------:R-:W3:Y:S04]  /*68450*/  LDL.LU R17, [R1+0xbc] ;  /* 0x0000bc0001117983 */ /* 0x000ee80000300800 */
[----:B------:R-:W3:Y:S04]  /*68460*/  LDL.LU R16, [R1+0xda8] ;  /* 0x000da80001107983 */ /* 0x000ee80000300800 */
[----:B------:R1:W-:Y:S04]  /*68470*/  @P6 STG.E desc[UR36][R26.64], R15 ;  /* 0x0000000f1a006986 */ /* 0x0003e8000c101924 */
[----:B-1----:R-:W3:Y:S01]  /*68480*/  LDL.LU R15, [R1+0xac] ;  /* 0x0000ac00010f7983 */ /* 0x002ee20000300800 */
[----:B------:R-:W-:-:S03]  /*68490*/  LOP3.LUT P0, RZ, R10, 0x4, RZ, 0xc0, !PT ;  /* 0x000000040aff7812 */ /* 0x000fc6000780c0ff */
[----:B------:R-:W3:Y:S01]  /*684a0*/  LDL.LU R112, [R1+0xc0] ;  /* 0x0000c00001707983 */ /* 0x000ee20000300800 */
[----:B------:R-:W-:-:S03]  /*684b0*/  LOP3.LUT R8, R8, 0xfffff7ff, RZ, 0xc0, !PT ;  /* 0xfffff7ff08087812 */ /* 0x000fc600078ec0ff */
[----:B------:R-:W3:Y:S04]  /*684c0*/  LDL.LU R113, [R1+0x90] ;  /* 0x0000900001717983 */ /* 0x000ee80000300800 */
[----:B------:R-:W3:Y:S02]  /*684d0*/  LDL.LU R114, [R1+0xdb0] ;  /* 0x000db00001727983 */ /* 0x000ee40000300800 */
[----:B------:R-:W-:Y:S02]  /*684e0*/  @P0 LOP3.LUT R8, R8, 0x800, RZ, 0xfc, !PT ;  /* 0x0000080008080812 */ /* 0x000fe400078efcff */
[----:B------:R-:W-:Y:S01]  /*684f0*/  LOP3.LUT P0, RZ, R10, 0x2, RZ, 0xc0, !PT ;  /* 0x000000020aff7812 */ /* 0x000fe2000780c0ff */
[----:B------:R-:W3:Y:S01]  /*68500*/  LDL.LU R115, [R1+0x80] ;  /* 0x0000800001737983 */ /* 0x000ee20000300800 */
[----:B------:R-:W-:-:S03]  /*68510*/  LOP3.LUT R8, R8, 0xffffefff, RZ, 0xc0, !PT ;  /* 0xffffefff08087812 */ /* 0x000fc600078ec0ff */
[----:B------:R-:W3:Y:S04]  /*68520*/  LDL.LU R109, [R1+0xdb4] ;  /* 0x000db400016d7983 */ /* 0x000ee80000300800 */
[----:B------:R-:W3:Y:S04]  /*68530*/  LDL.LU R108, [R1+0xe4] ;  /* 0x0000e400016c7983 */ /* 0x000ee80000300800 */
[----:B------:R-:W-:Y:S01]  /*68540*/  @P0 LOP3.LUT R8, R8, 0x1000, RZ, 0xfc, !PT ;  /* 0x0000100008080812 */ /* 0x000fe200078efcff */
[----:B------:R-:W3:Y:S01]  /*68550*/  LDL.LU R110, [R1+0xc4] ;  /* 0x0000c400016e7983 */ /* 0x000ee20000300800 */
[----:B------:R-:W-:-:S02]  /*68560*/  LOP3.LUT P0, RZ, R10, 0x1, RZ, 0xc0, !PT ;  /* 0x000000010aff7812 */ /* 0x000fc4000780c0ff */
[----:B------:R-:W-:Y:S01]  /*68570*/  LOP3.LUT R8, R8, 0xffffdfff, RZ, 0xc0, !PT ;  /* 0xffffdfff08087812 */ /* 0x000fe200078ec0ff */
[----:B------:R-:W3:Y:S04]  /*68580*/  LDL.LU R111, [R1+0x94] ;  /* 0x00009400016f7983 */ /* 0x000ee80000300800 */
[----:B------:R-:W3:Y:S01]  /*68590*/  LDL.LU R24, [R1+0xdb8] ;  /* 0x000db80001187983 */ /* 0x000ee20000300800 */
[----:B------:R-:W-:-:S03]  /*685a0*/  LOP3.LUT P3, RZ, R9, 0x400000, RZ, 0xc0, !PT ;  /* 0x0040000009ff7812 */ /* 0x000fc6000786c0ff */
[----:B------:R-:W3:Y:S02]  /*685b0*/  LDL.LU R23, [R1+0x84] ;  /* 0x0000840001177983 */ /* 0x000ee40000300800 */
[----:B------:R-:W-:Y:S02]  /*685c0*/  @P0 LOP3.LUT R8, R8, 0x2000, RZ, 0xfc, !PT ;  /* 0x0000200008080812 */ /* 0x000fe400078efcff */
[C---:B------:R-:W-:Y:S01]  /*685d0*/  LOP3.LUT P0, RZ, R9.reuse, 0x80000000, RZ, 0xc0, !PT ;  /* 0x8000000009ff7812 */ /* 0x040fe2000780c0ff */
[----:B------:R-:W3:Y:S01]  /*685e0*/  LDL.LU R22, [R1+0xdbc] ;  /* 0x000dbc0001167983 */ /* 0x000ee20000300800 */
[----:B------:R-:W-:Y:S02]  /*685f0*/  LOP3.LUT R8, R8, 0xffffbfff, RZ, 0xc0, !PT ;  /* 0xffffbfff08087812 */ /* 0x000fe400078ec0ff */
[C---:B------:R-:W-:Y:S01]  /*68600*/  LOP3.LUT P4, RZ, R9.reuse, 0x800000, RZ, 0xc0, !PT ;  /* 0x0080000009ff7812 */ /* 0x040fe2000788c0ff */
[----:B------:R-:W3:Y:S01]  /*68610*/  LDL.LU R3, [R1+0xe8] ;  /* 0x0000e80001037983 */ /* 0x000ee20000300800 */
[----:B------:R-:W-:-:S02]  /*68620*/  LOP3.LUT P5, RZ, R9, 0x1000000, RZ, 0xc0, !PT ;  /* 0x0100000009ff7812 */ /* 0x000fc400078ac0ff */
[C---:B------:R-:W-:Y:S01]  /*68630*/  LOP3.LUT P6, RZ, R9.reuse, 0x2000000, RZ, 0xc0, !PT ;  /* 0x0200000009ff7812 */ /* 0x040fe200078cc0ff */
[----:B------:R-:W3:Y:S04]  /*68640*/  LDL.LU R21, [R1+0xc8] ;  /* 0x0000c80001157983 */ /* 0x000ee80000300800 */
        /* <DEDUP_REMOVED lines=13> */
[----:B------:R-:W-:Y:S01]  /*68720*/  LOP3.LUT P0, RZ, R9, 0x4000000, RZ, 0xc0, !PT ;  /* 0x0400000009ff7812 */ /* 0x000fe2000780c0ff */
[----:B--2---:R-:W-:-:S05]  /*68730*/  IMAD.WIDE R26, R19, 0x4, R4 ;  /* 0x00000004131a7825 */ /* 0x004fca00078e0204 */
[----:B----4-:R1:W-:Y:S02]  /*68740*/  @P3 STG.E desc[UR36][R26.64], R20 ;  /* 0x000000141a003986 */ /* 0x0103e4000c101924 */
[----:B-1----:R-:W-:Y:S02]  /*68750*/  IMAD.WIDE R26, R19, 0x4, R6 ;  /* 0x00000004131a7825 */ /* 0x002fe400078e0206 */
[----:B------:R-:W2:Y:S04]  /*68760*/  LDL.LU R20, [R1+0x98] ;  /* 0x0000980001147983 */ /* 0x000ea80000300800 */
[----:B---3--:R1:W-:Y:S02]  /*68770*/  @P4 STG.E desc[UR36][R26.64], R18 ;  /* 0x000000121a004986 */ /* 0x0083e4000c101924 */
[----:B-1----:R-:W-:-:S02]  /*68780*/  IMAD.WIDE R26, R16, 0x4, R4 ;  /* 0x00000004101a7825 */ /* 0x002fc400078e0204 */
[----:B------:R-:W3:Y:S04]  /*68790*/  LDL.LU R18, [R1+0xdc0] ;  /* 0x000dc00001127983 */ /* 0x000ee80000300800 */
[----:B------:R1:W-:Y:S02]  /*687a0*/  @P5 STG.E desc[UR36][R26.64], R17 ;  /* 0x000000111a005986 */ /* 0x0003e4000c101924 */
[----:B-1----:R-:W-:Y:S02]  /*687b0*/  IMAD.WIDE R26, R16, 0x4, R6 ;  /* 0x00000004101a7825 */ /* 0x002fe400078e0206 */
[----:B------:R-:W4:Y:S04]  /*687c0*/  LDL.LU R17, [R1+0x88] ;  /* 0x0000880001117983 */ /* 0x000f280000300800 */
[----:B------:R1:W-:Y:S04]  /*687d0*/  @P6 STG.E desc[UR36][R26.64], R15 ;  /* 0x0000000f1a006986 */ /* 0x0003e8000c101924 */
[----:B------:R-:W4:Y:S04]  /*687e0*/  LDL.LU R16, [R1+0xec] ;  /* 0x0000ec0001107983 */ /* 0x000f280000300800 */
[----:B-1----:R-:W4:Y:S01]  /*687f0*/  LDL.LU R15, [R1+0xdc4] ;  /* 0x000dc400010f7983 */ /* 0x002f220000300800 */
[----:B------:R-:W-:-:S05]  /*68800*/  IMAD.WIDE R26, R12, 0x4, R4 ;  /* 0x000000040c1a7825 */ /* 0x000fca00078e0204 */
[----:B------:R1:W-:Y:S02]  /*68810*/  @P0 STG.E desc[UR36][R26.64], R13 ;  /* 0x0000000d1a000986 */ /* 0x0003e4000c101924 */
[----:B-1----:R-:W-:Y:S02]  /*68820*/  IMAD.WIDE R26, R12, 0x4, R6 ;  /* 0x000000040c1a7825 */ /* 0x002fe400078e0206 */
[----:B------:R-:W4:Y:S04]  /*68830*/  LDL.LU R13, [R1+0xcc] ;  /* 0x0000cc00010d7983 */ /* 0x000f280000300800 */
[----:B------:R-:W4:Y:S04]  /*68840*/  LDL.LU R12, [R1+0x9c] ;  /* 0x00009c00010c7983 */ /* 0x000f280000300800 */
[----:B------:R-:W4:Y:S01]  /*68850*/  LDL.LU R19, [R1+0xdc8] ;  /* 0x000dc80001137983 */ /* 0x000f220000300800 */
[----:B------:R-:W-:-:S13]  /*68860*/  LOP3.LUT P0, RZ, R8, 0x40000, RZ, 0xc0, !PT ;  /* 0x0004000008ff7812 */ /* 0x000fda000780c0ff */
        /* <DEDUP_REMOVED lines=24> */
[----:B------:R-:W-:Y:S01]  /*689f0*/  LOP3.LUT P3, RZ, R10, 0x20, RZ, 0xc0, !PT ;  /* 0x000000200aff7812 */ /* 0x000fe2000786c0ff */
[----:B-1----:R-:W-:-:S05]  /*68a00*/  IMAD.WIDE R26, R22, 0x4, R6 ;  /* 0x00000004161a7825 */ /* 0x002fca00078e0206 */
[----:B------:R3:W-:Y:S01]  /*68a10*/  @P1 STG.E desc[UR36][R26.64], R21 ;  /* 0x000000151a001986 */ /* 0x0007e2000c101924 */
[C---:B------:R-:W-:Y:S02]  /*68a20*/  LOP3.LUT P4, RZ, R10.reuse, 0x40, RZ, 0xc0, !PT ;  /* 0x000000400aff7812 */ /* 0x040fe4000788c0ff */
[C---:B------:R-:W-:Y:S02]  /*68a30*/  LOP3.LUT P5, RZ, R10.reuse, 0x80, RZ, 0xc0, !PT ;  /* 0x000000800aff7812 */ /* 0x040fe400078ac0ff */
[----:B------:R-:W-:Y:S01]  /*68a40*/  LOP3.LUT P6, RZ, R10, 0x100, RZ, 0xc0, !PT ;  /* 0x000001000aff7812 */ /* 0x000fe200078cc0ff */
[----:B---3--:R-:W-:-:S05]  /*68a50*/  IMAD.WIDE R26, R18, 0x4, R4 ;  /* 0x00000004121a7825 */ /* 0x008fca00078e0204 */
[----:B--2---:R1:W-:Y:S02]  /*68a60*/  @P2 STG.E desc[UR36][R26.64], R20 ;  /* 0x000000141a002986 */ /* 0x0043e4000c101924 */
[----:B-1----:R-:W-:-:S05]  /*68a70*/  IMAD.WIDE R26, R18, 0x4, R6 ;  /* 0x00000004121a7825 */ /* 0x002fca00078e0206 */
[----:B----4-:R1:W-:Y:S02]  /*68a80*/  @P3 STG.E desc[UR36][R26.64], R17 ;  /* 0x000000111a003986 */ /* 0x0103e4000c101924 */
[----:B-1----:R-:W-:-:S05]  /*68a90*/  IMAD.WIDE R26, R15, 0x4, R4 ;  /* 0x000000040f1a7825 */ /* 0x002fca00078e0204 */
[----:B------:R1:W-:Y:S02]  /*68aa0*/  @P4 STG.E desc[UR36][R26.64], R16 ;  /* 0x000000101a004986 */ /* 0x0003e4000c101924 */
[----:B-1----:R-:W-:-:S05]  /*68ab0*/  IMAD.WIDE R26, R15, 0x4, R6 ;  /* 0x000000040f1a7825 */ /* 0x002fca00078e0206 */
[----:B------:R1:W-:Y:S02]  /*68ac0*/  @P5 STG.E desc[UR36][R26.64], R13 ;  /* 0x0000000d1a005986 */ /* 0x0003e4000c101924 */
[----:B-1----:R-:W-:-:S05]  /*68ad0*/  IMAD.WIDE R26, R19, 0x4, R4 ;  /* 0x00000004131a7825 */ /* 0x002fca00078e0204 */
[----:B------:R1:W-:Y:S04]  /*68ae0*/  @P6 STG.E desc[UR36][R26.64], R12 ;  /* 0x0000000c1a006986 */ /* 0x0003e8000c101924 */
[----:B-1----:R-:W2:Y:S04]  /*68af0*/  LDL.LU R12, [R1+0x8c] ;  /* 0x00008c00010c7983 */ /* 0x002ea80000300800 */
[----:B------:R-:W3:Y:S04]  /*68b00*/  LDL.LU R18, [R1+0x1b0] ;  /* 0x0001b00001127983 */ /* 0x000ee80000300800 */
[----:B------:R-:W4:Y:S04]  /*68b10*/  LDL.LU R17, [R1+0xdcc] ;  /* 0x000dcc0001117983 */ /* 0x000f280000300800 */
[----:B------:R-:W3:Y:S04]  /*68b20*/  LDL.LU R16, [R1+0x130] ;  /* 0x0001300001107983 */ /* 0x000ee80000300800 */
[----:B------:R-:W3:Y:S04]  /*68b30*/  LDL.LU R15, [R1+0x110] ;  /* 0x00011000010f7983 */ /* 0x000ee80000300800 */
[----:B------:R-:W3:Y:S01]  /*68b40*/  LDL.LU R13, [R1+0xde0] ;  /* 0x000de000010d7983 */ /* 0x000ee20000300800 */
[----:B------:R-:W-:-:S03]  /*68b50*/  LOP3.LUT P3, RZ, R10, 0x200, RZ, 0xc0, !PT ;  /* 0x000002000aff7812 */ /* 0x000fc6000786c0ff */
[----:B------:R-:W3:Y:S01]  /*68b60*/  LDL.LU R112, [R1+0x100] ;  /* 0x0001000001707983 */ /* 0x000ee20000300800 */
[----:B------:R-:W-:Y:S01]  /*68b70*/  IMAD.WIDE R26, R19, 0x4, R6 ;  /* 0x00000004131a7825 */ /* 0x000fe200078e0206 */
        /* <DEDUP_REMOVED lines=10> */
[----:B------:R-:W-:Y:S01]  /*68c20*/  LOP3.LUT R8, R8, 0xffffffbf, RZ, 0xc0, !PT ;  /* 0xffffffbf08087812 */ /* 0x000fe200078ec0ff */
[----:B--2---:R1:W-:Y:S04]  /*68c30*/  @P3 STG.E desc[UR36][R26.64], R12 ;  /* 0x0000000c1a003986 */ /* 0x0043e8000c101924 */
[----:B-1----:R-:W2:Y:S04]  /*68c40*/  LDL.LU R12, [R1+0xde4] ;  /* 0x000de400010c7983 */ /* 0x002ea80000300800 */
[----:B------:R-:W2:Y:S04]  /*68c50*/  LDL.LU R113, [R1+0x1b4] ;  /* 0x0001b40001717983 */ /* 0x000ea80000300800 */
[----:B------:R-:W2:Y:S04]  /*68c60*/  LDL.LU R114, [R1+0x134] ;  /* 0x0001340001727983 */ /* 0x000ea80000300800 */
[----:B------:R-:W2:Y:S04]  /*68c70*/  LDL.LU R115, [R1+0x114] ;  /* 0x0001140001737983 */ /* 0x000ea80000300800 */
[----:B------:R-:W2:Y:S04]  /*68c80*/  LDL.LU R108, [R1+0xde8] ;  /* 0x000de800016c7983 */ /* 0x000ea80000300800 */
[----:B------:R-:W2:Y:S01]  /*68c90*/  LDL.LU R109, [R1+0x104] ;  /* 0x00010400016d7983 */ /* 0x000ea20000300800 */
[----:B------:R-:W-:-:S02]  /*68ca0*/  @P0 LOP3.LUT R8, R8, 0x40, RZ, 0xfc, !PT ;  /* 0x0000004008080812 */ /* 0x000fc400078efcff */
[----:B------:R-:W-:Y:S01]  /*68cb0*/  LOP3.LUT P0, RZ, R10, 0x20000, RZ, 0xc0, !PT ;  /* 0x000200000aff7812 */ /* 0x000fe2000780c0ff */
[----:B------:R-:W2:Y:S04]  /*68cc0*/  LDL.LU R110, [R1+0x1b8] ;  /* 0x0001b800016e7983 */ /* 0x000ea80000300800 */
[----:B------:R-:W2:Y:S01]  /*68cd0*/  LDL.LU R111, [R1+0xdec] ;  /* 0x000dec00016f7983 */ /* 0x000ea20000300800 */
[----:B------:R-:W-:-:S03]  /*68ce0*/  LOP3.LUT R8, R8, 0xffffff7f, RZ, 0xc0, !PT ;  /* 0xffffff7f08087812 */ /* 0x000fc600078ec0ff */
[----:B------:R-:W2:Y:S04]  /*68cf0*/  LDL.LU R24, [R1+0x138] ;  /* 0x0001380001187983 */ /* 0x000ea80000300800 */
[----:B------:R-:W-:Y:S01]  /*68d00*/  @P0 LOP3.LUT R8, R8, 0x80, RZ, 0xfc, !PT ;  /* 0x0000008008080812 */ /* 0x000fe200078efcff */
[----:B------:R-:W2:Y:S01]  /*68d10*/  LDL.LU R23, [R1+0x118] ;  /* 0x0001180001177983 */ /* 0x000ea20000300800 */
[----:B------:R-:W-:Y:S02]  /*68d20*/  LOP3.LUT P0, RZ, R10, 0x10000, RZ, 0xc0, !PT ;  /* 0x000100000aff7812 */ /* 0x000fe4000780c0ff */
[----:B------:R-:W-:Y:S01]  /*68d30*/  LOP3.LUT R8, R8, 0xfffffeff, RZ, 0xc0, !PT ;  /* 0xfffffeff08087812 */ /* 0x000fe200078ec0ff */
[----:B------:R-:W2:Y:S01]  /*68d40*/  LDL.LU R3, [R1+0xdf0] ;  /* 0x000df00001037983 */ /* 0x000ea20000300800 */
[----:B------:R-:W-:-:S02]  /*68d50*/  LOP3.LUT P4, RZ, R10, 0x400, RZ, 0xc0, !PT ;  /* 0x000004000aff7812 */ /* 0x000fc4000788c0ff */
[C---:B------:R-:W-:Y:S01]  /*68d60*/  LOP3.LUT P5, RZ, R10.reuse, 0x800, RZ, 0xc0, !PT ;  /* 0x000008000aff7812 */ /* 0x040fe200078ac0ff */
[----:B----4-:R-:W-:Y:S01]  /*68d70*/  IMAD.WIDE R26, R17, 0x4, R4 ;  /* 0x00000004111a7825 */ /* 0x010fe200078e0204 */
[----:B------:R-:W4:Y:S01]  /*68d80*/  LDL.LU R22, [R1+0x108] ;  /* 0x0001080001167983 */ /* 0x000f220000300800 */
[----:B------:R-:W-:-:S03]  /*68d90*/  LOP3.LUT P6, RZ, R10, 0x1000, RZ, 0xc0, !PT ;  /* 0x000010000aff7812 */ /* 0x000fc600078cc0ff */
[----:B------:R-:W4:Y:S01]  /*68da0*/  LDL.LU R21, [R1+0x1bc] ;  /* 0x0001bc0001157983 */ /* 0x000f220000300800 */
[----:B------:R-:W-:Y:S02]  /*68db0*/  @P0 LOP3.LUT R8, R8, 0x100, RZ, 0xfc, !PT ;  /* 0x0000010008080812 */ /* 0x000fe400078efcff */
[----:B------:R-:W-:Y:S01]  /*68dc0*/  LOP3.LUT P0, RZ, R10, 0x8000, RZ, 0xc0, !PT ;  /* 0x000080000aff7812 */ /* 0x000fe2000780c0ff */
[----:B------:R-:W4:Y:S01]  /*68dd0*/  LDL.LU R20, [R1+0xdf4] ;  /* 0x000df40001147983 */ /* 0x000f220000300800 */
[----:B------:R-:W-:-:S03]  /*68de0*/  LOP3.LUT R8, R8, 0xfffffdff, RZ, 0xc0, !PT ;  /* 0xfffffdff08087812 */ /* 0x000fc600078ec0ff */
[----:B---3--:R1:W-:Y:S04]  /*68df0*/  @P4 STG.E desc[UR36][R26.64], R18 ;  /* 0x000000121a004986 */ /* 0x0083e8000c101924 */
[----:B------:R-:W3:Y:S04]  /*68e00*/  LDL.LU R19, [R1+0x13c] ;  /* 0x00013c0001137983 */ /* 0x000ee80000300800 */
[----:B------:R-:W-:Y:S02]  /*68e10*/  @P0 LOP3.LUT R8, R8, 0x200, RZ, 0xfc, !PT ;  /* 0x0000020008080812 */ /* 0x000fe400078efcff */
[----:B------:R-:W-:-:S02]  /*68e20*/  LOP3.LUT P0, RZ, R10, 0x4000, RZ, 0xc0, !PT ;  /* 0x000040000aff7812 */ /* 0x000fc4000780c0ff */
[----:B------:R-:W-:Y:S01]  /*68e30*/  LOP3.LUT R8, R8, 0xfffffbff, RZ, 0xc0, !PT ;  /* 0xfffffbff08087812 */ /* 0x000fe200078ec0ff */
[----:B-1----:R-:W-:Y:S01]  /*68e40*/  IMAD.WIDE R26, R17, 0x4, R6 ;  /* 0x00000004111a7825 */ /* 0x002fe200078e0206 */
[----:B------:R-:W3:Y:S04]  /*68e50*/  LDL.LU R18, [R1+0x11c] ;  /* 0x00011c0001127983 */ /* 0x000ee80000300800 */
[----:B------:R1:W-:Y:S04]  /*68e60*/  @P5 STG.E desc[UR36][R26.64], R16 ;  /* 0x000000101a005986 */ /* 0x0003e8000c101924 */
[----:B------:R-:W3:Y:S01]  /*68e70*/  LDL.LU R17, [R1+0xdf8] ;  /* 0x000df80001117983 */ /* 0x000ee20000300800 */
[----:B------:R-:W-:-:S02]  /*68e80*/  @P0 LOP3.LUT R8, R8, 0x400, RZ, 0xfc, !PT ;  /* 0x0000040008080812 */ /* 0x000fc400078efcff */
[----:B------:R-:W-:Y:S01]  /*68e90*/  LOP3.LUT P0, RZ, R10, 0x2000, RZ, 0xc0, !PT ;  /* 0x000020000aff7812 */ /* 0x000fe2000780c0ff */
[C---:B-1----:R-:W-:Y:S01]  /*68ea0*/  IMAD.WIDE R26, R13.reuse, 0x4, R4 ;  /* 0x000000040d1a7825 */ /* 0x042fe200078e0204 */
[----:B------:R-:W3:Y:S04]  /*68eb0*/  LDL.LU R16, [R1+0x10c] ;  /* 0x00010c0001107983 */ /* 0x000ee80000300800 */
[----:B------:R1:W-:Y:S02]  /*68ec0*/  @P6 STG.E desc[UR36][R26.64], R15 ;  /* 0x0000000f1a006986 */ /* 0x0003e4000c101924 */
[----:B-1----:R-:W-:Y:S02]  /*68ed0*/  IMAD.WIDE R26, R13, 0x4, R6 ;  /* 0x000000040d1a7825 */ /* 0x002fe400078e0206 */
[----:B------:R-:W3:Y:S04]  /*68ee0*/  LDL.LU R15, [R1+0x1e0] ;  /* 0x0001e000010f7983 */ /* 0x000ee80000300800 */
[----:B------:R2:W-:Y:S01]  /*68ef0*/  @P0 STG.E desc[UR36][R26.64], R112 ;  /* 0x000000701a000986 */ /* 0x0005e2000c101924 */
[----:B------:R-:W-:-:S03]  /*68f00*/  LOP3.LUT P0, RZ, R8, 0x400, RZ, 0xc0, !PT ;  /* 0x0000040008ff7812 */ /* 0x000fc6000780c0ff */
[----:B------:R-:W3:Y:S01]  /*68f10*/  LDL.LU R13, [R1+0xdfc] ;  /* 0x000dfc00010d7983 */ /* 0x000ee20000300800 */
[----:B--2---:R-:W-:-:S09]  /*68f20*/  IMAD.WIDE R26, R12, 0x4, R4 ;  /* 0x000000040c1a7825 */ /* 0x004fd200078e0204 */
[----:B------:R1:W-:Y:S02]  /*68f30*/  @P0 STG.E desc[UR36][R26.64], R113 ;  /* 0x000000711a000986 */ /* 0x0003e4000c101924 */
[----:B-1----:R-:W-:Y:S02]  /*68f40*/  IMAD.WIDE R26, R12, 0x4, R6 ;  /* 0x000000040c1a7825 */ /* 0x002fe400078e0206 */
[----:B------:R-:W2:Y:S01]  /*68f50*/  LDL.LU R12, [R1+0x180] ;  /* 0x00018000010c7983 */ /* 0x000ea20000300800 */
        /* <DEDUP_REMOVED lines=21> */
[----:B----4-:R1:W-:Y:S01]  /*690b0*/  @P0 STG.E desc[UR36][R26.64], R22 ;  /* 0x000000161a000986 */ /* 0x0103e2000c101924 */
[----:B------:R-:W-:Y:S01]  /*690c0*/  LOP3.LUT P3, RZ, R10, 0x1000000, RZ, 0xc0, !PT ;  /* 0x010000000aff7812 */ /* 0x000fe2000786c0ff */
[----:B-1----:R-:W-:-:S05]  /*690d0*/  IMAD.WIDE R26, R20, 0x4, R4 ;  /* 0x00000004141a7825 */ /* 0x002fca00078e0204 */
[----:B------:R1:W-:Y:S01]  /*690e0*/  @P1 STG.E desc[UR36][R26.64], R21 ;  /* 0x000000151a001986 */ /* 0x0003e2000c101924 */
[----:B------:R-:W-:Y:S01]  /*690f0*/  LOP3.LUT P4, RZ, R10, 0x2000000, RZ, 0xc0, !PT ;  /* 0x020000000aff7812 */ /* 0x000fe2000788c0ff */
[----:B-1----:R-:W-:-:S05]  /*69100*/  IMAD.WIDE R26, R20, 0x4, R6 ;  /* 0x00000004141a7825 */ /* 0x002fca00078e0206 */
[----:B---3--:R1:W-:Y:S01]  /*69110*/  @P2 STG.E desc[UR36][R26.64], R19 ;  /* 0x000000131a002986 */ /* 0x0083e2000c101924 */
[----:B------:R-:W-:Y:S01]  /*69120*/  LOP3.LUT P5, RZ, R10, 0x4000000, RZ, 0xc0, !PT ;  /* 0x040000000aff7812 */ /* 0x000fe200078ac0ff */
[----:B-1----:R-:W-:-:S05]  /*69130*/  IMAD.WIDE R26, R17, 0x4, R4 ;  /* 0x00000004111a7825 */ /* 0x002fca00078e0204 */
[----:B------:R1:W-:Y:S01]  /*69140*/  @P3 STG.E desc[UR36][R26.64], R18 ;  /* 0x000000121a003986 */ /* 0x0003e2000c101924 */
[----:B------:R-:W-:Y:S01]  /*69150*/  LOP3.LUT P6, RZ, R10, 0x8000000, RZ, 0xc0, !PT ;  /* 0x080000000aff7812 */ /* 0x000fe200078cc0ff */
[----:B-1----:R-:W-:-:S05]  /*69160*/  IMAD.WIDE R26, R17, 0x4, R6 ;  /* 0x00000004111a7825 */ /* 0x002fca00078e0206 */
[----:B------:R1:W-:Y:S02]  /*69170*/  @P4 STG.E desc[UR36][R26.64], R16 ;  /* 0x000000101a004986 */ /* 0x0003e4000c101924 */
[----:B-1----:R-:W-:-:S05]  /*69180*/  IMAD.WIDE R26, R13, 0x4, R4 ;  /* 0x000000040d1a7825 */ /* 0x002fca00078e0204 */
[----:B------:R1:W-:Y:S02]  /*69190*/  @P5 STG.E desc[UR36][R26.64], R15 ;  /* 0x0000000f1a005986 */ /* 0x0003e4000c101924 */
[----:B-1----:R-:W-:Y:S02]  /*691a0*/  IMAD.WIDE R26, R13, 0x4, R6 ;  /* 0x000000040d1a7825 */ /* 0x002fe400078e0206 */
[----:B------:R-:W3:Y:S04]  /*691b0*/  LDL.LU R15, [R1+0x124] ;  /* 0x00012400010f7983 */ /* 0x000ee80000300800 */
[----:B------:R-:W4:Y:S04]  /*691c0*/  LDL.LU R13, [R1+0xe08] ;  /* 0x000e0800010d7983 */ /* 0x000f280000300800 */
[----:B------:R-:W3:Y:S04]  /*691d0*/  LDL.LU R20, [R1+0x120] ;  /* 0x0001200001147983 */ /* 0x000ee80000300800 */
[----:B--2---:R1:W-:Y:S04]  /*691e0*/  @P6 STG.E desc[UR36][R26.64], R12 ;  /* 0x0000000c1a006986 */ /* 0x0043e8000c101924 */
[----:B-1----:R-:W2:Y:S04]  /*691f0*/  LDL.LU R12, [R1+0xe00] ;  /* 0x000e0000010c7983 */ /* 0x002ea80000300800 */
[----:B------:R-:W4:Y:S04]  /*69200*/  LDL.LU R19, [R1+0x40] ;  /* 0x0000400001137983 */ /* 0x000f280000300800 */
[----:B------:R-:W4:Y:S04]  /*69210*/  LDL.LU R18, [R1+0x1e4] ;  /* 0x0001e40001127983 */ /* 0x000f280000300800 */
[----:B------:R-:W4:Y:S04]  /*69220*/  LDL.LU R17, [R1+0xe04] ;  /* 0x000e040001117983 */ /* 0x000f280000300800 */
[----:B------:R-:W4:Y:S01]  /*69230*/  LDL.LU R16, [R1+0x184] ;  /* 0x0001840001107983 */ /* 0x000f220000300800 */
[----:B------:R-:W-:-:S02]  /*69240*/  LOP3.LUT P3, RZ, R10, 0x10000000, RZ, 0xc0, !PT ;  /* 0x100000000aff7812 */ /* 0x000fc4000786c0ff */
        /* <DEDUP_REMOVED lines=16> */
[----:B------:R-:W-:Y:S02]  /*69350*/  LOP3.LUT R8, R8, 0xfffffffe, RZ, 0xc0, !PT ;  /* 0xfffffffe08087812 */ /* 0x000fe400078ec0ff */
[----:B------:R-:W-:-:S09]  /*69360*/  LOP3.LUT P4, RZ, R10, 0x20000000, RZ, 0xc0, !PT ;  /* 0x200000000aff7812 */ /* 0x000fd2000788c0ff */
[----:B------:R-:W-:Y:S02]  /*69370*/  @P0 LOP3.LUT R8, R8, 0x1, RZ, 0xfc, !PT ;  /* 0x0000000108080812 */ /* 0x000fe400078efcff */
[----:B------:R-:W-:Y:S02]  /*69380*/  LOP3.LUT P0, RZ, R11, 0x4, RZ, 0xc0, !PT ;  /* 0x000000040bff7812 */ /* 0x000fe4000780c0ff */
[----:B------:R-:W-:Y:S02]  /*69390*/  LOP3.LUT R8, R8, 0xfffffffd, RZ, 0xc0, !PT ;  /* 0xfffffffd08087812 */ /* 0x000fe400078ec0ff */
[C---:B------:R-:W-:Y:S02]  /*693a0*/  LOP3.LUT P5, RZ, R10.reuse, 0x40000000, RZ, 0xc0, !PT ;  /* 0x400000000aff7812 */ /* 0x040fe400078ac0ff */
[----:B------:R-:W-:-:S07]  /*693b0*/  LOP3.LUT P6, RZ, R10, 0x80000000, RZ, 0xc0, !PT ;  /* 0x800000000aff7812 */ /* 0x000fce00078cc0ff */
[----:B------:R-:W-:Y:S02]  /*693c0*/  @P0 LOP3.LUT R8, R8, 0x2, RZ, 0xfc, !PT ;  /* 0x0000000208080812 */ /* 0x000fe400078efcff */
[----:B------:R-:W-:Y:S02]  /*693d0*/  LOP3.LUT P0, RZ, R11, 0x2, RZ, 0xc0, !PT ;  /* 0x000000020bff7812 */ /* 0x000fe4000780c0ff */
[----:B------:R-:W-:-:S11]  /*693e0*/  LOP3.LUT R8, R8, 0xfffffffb, RZ, 0xc0, !PT ;  /* 0xfffffffb08087812 */ /* 0x000fd600078ec0ff */
[----:B------:R-:W-:Y:S02]  /*693f0*/  @P0 LOP3.LUT R8, R8, 0x4, RZ, 0xfc, !PT ;  /* 0x0000000408080812 */ /* 0x000fe400078efcff */
[----:B------:R-:W-:Y:S01]  /*69400*/  LOP3.LUT P0, RZ, R11, 0x1, RZ, 0xc0, !PT ;  /* 0x000000010bff7812 */ /* 0x000fe2000780c0ff */
[----:B--2---:R-:W-:-:S05]  /*69410*/  IMAD.WIDE R26, R12, 0x4, R4 ;  /* 0x000000040c1a7825 */ /* 0x004fca00078e0204 */
[----:B---3--:R1:W-:Y:S02]  /*69420*/  @P3 STG.E desc[UR36][R26.64], R20 ;  /* 0x000000141a003986 */ /* 0x0083e4000c101924 */
[----:B-1----:R-:W-:Y:S02]  /*69430*/  IMAD.WIDE R26, R12, 0x4, R6 ;  /* 0x000000040c1a7825 */ /* 0x002fe400078e0206 */
        /* <DEDUP_REMOVED lines=13> */
[----:B----4-:R1:W-:Y:S04]  /*69510*/  @P4 STG.E desc[UR36][R26.64], R19 ;  /* 0x000000131a004986 */ /* 0x0103e8000c101924 */
[----:B------:R-:W4:Y:S04]  /*69520*/  LDL.LU R21, [R1+0x2d0] ;  /* 0x0002d00001157983 */ /* 0x000f280000300800 */
[----:B------:R-:W4:Y:S01]  /*69530*/  LDL.LU R20, [R1+0xe2c] ;  /* 0x000e2c0001147983 */ /* 0x000f220000300800 */
[----:B-1----:R-:W-:-:S03]  /*69540*/  IMAD.WIDE R26, R17, 0x4, R4 ;  /* 0x00000004111a7825 */ /* 0x002fc600078e0204 */
[----:B------:R-:W4:Y:S04]  /*69550*/  LDL.LU R19, [R1+0x290] ;  /* 0x0002900001137983 */ /* 0x000f280000300800 */
[----:B------:R1:W-:Y:S02]  /*69560*/  @P5 STG.E desc[UR36][R26.64], R18 ;  /* 0x000000121a005986 */ /* 0x0003e4000c101924 */
[----:B-1----:R-:W-:Y:S02]  /*69570*/  IMAD.WIDE R26, R17, 0x4, R6 ;  /* 0x00000004111a7825 */ /* 0x002fe400078e0206 */
[----:B------:R-:W4:Y:S04]  /*69580*/  LDL.LU R18, [R1+0x220] ;  /* 0x0002200001127983 */ /* 0x000f280000300800 */
[----:B------:R1:W-:Y:S04]  /*69590*/  @P6 STG.E desc[UR36][R26.64], R16 ;  /* 0x000000101a006986 */ /* 0x0003e8000c101924 */
[----:B-1----:R-:W4:Y:S01]  /*695a0*/  LDL.LU R16, [R1+0xe50] ;  /* 0x000e500001107983 */ /* 0x002f220000300800 */
[----:B------:R-:W-:-:S03]  /*695b0*/  IMAD.WIDE R26, R13, 0x4, R4 ;  /* 0x000000040d1a7825 */ /* 0x000fc600078e0204 */
[----:B------:R-:W4:Y:S04]  /*695c0*/  LDL.LU R17, [R1+0x200] ;  /* 0x0002000001117983 */ /* 0x000f280000300800 */
[----:B------:R1:W-:Y:S02]  /*695d0*/  @P0 STG.E desc[UR36][R26.64], R15 ;  /* 0x0000000f1a000986 */ /* 0x0003e4000c101924 */
[----:B-1----:R-:W-:Y:S02]  /*695e0*/  IMAD.WIDE R26, R13, 0x4, R6 ;  /* 0x000000040d1a7825 */ /* 0x002fe400078e0206 */
[----:B------:R-:W4:Y:S04]  /*695f0*/  LDL.LU R15, [R1+0x2d4] ;  /* 0x0002d400010f7983 */ /* 0x000f280000300800 */
[----:B------:R-:W4:Y:S01]  /*69600*/  LDL.LU R13, [R1+0xe54] ;  /* 0x000e5400010d7983 */ /* 0x000f220000300800 */
[----:B------:R-:W-:-:S02]  /*69610*/  LOP3.LUT P0, RZ, R8, 0x4, RZ, 0xc0, !PT ;  /* 0x0000000408ff7812 */ /* 0x000fc4000780c0ff */
[C---:B------:R-:W-:Y:S02]  /*69620*/  LOP3.LUT P1, RZ, R11.reuse, 0x200, RZ, 0xc0, !PT ;  /* 0x000002000bff7812 */ /* 0x040fe4000782c0ff */
[C---:B------:R-:W-:Y:S02]  /*69630*/  LOP3.LUT P2, RZ, R11.reuse, 0x400, RZ, 0xc0, !PT ;  /* 0x000004000bff7812 */ /* 0x040fe4000784c0ff */
[C---:B------:R-:W-:Y:S02]  /*69640*/  LOP3.LUT P3, RZ, R11.reuse, 0x800, RZ, 0xc0, !PT ;  /* 0x000008000bff7812 */ /* 0x040fe4000786c0ff */
[C---:B------:R-:W-:Y:S02]  /*69650*/  LOP3.LUT P4, RZ, R11.reuse, 0x1000, RZ, 0xc0, !PT ;  /* 0x000010000bff7812 */ /* 0x040fe4000788c0ff */
[C---:B------:R-:W-:Y:S02]  /*69660*/  LOP3.LUT P5, RZ, R11.reuse, 0x2000, RZ, 0xc0, !PT ;  /* 0x000020000bff7812 */ /* 0x040fe400078ac0ff */
[----:B------:R-:W-:Y:S01]  /*69670*/  LOP3.LUT P6, RZ, R11, 0x4000, RZ, 0xc0, !PT ;  /* 0x000040000bff7812 */ /* 0x000fe200078cc0ff */
[----:B--2---:R3:W-:Y:S01]  /*69680*/  @P0 STG.E desc[UR36][R26.64], R12 ;  /* 0x0000000c1a000986 */ /* 0x0047e2000c101924 */
[----:B------:R-:W-:Y:S01]  /*69690*/  LOP3.LUT P0, RZ, R8, 0x2, RZ, 0xc0, !PT ;  /* 0x0000000208ff7812 */ /* 0x000fe2000780c0ff */
[----:B---3--:R-:W-:-:S02]  /*696a0*/  IMAD.WIDE R26, R113, 0x4, R4 ;  /* 0x00000004711a7825 */ /* 0x008fc400078e0204 */
[----:B------:R-:W2:Y:S10]  /*696b0*/  LDL.LU R12, [R1+0x2054] ;  /* 0x00205400010c7983 */ /* 0x000eb40000300800 */
        /* <DEDUP_REMOVED lines=18> */
[----:B------:R1:W-:Y:S02]  /*697e0*/  @P0 STG.E desc[UR36][R26.64], R23 ;  /* 0x000000171a000986 */ /* 0x0003e4000c101924 */
[----:B-1----:R-:W-:-:S05]  /*697f0*/  IMAD.WIDE R26, R3, 0x4, R6 ;  /* 0x00000004031a7825 */ /* 0x002fca00078e0206 */
[----:B------:R4:W-:Y:S02]  /*69800*/  @P1 STG.E desc[UR36][R26.64], R22 ;  /* 0x000000161a001986 */ /* 0x0009e4000c101924 */
[----:B----4-:R-:W-:-:S05]  /*69810*/  IMAD.WIDE R26, R20, 0x4, R4 ;  /* 0x00000004141a7825 */ /* 0x010fca00078e0204 */
[----:B------:R1:W-:Y:S02]  /*69820*/  @P2 STG.E desc[UR36][R26.64], R21 ;  /* 0x000000151a002986 */ /* 0x0003e4000c101924 */
[----:B-1----:R-:W-:-:S05]  /*69830*/  IMAD.WIDE R26, R20, 0x4, R6 ;  /* 0x00000004141a7825 */ /* 0x002fca00078e0206 */
[----:B------:R1:W-:Y:S02]  /*69840*/  @P3 STG.E desc[UR36][R26.64], R19 ;  /* 0x000000131a003986 */ /* 0x0003e4000c101924 */
[----:B-1----:R-:W-:-:S05]  /*69850*/  IMAD.WIDE R26, R16, 0x4, R4 ;  /* 0x00000004101a7825 */ /* 0x002fca00078e0204 */
[----:B------:R1:W-:Y:S02]  /*69860*/  @P4 STG.E desc[UR36][R26.64], R18 ;  /* 0x000000121a004986 */ /* 0x0003e4000c101924 */
[----:B-1----:R-:W-:Y:S02]  /*69870*/  IMAD.WIDE R26, R16, 0x4, R6 ;  /* 0x00000004101a7825 */ /* 0x002fe400078e0206 */
[----:B------:R-:W3:Y:S04]  /*69880*/  LDL.LU R16, [R1+0xe5c] ;  /* 0x000e5c0001107983 */ /* 0x000ee80000300800 */
[----:B------:R1:W-:Y:S04]  /*69890*/  @P5 STG.E desc[UR36][R26.64], R17 ;  /* 0x000000111a005986 */ /* 0x0003e8000c101924 */
[----:B------:R-:W4:Y:S04]  /*698a0*/  LDL.LU R20, [R1+0x294] ;  /* 0x0002940001147983 */ /* 0x000f280000300800 */
[----:B------:R-:W2:Y:S01]  /*698b0*/  LDL.LU R19, [R1+0x224] ;  /* 0x0002240001137983 */ /* 0x000ea20000300800 */
[----:B-1----:R-:W-:-:S05]  /*698c0*/  IMAD.WIDE R26, R13, 0x4, R4 ;  /* 0x000000040d1a7825 */ /* 0x002fca00078e0204 */
[----:B------:R1:W-:Y:S04]  /*698d0*/  @P6 STG.E desc[UR36][R26.64], R15 ;  /* 0x0000000f1a006986 */ /* 0x0003e8000c101924 */
[----:B-1----:R-:W3:Y:S04]  /*698e0*/  LDL.LU R15, [R1+0xe58] ;  /* 0x000e5800010f7983 */ /* 0x002ee80000300800 */
[----:B------:R-:W2:Y:S04]  /*698f0*/  LDL.LU R18, [R1+0x204] ;  /* 0x0002040001127983 */ /* 0x000ea80000300800 */
[----:B------:R-:W2:Y:S01]  /*69900*/  LDL.LU R17, [R1+0x2d8] ;  /* 0x0002d80001117983 */ /* 0x000ea20000300800 */
[----:B------:R-:W-:-:S03]  /*69910*/  IMAD.WIDE R26, R13, 0x4, R6 ;  /* 0x000000040d1a7825 */ /* 0x000fc600078e0206 */
[----:B------:R-:W2:Y:S04]  /*69920*/  LDL.LU R13, [R1+0x298] ;  /* 0x00029800010d7983 */ /* 0x000ea80000300800 */
[----:B------:R-:W2:Y:S04]  /*69930*/  LDL.LU R8, [R1+0x228] ;  /* 0x0002280001087983 */ /* 0x000ea80000300800 */
[----:B------:R-:W2:Y:S01]  /*69940*/  LDL.LU R112, [R1+0xe80] ;  /* 0x000e800001707983 */ /* 0x000ea20000300800 */
[C---:B------:R-:W-:Y:S02]  /*69950*/  LOP3.LUT P3, RZ, R11.reuse, 0x8000, RZ, 0xc0, !PT ;  /* 0x000080000bff7812 */ /* 0x040fe4000786c0ff */
[C---:B------:R-:W-:Y:S01]  /*69960*/  LOP3.LUT P4, RZ, R11.reuse, 0x10000, RZ, 0xc0, !PT ;  /* 0x000100000bff7812 */ /* 0x040fe2000788c0ff */
[----:B------:R-:W2:Y:S04]  /*69970*/  LDL.LU R113, [R1+0x208] ;  /* 0x0002080001717983 */ /* 0x000ea80000300800 */
[----:B------:R-:W2:Y:S01]  /*69980*/  LDL.LU R114, [R1+0xe84] ;  /* 0x000e840001727983 */ /* 0x000ea20000300800 */
[----:B------:R-:W-:-:S02]  /*69990*/  LOP3.LUT P0, RZ, R11, 0x8000000, RZ, 0xc0, !PT ;  /* 0x080000000bff7812 */ /* 0x000fc4000780c0ff */
        /* <DEDUP_REMOVED lines=10> */
[----:B----4-:R3:W-:Y:S02]  /*69a40*/  @P3 STG.E desc[UR36][R26.64], R20 ;  /* 0x000000141a003986 */ /* 0x0107e4000c101924 */
[----:B---3--:R-:W-:-:S05]  /*69a50*/  IMAD.WIDE R26, R15, 0x4, R4 ;  /* 0x000000040f1a7825 */ /* 0x008fca00078e0204 */
[----:B--2---:R1:W-:Y:S02]  /*69a60*/  @P4 STG.E desc[UR36][R26.64], R19 ;  /* 0x000000131a004986 */ /* 0x0043e4000c101924 */
[----:B-1----:R-:W-:Y:S02]  /*69a70*/  IMAD.WIDE R26, R15, 0x4, R6 ;  /* 0x000000040f1a7825 */ /* 0x002fe400078e0206 */
[----:B------:R-:W2:Y:S01]  /*69a80*/  LDL.LU R15, [R1+0x2dc] ;  /* 0x0002dc00010f7983 */ /* 0x000ea20000300800 */
[----:B------:R-:W-:Y:S02]  /*69a90*/  @P0 LOP3.LUT R0, R0, 0x400000, RZ, 0xfc, !PT ;  /* 0x0040000000000812 */ /* 0x000fe400078efcff */
[----:B------:R-:W-:Y:S01]  /*69aa0*/  LOP3.LUT P0, RZ, R11, 0x800000, RZ, 0xc0, !PT ;  /* 0x008000000bff7812 */ /* 0x000fe2000780c0ff */
[----:B------:R-:W3:Y:S01]  /*69ab0*/  LDL.LU R115, [R1+0x29c] ;  /* 0x00029c0001737983 */ /* 0x000ee20000300800 */
[----:B------:R-:W-:-:S03]  /*69ac0*/  LOP3.LUT R0, R0, 0xff7fffff, RZ, 0xc0, !PT ;  /* 0xff7fffff00007812 */ /* 0x000fc600078ec0ff */
[----:B------:R-:W4:Y:S04]  /*69ad0*/  LDL.LU R108, [R1+0x22c] ;  /* 0x00022c00016c7983 */ /* 0x000f280000300800 */
[----:B------:R-:W4:Y:S04]  /*69ae0*/  LDL.LU R109, [R1+0xe88] ;  /* 0x000e8800016d7983 */ /* 0x000f280000300800 */
[----:B------:R-:W-:Y:S01]  /*69af0*/  @P0 LOP3.LUT R0, R0, 0x800000, RZ, 0xfc, !PT ;  /* 0x0080000000000812 */ /* 0x000fe200078efcff */
[----:B------:R-:W4:Y:S01]  /*69b00*/  LDL.LU R110, [R1+0x20c] ;  /* 0x00020c00016e7983 */ /* 0x000f220000300800 */
[----:B------:R-:W-:-:S02]  /*69b10*/  LOP3.LUT P0, RZ, R11, 0x400000, RZ, 0xc0, !PT ;  /* 0x004000000bff7812 */ /* 0x000fc4000780c0ff */
[----:B------:R-:W-:Y:S01]  /*69b20*/  LOP3.LUT R0, R0, 0xfeffffff, RZ, 0xc0, !PT ;  /* 0xfeffffff00007812 */ /* 0x000fe200078ec0ff */
[----:B------:R-:W4:Y:S01]  /*69b30*/  LDL.LU R111, [R1+0x2c0] ;  /* 0x0002c000016f7983 */ /* 0x000f220000300800 */
[C---:B------:R-:W-:Y:S02]  /*69b40*/  LOP3.LUT P5, RZ, R11.reuse, 0x20000, RZ, 0xc0, !PT ;  /* 0x000200000bff7812 */ /* 0x040fe400078ac0ff */
[----:B------:R-:W-:Y:S01]  /*69b50*/  LOP3.LUT P6, RZ, R11, 0x40000, RZ, 0xc0, !PT ;  /* 0x000400000bff7812 */ /* 0x000fe200078cc0ff */
[----:B------:R-:W4:Y:S04]  /*69b60*/  LDL.LU R24, [R1+0xe8c] ;  /* 0x000e8c0001187983 */ /* 0x000f280000300800 */
[----:B------:R-:W4:Y:S02]  /*69b70*/  LDL.LU R23, [R1+0x270] ;  /* 0x0002700001177983 */ /* 0x000f240000300800 */
[----:B------:R-:W-:-:S02]  /*69b80*/  @P0 LOP3.LUT R0, R0, 0x1000000, RZ, 0xfc, !PT ;  /* 0x0100000000000812 */ /* 0x000fc400078efcff */
[----:B------:R-:W-:Y:S01]  /*69b90*/  LOP3.LUT P0, RZ, R11, 0x200000, RZ, 0xc0, !PT ;  /* 0x002000000bff7812 */ /* 0x000fe2000780c0ff */
[----:B------:R-:W4:Y:S01]  /*69ba0*/  LDL.LU R3, [R1+0x50] ;  /* 0x0000500001037983 */ /* 0x000f220000300800 */
[----:B------:R-:W-:-:S03]  /*69bb0*/  LOP3.LUT R0, R0, 0xfdffffff, RZ, 0xc0, !PT ;  /* 0xfdffffff00007812 */ /* 0x000fc600078ec0ff */
[----:B------:R1:W-:Y:S04]  /*69bc0*/  @P5 STG.E desc[UR36][R26.64], R18 ;  /* 0x000000121a005986 */ /* 0x0003e8000c101924 */
[----:B------:R-:W4:Y:S04]  /*69bd0*/  LDL.LU R22, [R1+0xe90] ;  /* 0x000e900001167983 */ /* 0x000f280000300800 */
[----:B------:R-:W-:Y:S01]  /*69be0*/  @P0 LOP3.LUT R0, R0, 0x2000000, RZ, 0xfc, !PT ;  /* 0x0200000000000812 */ /* 0x000fe200078efcff */
[----:B------:R-:W4:Y:S01]  /*69bf0*/  LDL.LU R21, [R1+0x250] ;  /* 0x0002500001157983 */ /* 0x000f220000300800 */
[----:B------:R-:W-:-:S02]  /*69c00*/  LOP3.LUT P0, RZ, R11, 0x100000, RZ, 0xc0, !PT ;  /* 0x001000000bff7812 */ /* 0x000fc4000780c0ff */
[----:B------:R-:W-:Y:S01]  /*69c10*/  LOP3.LUT R0, R0, 0xfbffffff, RZ, 0xc0, !PT ;  /* 0xfbffffff00007812 */ /* 0x000fe200078ec0ff */
[----:B-1----:R-:W-:Y:S01]  /*69c20*/  IMAD.WIDE R26, R16, 0x4, R4 ;  /* 0x00000004101a7825 */ /* 0x002fe200078e0204 */
[----:B------:R-:W4:Y:S09]  /*69c30*/  LDL.LU R20, [R1+0x2c4] ;  /* 0x0002c40001147983 */ /* 0x000f320000300800 */
[----:B------:R-:W-:Y:S01]  /*69c40*/  @P0 LOP3.LUT R0, R0, 0x4000000, RZ, 0xfc, !PT ;  /* 0x0400000000000812 */ /* 0x000fe200078efcff */
[----:B------:R1:W-:Y:S01]  /*69c50*/  @P6 STG.E desc[UR36][R26.64], R17 ;  /* 0x000000111a006986 */ /* 0x0003e2000c101924 */
[----:B------:R-:W-:-:S03]  /*69c60*/  LOP3.LUT P0, RZ, R11, 0x80000, RZ, 0xc0, !PT ;  /* 0x000800000bff7812 */ /* 0x000fc6000780c0ff */
[----:B------:R-:W4:Y:S04]  /*69c70*/  LDL.LU R19, [R1+0xe94] ;  /* 0x000e940001137983 */ /* 0x000f280000300800 */
[----:B------:R-:W4:Y:S01]  /*69c80*/  LDL.LU R18, [R1+0x274] ;  /* 0x0002740001127983 */ /* 0x000f220000300800 */
[----:B-1----:R-:W-:-:S03]  /*69c90*/  IMAD.WIDE R26, R16, 0x4, R6 ;  /* 0x00000004101a7825 */ /* 0x002fc600078e0206 */
[----:B------:R-:W4:Y:S04]  /*69ca0*/  LDL.LU R17, [R1+0x54] ;  /* 0x0000540001117983 */ /* 0x000f280000300800 */
[----:B------:R1:W-:Y:S01]  /*69cb0*/  @P0 STG.E desc[UR36][R26.64], R13 ;  /* 0x0000000d1a000986 */ /* 0x0003e2000c101924 */
[----:B------:R-:W-:-:S03]  /*69cc0*/  LOP3.LUT P0, RZ, R0, 0x4000000, RZ, 0xc0, !PT ;  /* 0x0400000000ff7812 */ /* 0x000fc6000780c0ff */
[----:B------:R-:W4:Y:S01]  /*69cd0*/  LDL.LU R16, [R1+0xe98] ;  /* 0x000e980001107983 */ /* 0x000f220000300800 */
[----:B-1----:R-:W-:-:S03]  /*69ce0*/  IMAD.WIDE R26, R112, 0x4, R4 ;  /* 0x00000004701a7825 */ /* 0x002fc600078e0204 */
[----:B------:R-:W4:Y:S06]  /*69cf0*/  LDL.LU R13, [R1+0x2050] ;  /* 0x00205000010d7983 */ /* 0x000f2c0000300800 */
[----:B------:R1:W-:Y:S01]  /*69d00*/  @P0 STG.E desc[UR36][R26.64], R8 ;  /* 0x000000081a000986 */ /* 0x0003e2000c101924 */
[----:B------:R-:W-:Y:S01]  /*69d10*/  LOP3.LUT P0, RZ, R0, 0x2000000, RZ, 0xc0, !PT ;  /* 0x0200000000ff7812 */ /* 0x000fe2000780c0ff */
[----:B-1----:R-:W-:-:S12]  /*69d20*/  IMAD.WIDE R26, R112, 0x4, R6 ;  /* 0x00000004701a7825 */ /* 0x002fd800078e0206 */
[----:B------:R1:W-:Y:S01]  /*69d30*/  @P0 STG.E desc[UR36][R26.64], R113 ;  /* 0x000000711a000986 */ /* 0x0003e2000c101924 */
[----:B------:R-:W-:Y:S01]  /*69d40*/  LOP3.LUT P0, RZ, R0, 0x1000000, RZ, 0xc0, !PT ;  /* 0x0100000000ff7812 */ /* 0x000fe2000780c0ff */
[----:B-1----:R-:W-:-:S12]  /*69d50*/  IMAD.WIDE R26, R114, 0x4, R4 ;  /* 0x00000004721a7825 */ /* 0x002fd800078e0204 */
[----:B--2---:R1:W-:Y:S04]  /*69d60*/  @P0 STG.E desc[UR36][R26.64], R15 ;  /* 0x0000000f1a000986 */ /* 0x0043e8000c101924 */
[----:B-1----:R-:W2:Y:S01]  /*69d70*/  LDL.LU R15, [R1+0x254] ;  /* 0x00025400010f7983 */ /* 0x002ea20000300800 */
[----:B------:R-:W-:Y:S01]  /*69d80*/  LOP3.LUT P0, RZ, R0, 0x800000, RZ, 0xc0, !PT ;  /* 0x0080000000ff7812 */ /* 0x000fe2000780c0ff */
[----:B------:R-:W-:-:S12]  /*69d90*/  IMAD.WIDE R26, R114, 0x4, R6 ;  /* 0x00000004721a7825 */ /* 0x000fd800078e0206 */
[----:B---3--:R4:W-:Y:S01]  /*69da0*/  @P0 STG.E desc[UR36][R26.64], R115 ;  /* 0x000000731a000986 */ /* 0x0089e2000c101924 */
[----:B------:R-:W-:Y:S01]  /*69db0*/  LOP3.LUT P0, RZ, R0, 0x400000, RZ, 0xc0, !PT ;  /* 0x0040000000ff7812 */ /* 0x000fe2000780c0ff */
[----:B----4-:R-:W-:-:S12]  /*69dc0*/  IMAD.WIDE R26, R109, 0x4, R4 ;  /* 0x000000046d1a7825 */ /* 0x010fd800078e0204 */
        /* <DEDUP_REMOVED lines=22> */
[----:B-1----:R-:W-:Y:S02]  /*69f30*/  IMAD.WIDE R26, R19, 0x4, R6 ;  /* 0x00000004131a7825 */ /* 0x002fe400078e0206 */
[----:B------:R-:W3:Y:S04]  /*69f40*/  LDL.LU R19, [R1+0x2cc] ;  /* 0x0002cc0001137983 */ /* 0x000ee80000300800 */
[----:B------:R1:W-:Y:S02]  /*69f50*/  @P4 STG.E desc[UR36][R26.64], R18 ;  /* 0x000000121a004986 */ /* 0x0003e4000c101924 */
[----:B-1----:R-:W-:-:S05]  /*69f60*/  IMAD.WIDE R26, R16, 0x4, R4 ;  /* 0x00000004101a7825 */ /* 0x002fca00078e0204 */
[----:B------:R1:W-:Y:S02]  /*69f70*/  @P5 STG.E desc[UR36][R26.64], R17 ;  /* 0x000000111a005986 */ /* 0x0003e4000c101924 */
[----:B-1----:R-:W-:Y:S02]  /*69f80*/  IMAD.WIDE R26, R16, 0x4, R6 ;  /* 0x00000004101a7825 */ /* 0x002fe400078e0206 */
[----:B------:R-:W4:Y:S04]  /*69f90*/  LDL.LU R17, [R1+0xeb4] ;  /* 0x000eb40001117983 */ /* 0x000f280000300800 */
[----:B------:R-:W3:Y:S04]  /*69fa0*/  LDL.LU R16, [R1+0x27c] ;  /* 0x00027c0001107983 */ /* 0x000ee80000300800 */
[----:B------:R-:W3:Y:S04]  /*69fb0*/  LDL.LU R18, [R1+0xeb8] ;  /* 0x000eb80001127983 */ /* 0x000ee80000300800 */
[----:B------:R-:W4:Y:S04]  /*69fc0*/  LDL.LU R23, [R1+0x2c8] ;  /* 0x0002c80001177983 */ /* 0x000f280000300800 */
[----:B--2---:R1:W-:Y:S04]  /*69fd0*/  @P6 STG.E desc[UR36][R26.64], R15 ;  /* 0x0000000f1a006986 */ /* 0x0043e8000c101924 */
[----:B-1----:R-:W2:Y:S04]  /*69fe0*/  LDL.LU R15, [R1+0xe9c] ;  /* 0x000e9c00010f7983 */ /* 0x002ea80000300800 */
[----:B------:R-:W3:Y:S04]  /*69ff0*/  LDL.LU R3, [R1+0x278] ;  /* 0x0002780001037983 */ /* 0x000ee80000300800 */
[----:B------:R-:W3:Y:S04]  /*6a000*/  LDL.LU R22, [R1+0x58] ;  /* 0x0000580001167983 */ /* 0x000ee80000300800 */
[----:B------:R-:W3:Y:S04]  /*6a010*/  LDL.LU R21, [R1+0xeb0] ;  /* 0x000eb00001157983 */ /* 0x000ee80000300800 */
[----:B------:R-:W3:Y:S01]  /*6a020*/  LDL.LU R20, [R1+0x258] ;  /* 0x0002580001147983 */ /* 0x000ee20000300800 */
[----:B------:R-:W-:-:S02]  /*6a030*/  LOP3.LUT P3, RZ, R12, 0x4, RZ, 0xc0, !PT ;  /* 0x000000040cff7812 */ /* 0x000fc4000786c0ff */
[----:B------:R-:W-:Y:S02]  /*6a040*/  LOP3.LUT P0, RZ, R12, 0x4000, RZ, 0xc0, !PT ;  /* 0x000040000cff7812 */ /* 0x000fe4000780c0ff */
[----:B------:R-:W-:Y:S02]  /*6a050*/  LOP3.LUT R0, R0, 0xfffff7ff, RZ, 0xc0, !PT ;  /* 0xfffff7ff00007812 */ /* 0x000fe400078ec0ff */
[C---:B------:R-:W-:Y:S02]  /*6a060*/  LOP3.LUT P4, RZ, R12.reuse, 0x8, RZ, 0xc0, !PT ;  /* 0x000000080cff7812 */ /* 0x040fe4000788c0ff */
[----:B------:R-:W-:-:S07]  /*6a070*/  LOP3.LUT P5, RZ, R12, 0x10, RZ, 0xc0, !PT ;  /* 0x000000100cff7812 */ /* 0x000fce00078ac0ff */
[----:B------:R-:W-:Y:S02]  /*6a080*/  @P0 LOP3.LUT R0, R0, 0x800, RZ, 0xfc, !PT ;  /* 0x0000080000000812 */ /* 0x000fe400078efcff */
[C---:B------:R-:W-:Y:S02]  /*6a090*/  LOP3.LUT P0, RZ, R12.reuse, 0x2000, RZ, 0xc0, !PT ;  /* 0x000020000cff7812 */ /* 0x040fe4000780c0ff */
[----:B------:R-:W-:Y:S02]  /*6a0a0*/  LOP3.LUT P6, RZ, R12, 0x20, RZ, 0xc0, !PT ;  /* 0x000000200cff7812 */ /* 0x000fe400078cc0ff */
[----:B------:R-:W-:-:S09]  /*6a0b0*/  LOP3.LUT R0, R0, 0xffffefff, RZ, 0xc0, !PT ;  /* 0xffffefff00007812 */ /* 0x000fd200078ec0ff */
        /* <DEDUP_REMOVED lines=9> */
[----:B--2---:R-:W-:-:S05]  /*6a150*/  IMAD.WIDE R26, R15, 0x4, R4 ;  /* 0x000000040f1a7825 */ /* 0x004fca00078e0204 */
[----:B----4-:R1:W-:Y:S02]  /*6a160*/  @P3 STG.E desc[UR36][R26.64], R23 ;  /* 0x000000171a003986 */ /* 0x0103e4000c101924 */
[----:B-1----:R-:W-:Y:S02]  /*6a170*/  IMAD.WIDE R26, R15, 0x4, R6 ;  /* 0x000000040f1a7825 */ /* 0x002fe400078e0206 */
        /* <DEDUP_REMOVED lines=8> */
[----:B---3--:R1:W-:Y:S04]  /*6a200*/  @P4 STG.E desc[UR36][R26.64], R3 ;  /* 0x000000031a004986 */ /* 0x0083e8000c101924 */
[----:B------:R-:W3:Y:S01]  /*6a210*/  LDL.LU R23, [R1+0x394] ;  /* 0x0003940001177983 */ /* 0x000ee20000300800 */
[----:B-1----:R-:W-:-:S03]  /*6a220*/  IMAD.WIDE R26, R21, 0x4, R4 ;  /* 0x00000004151a7825 */ /* 0x002fc600078e0204 */
[----:B------:R-:W3:Y:S04]  /*6a230*/  LDL.LU R3, [R1+0xec4] ;  /* 0x000ec40001037983 */ /* 0x000ee80000300800 */
[----:B------:R1:W-:Y:S02]  /*6a240*/  @P5 STG.E desc[UR36][R26.64], R22 ;  /* 0x000000161a005986 */ /* 0x0003e4000c101924 */
[----:B-1----:R-:W-:Y:S02]  /*6a250*/  IMAD.WIDE R26, R21, 0x4, R6 ;  /* 0x00000004151a7825 */ /* 0x002fe400078e0206 */
[----:B------:R-:W3:Y:S04]  /*6a260*/  LDL.LU R22, [R1+0x364] ;  /* 0x0003640001167983 */ /* 0x000ee80000300800 */
[----:B------:R1:W-:Y:S04]  /*6a270*/  @P6 STG.E desc[UR36][R26.64], R20 ;  /* 0x000000141a006986 */ /* 0x0003e8000c101924 */
[----:B-1----:R-:W3:Y:S04]  /*6a280*/  LDL.LU R20, [R1+0xec8] ;  /* 0x000ec80001147983 */ /* 0x002ee80000300800 */
[----:B------:R-:W3:Y:S01]  /*6a290*/  LDL.LU R21, [R1+0x2e4] ;  /* 0x0002e40001157983 */ /* 0x000ee20000300800 */
[----:B------:R-:W-:-:S02]  /*6a2a0*/  @P0 LOP3.LUT R0, R0, 0x8000, RZ, 0xfc, !PT ;  /* 0x0000800000000812 */ /* 0x000fc400078efcff */
        /* <DEDUP_REMOVED lines=8> */
[----:B------:R-:W-:-:S10]  /*6a330*/  IMAD.WIDE R26, R17, 0x4, R4 ;  /* 0x00000004111a7825 */ /* 0x000fd400078e0204 */
[----:B------:R-:W-:Y:S02]  /*6a340*/  @P0 LOP3.LUT R0, R0, 0x40000, RZ, 0xfc, !PT ;  /* 0x0004000000000812 */ /* 0x000fe400078efcff */
[----:B------:R-:W-:-:S13]  /*6a350*/  LOP3.LUT P0, RZ, R12, 0x40, RZ, 0xc0, !PT ;  /* 0x000000400cff7812 */ /* 0x000fda000780c0ff */
[----:B------:R1:W-:Y:S01]  /*6a360*/  @P0 STG.E desc[UR36][R26.64], R19 ;  /* 0x000000131a000986 */ /* 0x0003e2000c101924 */
[C---:B------:R-:W-:Y:S01]  /*6a370*/  LOP3.LUT P0, RZ, R0.reuse, 0x40000, RZ, 0xc0, !PT ;  /* 0x0004000000ff7812 */ /* 0x040fe2000780c0ff */
[----:B-1----:R-:W-:Y:S02]  /*6a380*/  IMAD.WIDE R26, R17, 0x4, R6 ;  /* 0x00000004111a7825 */ /* 0x002fe400078e0206 */
[----:B------:R-:W3:Y:S10]  /*6a390*/  LDL.LU R17, [R1+0x398] ;  /* 0x0003980001117983 */ /* 0x000ef40000300800 */
[----:B------:R1:W-:Y:S01]  /*6a3a0*/  @P0 STG.E desc[UR36][R26.64], R16 ;  /* 0x000000101a000986 */ /* 0x0003e2000c101924 */
[----:B------:R-:W-:-:S03]  /*6a3b0*/  LOP3.LUT P0, RZ, R0, 0x20000, RZ, 0xc0, !PT ;  /* 0x0002000000ff7812 */ /* 0x000fc6000780c0ff */
[----:B-1----:R-:W3:Y:S01]  /*6a3c0*/  LDL.LU R16, [R1+0xecc] ;  /* 0x000ecc0001107983 */ /* 0x002ee20000300800 */
[----:B------:R-:W-:-:S03]  /*6a3d0*/  IMAD.WIDE R26, R18, 0x4, R4 ;  /* 0x00000004121a7825 */ /* 0x000fc600078e0204 */
[----:B------:R-:W3:Y:S06]  /*6a3e0*/  LDL.LU R19, [R1+0x368] ;  /* 0x0003680001137983 */ /* 0x000eec0000300800 */
[----:B--2---:R1:W-:Y:S04]  /*6a3f0*/  @P0 STG.E desc[UR36][R26.64], R15 ;  /* 0x0000000f1a000986 */ /* 0x0043e8000c101924 */
[----:B-1----:R-:W2:Y:S01]  /*6a400*/  LDL.LU R15, [R1+0xef0] ;  /* 0x000ef000010f7983 */ /* 0x002ea20000300800 */
[----:B------:R-:W-:-:S03]  /*6a410*/  IMAD.WIDE R26, R18, 0x4, R6 ;  /* 0x00000004121a7825 */ /* 0x000fc600078e0206 */
[----:B------:R-:W2:Y:S01]  /*6a420*/  LDL.LU R18, [R1+0x2e8] ;  /* 0x0002e80001127983 */ /* 0x000ea20000300800 */
[----:B------:R-:W-:-:S13]  /*6a430*/  LOP3.LUT P0, RZ, R0, 0x10000, RZ, 0xc0, !PT ;  /* 0x0001000000ff7812 */ /* 0x000fda000780c0ff */
[----:B----4-:R1:W-:Y:S01]  /*6a440*/  @P0 STG.E desc[UR36][R26.64], R114 ;  /* 0x000000721a000986 */ /* 0x0103e2000c101924 */
        /* <DEDUP_REMOVED lines=15> */
[----:B---3--:R-:W-:-:S08]  /*6a540*/  IMAD.WIDE R26, R3, 0x4, R4 ;  /* 0x00000004031a7825 */ /* 0x008fd000078e0204 */
[----:B------:R1:W-:Y:S01]  /*6a550*/  @P0 STG.E desc[UR36][R26.64], R23 ;  /* 0x000000171a000986 */ /* 0x0003e2000c101924 */
[----:B------:R-:W-:Y:S01]  /*6a560*/  LOP3.LUT P3, RZ, R12, 0x20000, RZ, 0xc0, !PT ;  /* 0x000200000cff7812 */ /* 0x000fe2000786c0ff */
[----:B-1----:R-:W-:-:S05]  /*6a570*/  IMAD.WIDE R26, R3, 0x4, R6 ;  /* 0x00000004031a7825 */ /* 0x002fca00078e0206 */
[----:B------:R1:W-:Y:S02]  /*6a580*/  @P1 STG.E desc[UR36][R26.64], R22 ;  /* 0x000000161a001986 */ /* 0x0003e4000c101924 */
[----:B-1----:R-:W-:-:S05]  /*6a590*/  IMAD.WIDE R26, R20, 0x4, R4 ;  /* 0x00000004141a7825 */ /* 0x002fca00078e0204 */
[----:B------:R1:W-:Y:S02]  /*6a5a0*/  @P2 STG.E desc[UR36][R26.64], R21 ;  /* 0x000000151a002986 */ /* 0x0003e4000c101924 */
[----:B-1----:R-:W-:-:S05]  /*6a5b0*/  IMAD.WIDE R26, R20, 0x4, R6 ;  /* 0x00000004141a7825 */ /* 0x002fca00078e0206 */
[----:B------:R1:W-:Y:S04]  /*6a5c0*/  @P3 STG.E desc[UR36][R26.64], R13 ;  /* 0x0000000d1a003986 */ /* 0x0003e8000c101924 */
[----:B-1----:R-:W3:Y:S01]  /*6a5d0*/  LDL.LU R13, [R1+0x204c] ;  /* 0x00204c00010d7983 */ /* 0x002ee20000300800 */
[----:B------:R-:W-:Y:S01]  /*6a5e0*/  LOP3.LUT P4, RZ, R12, 0x40000, RZ, 0xc0, !PT ;  /* 0x000400000cff7812 */ /* 0x000fe2000788c0ff */
[----:B------:R-:W-:Y:S01]  /*6a5f0*/  IMAD.WIDE R26, R16, 0x4, R4 ;  /* 0x00000004101a7825 */ /* 0x000fe200078e0204 */
[C---:B------:R-:W-:Y:S02]  /*6a600*/  LOP3.LUT P5, RZ, R12.reuse, 0x80000, RZ, 0xc0, !PT ;  /* 0x000800000cff7812 */ /* 0x040fe400078ac0ff */
[----:B------:R-:W-:-:S09]  /*6a610*/  LOP3.LUT P6, RZ, R12, 0x100000, RZ, 0xc0, !PT ;  /* 0x001000000cff7812 */ /* 0x000fd200078cc0ff */
[----:B------:R1:W-:Y:S02]  /*6a620*/  @P4 STG.E desc[UR36][R26.64], R17 ;  /* 0x000000111a004986 */ /* 0x0003e4000c101924 */
[----:B-1----:R-:W-:Y:S02]  /*6a630*/  IMAD.WIDE R26, R16, 0x4, R6 ;  /* 0x00000004101a7825 */ /* 0x002fe400078e0206 */
[----:B------:R-:W4:Y:S04]  /*6a640*/  LDL.LU R17, [R1+0xef8] ;  /* 0x000ef80001117983 */ /* 0x000f280000300800 */
[----:B------:R-:W4:Y:S04]  /*6a650*/  LDL.LU R16, [R1+0x31c] ;  /* 0x00031c0001107983 */ /* 0x000f280000300800 */
[----:B------:R-:W4:Y:S04]  /*6a660*/  LDL.LU R22, [R1+0x318] ;  /* 0x0003180001167983 */ /* 0x000f280000300800 */
[----:B------:R-:W4:Y:S04]  /*6a670*/  LDL.LU R21, [R1+0x39c] ;  /* 0x00039c0001157983 */ /* 0x000f280000300800 */
[----:B------:R-:W4:Y:S04]  /*6a680*/  LDL.LU R20, [R1+0xef4] ;  /* 0x000ef40001147983 */ /* 0x000f280000300800 */
[----:B------:R1:W-:Y:S04]  /*6a690*/  @P5 STG.E desc[UR36][R26.64], R19 ;  /* 0x000000131a005986 */ /* 0x0003e8000c101924 */
[----:B-1----:R-:W4:Y:S01]  /*6a6a0*/  LDL.LU R19, [R1+0x36c] ;  /* 0x00036c0001137983 */ /* 0x002f220000300800 */
[----:B--2---:R-:W-:-:S05]  /*6a6b0*/  IMAD.WIDE R26, R15, 0x4, R4 ;  /* 0x000000040f1a7825 */ /* 0x004fca00078e0204 */
[----:B------:R1:W-:Y:S04]  /*6a6c0*/  @P6 STG.E desc[UR36][R26.64], R18 ;  /* 0x000000121a006986 */ /* 0x0003e8000c101924 */
[----:B-1----:R-:W2:Y:S01]  /*6a6d0*/  LDL.LU R18, [R1+0x2ec] ;  /* 0x0002ec0001127983 */ /* 0x002ea20000300800 */
[----:B------:R-:W-:-:S03]  /*6a6e0*/  IMAD.WIDE R26, R15, 0x4, R6 ;  /* 0x000000040f1a7825 */ /* 0x000fc600078e0206 */
[----:B------:R-:W2:Y:S04]  /*6a6f0*/  LDL.LU R15, [R1+0xefc] ;  /* 0x000efc00010f7983 */ /* 0x000ea80000300800 */
[----:B------:R-:W2:Y:S01]  /*6a700*/  LDL.LU R8, [R1+0x3c0] ;  /* 0x0003c00001087983 */ /* 0x000ea20000300800 */
[----:B------:R-:W-:-:S03]  /*6a710*/  LOP3.LUT R0, R0, 0xfffffff7, RZ, 0xc0, !PT ;  /* 0xfffffff700007812 */ /* 0x000fc600078ec0ff */
[----:B------:R-:W2:Y:S04]  /*6a720*/  LDL.LU R112, [R1+0x380] ;  /* 0x0003800001707983 */ /* 0x000ea80000300800 */
[----:B------:R-:W2:Y:S04]  /*6a730*/  LDL.LU R114, [R1+0xf10] ;  /* 0x000f100001727983 */ /* 0x000ea80000300800 */
[----:B------:R-:W2:Y:S04]  /*6a740*/  LDL.LU R113, [R1+0x340] ;  /* 0x0003400001717983 */ /* 0x000ea80000300800 */
[----:B------:R-:W2:Y:S04]  /*6a750*/  LDL.LU R115, [R1+0x2f0] ;  /* 0x0002f00001737983 */ /* 0x000ea80000300800 */
[----:B------:R-:W2:Y:S04]  /*6a760*/  LDL.LU R109, [R1+0xf14] ;  /* 0x000f1400016d7983 */ /* 0x000ea80000300800 */
[----:B------:R-:W2:Y:S04]  /*6a770*/  LDL.LU R108, [R1+0x3c4] ;  /* 0x0003c400016c7983 */ /* 0x000ea80000300800 */
[----:B------:R-:W2:Y:S01]  /*6a780*/  LDL.LU R110, [R1+0x384] ;  /* 0x00038400016e7983 */ /* 0x000ea20000300800 */
[----:B------:R-:W-:-:S03]  /*6a790*/  LOP3.LUT P3, RZ, R12, 0x200000, RZ, 0xc0, !PT ;  /* 0x002000000cff7812 */ /* 0x000fc6000786c0ff */
[----:B------:R-:W2:Y:S01]  /*6a7a0*/  LDL.LU R24, [R1+0xf18] ;  /* 0x000f180001187983 */ /* 0x000ea20000300800 */
[----:B------:R-:W-:-:S03]  /*6a7b0*/  LOP3.LUT P4, RZ, R12, 0x400000, RZ, 0xc0, !PT ;  /* 0x004000000cff7812 */ /* 0x000fc6000788c0ff */
[----:B------:R-:W2:Y:S01]  /*6a7c0*/  LDL.LU R111, [R1+0x344] ;  /* 0x00034400016f7983 */ /* 0x000ea20000300800 */
[----:B------:R-:W-:-:S03]  /*6a7d0*/  LOP3.LUT P5, RZ, R12, 0x800000, RZ, 0xc0, !PT ;  /* 0x008000000cff7812 */ /* 0x000fc600078ac0ff */
[----:B------:R-:W2:Y:S01]  /*6a7e0*/  LDL.LU R23, [R1+0x2f4] ;  /* 0x0002f40001177983 */ /* 0x000ea20000300800 */
[----:B---3--:R-:W-:-:S03]  /*6a7f0*/  LOP3.LUT P0, RZ, R13, 0x2, RZ, 0xc0, !PT ;  /* 0x000000020dff7812 */ /* 0x008fc6000780c0ff */
[----:B------:R-:W3:Y:S10]  /*6a800*/  LDL.LU R3, [R1+0x3c8] ;  /* 0x0003c80001037983 */ /* 0x000ef40000300800 */
        /* <DEDUP_REMOVED lines=18> */
[----:B----4-:R1:W-:Y:S01]  /*6a930*/  @P3 STG.E desc[UR36][R26.64], R22 ;  /* 0x000000161a003986 */ /* 0x0103e2000c101924 */
[----:B------:R-:W-:-:S09]  /*6a940*/  LOP3.LUT P6, RZ, R12, 0x1000000, RZ, 0xc0, !PT ;  /* 0x010000000cff7812 */ /* 0x000fd200078cc0ff */
[----:B------:R-:W-:Y:S02]  /*6a950*/  @P0 LOP3.LUT R0, R0, 0x200, RZ, 0xfc, !PT ;  /* 0x0000020000000812 */ /* 0x000fe400078efcff */
[----:B------:R-:W-:Y:S01]  /*6a960*/  LOP3.LUT P0, RZ, R12, 0x4000000, RZ, 0xc0, !PT ;  /* 0x040000000cff7812 */ /* 0x000fe2000780c0ff */
[----:B-1----:R-:W-:Y:S01]  /*6a970*/  IMAD.WIDE R26, R20, 0x4, R4 ;  /* 0x00000004141a7825 */ /* 0x002fe200078e0204 */
[----:B------:R-:W4:Y:S01]  /*6a980*/  LDL.LU R22, [R1+0xf1c] ;  /* 0x000f1c0001167983 */ /* 0x000f220000300800 */
[----:B------:R-:W-:-:S03]  /*6a990*/  LOP3.LUT R0, R0, 0xfffffbff, RZ, 0xc0, !PT ;  /* 0xfffffbff00007812 */ /* 0x000fc600078ec0ff */
[----:B------:R1:W-:Y:S07]  /*6a9a0*/  @P4 STG.E desc[UR36][R26.64], R21 ;  /* 0x000000151a004986 */ /* 0x0003ee000c101924 */
[----:B------:R-:W-:Y:S01]  /*6a9b0*/  @P0 LOP3.LUT R0, R0, 0x400, RZ, 0xfc, !PT ;  /* 0x0000040000000812 */ /* 0x000fe200078efcff */
[----:B-1----:R-:W-:Y:S01]  /*6a9c0*/  IMAD.WIDE R26, R20, 0x4, R6 ;  /* 0x00000004141a7825 */ /* 0x002fe200078e0206 */
[----:B------:R-:W-:Y:S01]  /*6a9d0*/  LOP3.LUT P0, RZ, R12, 0x2000000, RZ, 0xc0, !PT ;  /* 0x020000000cff7812 */ /* 0x000fe2000780c0ff */
[----:B------:R-:W3:Y:S04]  /*6a9e0*/  LDL.LU R21, [R1+0x388] ;  /* 0x0003880001157983 */ /* 0x000ee80000300800 */
[----:B------:R1:W-:Y:S04]  /*6a9f0*/  @P5 STG.E desc[UR36][R26.64], R19 ;  /* 0x000000131a005986 */ /* 0x0003e8000c101924 */
[----:B------:R-:W3:Y:S01]  /*6aa00*/  LDL.LU R20, [R1+0x348] ;  /* 0x0003480001147983 */ /* 0x000ee20000300800 */
[----:B-1----:R-:W-:-:S03]  /*6aa10*/  IMAD.WIDE R26, R17, 0x4, R4 ;  /* 0x00000004111a7825 */ /* 0x002fc600078e0204 */
[----:B------:R-:W3:Y:S04]  /*6aa20*/  LDL.LU R19, [R1+0xf20] ;  /* 0x000f200001137983 */ /* 0x000ee80000300800 */
[----:B--2---:R1:W-:Y:S02]  /*6aa30*/  @P6 STG.E desc[UR36][R26.64], R18 ;  /* 0x000000121a006986 */ /* 0x0043e4000c101924 */
[----:B-1----:R-:W-:Y:S02]  /*6aa40*/  IMAD.WIDE R26, R17, 0x4, R6 ;  /* 0x00000004111a7825 */ /* 0x002fe400078e0206 */
[----:B------:R-:W2:Y:S04]  /*6aa50*/  LDL.LU R18, [R1+0x2f8] ;  /* 0x0002f80001127983 */ /* 0x000ea80000300800 */
[----:B------:R1:W-:Y:S01]  /*6aa60*/  @P0 STG.E desc[UR36][R26.64], R16 ;  /* 0x000000101a000986 */ /* 0x0003e2000c101924 */
[----:B------:R-:W-:-:S03]  /*6aa70*/  LOP3.LUT P0, RZ, R0, 0x400, RZ, 0xc0, !PT ;  /* 0x0000040000ff7812 */ /* 0x000fc6000780c0ff */
[----:B------:R-:W2:Y:S04]  /*6aa80*/  LDL.LU R17, [R1+0x3cc] ;  /* 0x0003cc0001117983 */ /* 0x000ea80000300800 */
[----:B-1----:R-:W2:Y:S01]  /*6aa90*/  LDL.LU R16, [R1+0xf24] ;  /* 0x000f240001107983 */ /* 0x002ea20000300800 */
[----:B------:R-:W-:-:S05]  /*6aaa0*/  IMAD.WIDE R26, R15, 0x4, R4 ;  /* 0x000000040f1a7825 */ /* 0x000fca00078e0204 */
        /* <DEDUP_REMOVED lines=29> */
[----:B----4-:R-:W-:-:S05]  /*6ac80*/  IMAD.WIDE R26, R22, 0x4, R4 ;  /* 0x00000004161a7825 */ /* 0x010fca00078e0204 */
[----:B---3--:R1:W-:Y:S02]  /*6ac90*/  @P1 STG.E desc[UR36][R26.64], R3 ;  /* 0x000000031a001986 */ /* 0x0083e4000c101924 */
[----:B-1----:R-:W-:Y:S02]  /*6aca0*/  IMAD.WIDE R26, R22, 0x4, R6 ;  /* 0x00000004161a7825 */ /* 0x002fe400078e0206 */
[----:B------:R-:W3:Y:S04]  /*6acb0*/  LDL.LU R22, [R1+0x34c] ;  /* 0x00034c0001167983 */ /* 0x000ee80000300800 */
[----:B------:R1:W-:Y:S02]  /*6acc0*/  @P2 STG.E desc[UR36][R26.64], R21 ;  /* 0x000000151a002986 */ /* 0x0003e4000c101924 */
[----:B-1----:R-:W-:-:S02]  /*6acd0*/  IMAD.WIDE R26, R19, 0x4, R4 ;  /* 0x00000004131a7825 */ /* 0x002fc400078e0204 */
[----:B------:R-:W4:Y:S04]  /*6ace0*/  LDL.LU R21, [R1+0xf28] ;  /* 0x000f280001157983 */ /* 0x000f280000300800 */
[----:B------:R1:W-:Y:S02]  /*6acf0*/  @P3 STG.E desc[UR36][R26.64], R20 ;  /* 0x000000141a003986 */ /* 0x0003e4000c101924 */
[----:B-1----:R-:W-:Y:S02]  /*6ad00*/  IMAD.WIDE R26, R19, 0x4, R6 ;  /* 0x00000004131a7825 */ /* 0x002fe400078e0206 */
[----:B------:R-:W3:Y:S04]  /*6ad10*/  LDL.LU R20, [R1+0x2fc] ;  /* 0x0002fc0001147983 */ /* 0x000ee80000300800 */
[----:B--2---:R1:W-:Y:S04]  /*6ad20*/  @P4 STG.E desc[UR36][R26.64], R18 ;  /* 0x000000121a004986 */ /* 0x0043e8000c101924 */
[----:B------:R-:W2:Y:S04]  /*6ad30*/  LDL.LU R19, [R1+0x490] ;  /* 0x0004900001137983 */ /* 0x000ea80000300800 */
[----:B-1----:R-:W2:Y:S01]  /*6ad40*/  LDL.LU R18, [R1+0xf2c] ;  /* 0x000f2c0001127983 */ /* 0x002ea20000300800 */
[----:B------:R-:W-:-:S05]  /*6ad50*/  IMAD.WIDE R26, R16, 0x4, R4 ;  /* 0x00000004101a7825 */ /* 0x000fca00078e0204 */
[----:B------:R1:W-:Y:S02]  /*6ad60*/  @P5 STG.E desc[UR36][R26.64], R17 ;  /* 0x000000111a005986 */ /* 0x0003e4000c101924 */
[----:B-1----:R-:W-:Y:S02]  /*6ad70*/  IMAD.WIDE R26, R16, 0x4, R6 ;  /* 0x00000004101a7825 */ /* 0x002fe400078e0206 */
[----:B------:R-:W2:Y:S04]  /*6ad80*/  LDL.LU R17, [R1+0x430] ;  /* 0x0004300001117983 */ /* 0x000ea80000300800 */
[----:B------:R1:W-:Y:S04]  /*6ad90*/  @P6 STG.E desc[UR36][R26.64], R15 ;  /* 0x0000000f1a006986 */ /* 0x0003e8000c101924 */
[----:B------:R-:W2:Y:S04]  /*6ada0*/  LDL.LU R16, [R1+0x420] ;  /* 0x0004200001107983 */ /* 0x000ea80000300800 */
[----:B-1----:R-:W2:Y:S01]  /*6adb0*/  LDL.LU R15, [R1+0xf50] ;  /* 0x000f5000010f7983 */ /* 0x002ea20000300800 */
        /* <DEDUP_REMOVED lines=9> */
[----:B------:R-:W2:Y:S04]  /*6ae50*/  LDL.LU R115, [R1+0x424] ;  /* 0x0004240001737983 */ /* 0x000ea80000300800 */
[----:B------:R-:W2:Y:S04]  /*6ae60*/  LDL.LU R108, [R1+0xf58] ;  /* 0x000f5800016c7983 */ /* 0x000ea80000300800 */
[----:B------:R-:W-:Y:S01]  /*6ae70*/  @P0 LOP3.LUT R10, R10, 0x10000000, RZ, 0xfc, !PT ;  /* 0x100000000a0a0812 */ /* 0x000fe200078efcff */
[----:B------:R-:W2:Y:S01]  /*6ae80*/  LDL.LU R109, [R1+0x3a4] ;  /* 0x0003a400016d7983 */ /* 0x000ea20000300800 */
[----:B------:R-:W-:-:S02]  /*6ae90*/  LOP3.LUT P0, RZ, R13, 0x40000, RZ, 0xc0, !PT ;  /* 0x000400000dff7812 */ /* 0x000fc4000780c0ff */
[----:B------:R-:W-:Y:S01]  /*6aea0*/  LOP3.LUT R10, R10, 0xdfffffff, RZ, 0xc0, !PT ;  /* 0xdfffffff0a0a7812 */ /* 0x000fe200078ec0ff */
[----:B------:R-:W2:Y:S04]  /*6aeb0*/  LDL.LU R110, [R1+0x498] ;  /* 0x00049800016e7983 */ /* 0x000ea80000300800 */
[----:B------:R-:W2:Y:S01]  /*6aec0*/  LDL.LU R111, [R1+0xf5c] ;  /* 0x000f5c00016f7983 */ /* 0x000ea20000300800 */
[----:B------:R-:W-:Y:S02]  /*6aed0*/  LOP3.LUT R0, R0, 0xfffffffe, RZ, 0xc0, !PT ;  /* 0xfffffffe00007812 */ /* 0x000fe400078ec0ff */
[----:B------:R-:W-:Y:S01]  /*6aee0*/  LOP3.LUT P3, RZ, R13, 0x100, RZ, 0xc0, !PT ;  /* 0x000001000dff7812 */ /* 0x000fe2000786c0ff */
[----:B------:R-:W2:Y:S02]  /*6aef0*/  LDL.LU R24, [R1+0x438] ;  /* 0x0004380001187983 */ /* 0x000ea40000300800 */
[----:B------:R-:W-:-:S02]  /*6af00*/  @P0 LOP3.LUT R10, R10, 0x20000000, RZ, 0xfc, !PT ;  /* 0x200000000a0a0812 */ /* 0x000fc400078efcff */
[C---:B------:R-:W-:Y:S01]  /*6af10*/  LOP3.LUT P0, RZ, R13.reuse, 0x20000, RZ, 0xc0, !PT ;  /* 0x000200000dff7812 */ /* 0x040fe2000780c0ff */
[----:B------:R-:W2:Y:S01]  /*6af20*/  LDL.LU R23, [R1+0x428] ;  /* 0x0004280001177983 */ /* 0x000ea20000300800 */
[----:B------:R-:W-:Y:S02]  /*6af30*/  LOP3.LUT R10, R10, 0xbfffffff, RZ, 0xc0, !PT ;  /* 0xbfffffff0a0a7812 */ /* 0x000fe400078ec0ff */
[----:B------:R-:W-:Y:S01]  /*6af40*/  LOP3.LUT P4, RZ, R13, 0x200, RZ, 0xc0, !PT ;  /* 0x000002000dff7812 */ /* 0x000fe2000788c0ff */
[----:B------:R-:W2:Y:S08]  /*6af50*/  LDL.LU R3, [R1+0xf70] ;  /* 0x000f700001037983 */ /* 0x000eb00000300800 */
[----:B------:R-:W-:-:S02]  /*6af60*/  @P0 LOP3.LUT R10, R10, 0x40000000, RZ, 0xfc, !PT ;  /* 0x400000000a0a0812 */ /* 0x000fc400078efcff */
[----:B------:R-:W-:Y:S02]  /*6af70*/  LOP3.LUT P0, RZ, R13, 0x10000, RZ, 0xc0, !PT ;  /* 0x000100000dff7812 */ /* 0x000fe4000780c0ff */
[----:B------:R-:W-:-:S11]  /*6af80*/  LOP3.LUT R10, R10, 0x7fffffff, RZ, 0xc0, !PT ;  /* 0x7fffffff0a0a7812 */ /* 0x000fd600078ec0ff */
[----:B------:R-:W-:Y:S02]  /*6af90*/  @P0 LOP3.LUT R10, R10, 0x80000000, RZ, 0xfc, !PT ;  /* 0x800000000a0a0812 */ /* 0x000fe400078efcff */
[----:B------:R-:W-:-:S13]  /*6afa0*/  LOP3.LUT P0, RZ, R13, 0x8000, RZ, 0xc0, !PT ;  /* 0x000080000dff7812 */ /* 0x000fda000780c0ff */
[----:B------:R-:W-:Y:S02]  /*6afb0*/  @P0 LOP3.LUT R0, R0, 0x1, RZ, 0xfc, !PT ;  /* 0x0000000100000812 */ /* 0x000fe400078efcff */
[C---:B------:R-:W-:Y:S02]  /*6afc0*/  LOP3.LUT P0, RZ, R13.reuse, 0x4000, RZ, 0xc0, !PT ;  /* 0x000040000dff7812 */ /* 0x040fe4000780c0ff */
[----:B------:R-:W-:Y:S02]  /*6afd0*/  LOP3.LUT R0, R0, 0xfffffffd, RZ, 0xc0, !PT ;  /* 0xfffffffd00007812 */ /* 0x000fe400078ec0ff */
[----:B------:R-:W-:-:S09]  /*6afe0*/  LOP3.LUT P5, RZ, R13, 0x400, RZ, 0xc0, !PT ;  /* 0x000004000dff7812 */ /* 0x000fd200078ac0ff */
[----:B------:R-:W-:Y:S02]  /*6aff0*/  @P0 LOP3.LUT R0, R0, 0x2, RZ, 0xfc, !PT ;  /* 0x0000000200000812 */ /* 0x000fe400078efcff */
[C---:B------:R-:W-:Y:S02]  /*6b000*/  LOP3.LUT P0, RZ, R13.reuse, 0x2000, RZ, 0xc0, !PT ;  /* 0x000020000dff7812 */ /* 0x040fe4000780c0ff */
[----:B------:R-:W-:Y:S02]  /*6b010*/  LOP3.LUT P6, RZ, R13, 0x800, RZ, 0xc0, !PT ;  /* 0x000008000dff7812 */ /* 0x000fe400078cc0ff */
[----:B------:R-:W-:-:S09]  /*6b020*/  LOP3.LUT R0, R0, 0xfffffffb, RZ, 0xc0, !PT ;  /* 0xfffffffb00007812 */ /* 0x000fd200078ec0ff */
[----:B------:R-:W-:Y:S02]  /*6b030*/  @P0 LOP3.LUT R0, R0, 0x4, RZ, 0xfc, !PT ;  /* 0x0000000400000812 */ /* 0x000fe400078efcff */
[----:B------:R-:W-:Y:S01]  /*6b040*/  LOP3.LUT P0, RZ, R13, 0x1000, RZ, 0xc0, !PT ;  /* 0x000010000dff7812 */ /* 0x000fe2000780c0ff */
[----:B----4-:R-:W-:-:S05]  /*6b050*/  IMAD.WIDE R26, R21, 0x4, R4 ;  /* 0x00000004151a7825 */ /* 0x010fca00078e0204 */
[----:B---3--:R1:W-:Y:S02]  /*6b060*/  @P3 STG.E desc[UR36][R26.64], R22 ;  /* 0x000000161a003986 */ /* 0x0083e4000c101924 */
[----:B-1----:R-:W-:Y:S02]  /*6b070*/  IMAD.WIDE R26, R21, 0x4, R6 ;  /* 0x00000004151a7825 */ /* 0x002fe400078e0206 */
[----:B------:R-:W3:Y:S04]  /*6b080*/  LDL.LU R22, [R1+0x3a8] ;  /* 0x0003a80001167983 */ /* 0x000ee80000300800 */
[----:B------:R2:W-:Y:S02]  /*6b090*/  @P4 STG.E desc[UR36][R26.64], R20 ;  /* 0x000000141a004986 */ /* 0x0005e4000c101924 */
[----:B--2---:R-:W-:-:S02]  /*6b0a0*/  IMAD.WIDE R26, R18, 0x4, R4 ;  /* 0x00000004121a7825 */ /* 0x004fc400078e0204 */
[----:B------:R-:W2:Y:S04]  /*6b0b0*/  LDL.LU R20, [R1+0xf74] ;  /* 0x000f740001147983 */ /* 0x000ea80000300800 */
[----:B------:R1:W-:Y:S04]  /*6b0c0*/  @P5 STG.E desc[UR36][R26.64], R19 ;  /* 0x000000131a005986 */ /* 0x0003e8000c101924 */
[----:B------:R-:W4:Y:S01]  /*6b0d0*/  LDL.LU R21, [R1+0x49c] ;  /* 0x00049c0001157983 */ /* 0x000f220000300800 */
[----:B-1----:R-:W-:-:S03]  /*6b0e0*/  IMAD.WIDE R26, R18, 0x4, R6 ;  /* 0x00000004121a7825 */ /* 0x002fc600078e0206 */
[----:B------:R-:W4:Y:S04]  /*6b0f0*/  LDL.LU R19, [R1+0x43c] ;  /* 0x00043c0001137983 */ /* 0x000f280000300800 */
[----:B------:R1:W-:Y:S04]  /*6b100*/  @P6 STG.E desc[UR36][R26.64], R17 ;  /* 0x000000111a006986 */ /* 0x0003e8000c101924 */
[----:B------:R-:W4:Y:S01]  /*6b110*/  LDL.LU R18, [R1+0x42c] ;  /* 0x00042c0001127983 */ /* 0x000f220000300800 */
[----:B-1----:R-:W-:-:S05]  /*6b120*/  IMAD.WIDE R26, R15, 0x4, R4 ;  /* 0x000000040f1a7825 */ /* 0x002fca00078e0204 */
[----:B------:R1:W-:Y:S04]  /*6b130*/  @P0 STG.E desc[UR36][R26.64], R16 ;  /* 0x000000101a000986 */ /* 0x0003e8000c101924 */
[----:B-1----:R-:W4:Y:S01]  /*6b140*/  LDL.LU R16, [R1+0xf78] ;  /* 0x000f780001107983 */ /* 0x002f220000300800 */
[----:B------:R-:W-:-:S03]  /*6b150*/  IMAD.WIDE R26, R15, 0x4, R6 ;  /* 0x000000040f1a7825 */ /* 0x000fc600078e0206 */
        /* <DEDUP_REMOVED lines=28> */
[----:B-1----:R-:W-:Y:S01]  /*6b320*/  IMAD.WIDE R26, R3, 0x4, R6 ;  /* 0x00000004031a7825 */ /* 0x002fe200078e0206 */
[C---:B------:R-:W-:Y:S02]  /*6b330*/  LOP3.LUT P4, RZ, R13.reuse, 0x1000000, RZ, 0xc0, !PT ;  /* 0x010000000dff7812 */ /* 0x040fe4000788c0ff */
[----:B------:R-:W-:Y:S02]  /*6b340*/  LOP3.LUT P5, RZ, R13, 0x2000000, RZ, 0xc0, !PT ;  /* 0x020000000dff7812 */ /* 0x000fe400078ac0ff */
[----:B---3--:R2:W-:Y:S02]  /*6b350*/  @P1 STG.E desc[UR36][R26.64], R22 ;  /* 0x000000161a001986 */ /* 0x0085e4000c101924 */
[----:B--2---:R-:W-:-:S05]  /*6b360*/  IMAD.WIDE R26, R20, 0x4, R4 ;  /* 0x00000004141a7825 */ /* 0x004fca00078e0204 */
        /* <DEDUP_REMOVED lines=10> */
[----:B------:R-:W3:Y:S01]  /*6b410*/  LDL.LU R20, [R1+0x350] ;  /* 0x0003500001147983 */ /* 0x000ee20000300800 */
[----:B------:R-:W-:-:S03]  /*6b420*/  LOP3.LUT P6, RZ, R13, 0x4000000, RZ, 0xc0, !PT ;  /* 0x040000000dff7812 */ /* 0x000fc600078cc0ff */
[----:B------:R-:W3:Y:S01]  /*6b430*/  LDL.LU R19, [R1+0xfa0] ;  /* 0x000fa00001137983 */ /* 0x000ee20000300800 */
[----:B------:R-:W-:-:S03]  /*6b440*/  IMAD.WIDE R26, R15, 0x4, R4 ;  /* 0x000000040f1a7825 */ /* 0x000fc600078e0204 */
[----:B------:R-:W3:Y:S06]  /*6b450*/  LDL.LU R18, [R1+0x280] ;  /* 0x0002800001127983 */ /* 0x000eec0000300800 */
[----:B------:R1:W-:Y:S04]  /*6b460*/  @P6 STG.E desc[UR36][R26.64], R17 ;  /* 0x000000111a006986 */ /* 0x0003e8000c101924 */
[----:B-1----:R-:W3:Y:S01]  /*6b470*/  LDL.LU R17, [R1+0x444] ;  /* 0x0004440001117983 */ /* 0x002ee20000300800 */
[----:B------:R-:W-:-:S03]  /*6b480*/  IMAD.WIDE R26, R15, 0x4, R6 ;  /* 0x000000040f1a7825 */ /* 0x000fc600078e0206 */
[----:B------:R-:W3:Y:S04]  /*6b490*/  LDL.LU R15, [R1+0x3f4] ;  /* 0x0003f400010f7983 */ /* 0x000ee80000300800 */
[----:B------:R-:W3:Y:S04]  /*6b4a0*/  LDL.LU R0, [R1+0x354] ;  /* 0x0003540001007983 */ /* 0x000ee80000300800 */
[----:B------:R-:W3:Y:S01]  /*6b4b0*/  LDL.LU R8, [R1+0xfa8] ;  /* 0x000fa80001087983 */ /* 0x000ee20000300800 */
[----:B------:R-:W-:-:S03]  /*6b4c0*/  LOP3.LUT R10, R10, 0xfff7ffff, RZ, 0xc0, !PT ;  /* 0xfff7ffff0a0a7812 */ /* 0x000fc600078ec0ff */
        /* <DEDUP_REMOVED lines=9> */
[----:B------:R-:W-:-:S02]  /*6b560*/  LOP3.LUT P3, RZ, R13, 0x8000000, RZ, 0xc0, !PT ;  /* 0x080000000dff7812 */ /* 0x000fc4000786c0ff */
[C---:B------:R-:W-:Y:S01]  /*6b570*/  LOP3.LUT P4, RZ, R13.reuse, 0x10000000, RZ, 0xc0, !PT ;  /* 0x100000000dff7812 */ /* 0x040fe2000788c0ff */
[----:B------:R-:W3:Y:S04]  /*6b580*/  LDL.LU R23, [R1+0x3fc] ;  /* 0x0003fc0001177983 */ /* 0x000ee80000300800 */
[----:B------:R-:W3:Y:S01]  /*6b590*/  LDL.LU R3, [R1+0x35c] ;  /* 0x00035c0001037983 */ /* 0x000ee20000300800 */
[----:B------:R-:W-:-:S03]  /*6b5a0*/  LOP3.LUT P5, RZ, R13, 0x20000000, RZ, 0xc0, !PT ;  /* 0x200000000dff7812 */ /* 0x000fc600078ac0ff */
[----:B------:R-:W3:Y:S01]  /*6b5b0*/  LDL.LU R22, [R1+0xfb8] ;  /* 0x000fb80001167983 */ /* 0x000ee20000300800 */
[----:B------:R-:W-:Y:S02]  /*6b5c0*/  LOP3.LUT P6, RZ, R13, 0x40000000, RZ, 0xc0, !PT ;  /* 0x400000000dff7812 */ /* 0x000fe400078cc0ff */
[----:B--2---:R-:W-:-:S13]  /*6b5d0*/  LOP3.LUT P0, RZ, R14, 0x80, RZ, 0xc0, !PT ;  /* 0x000000800eff7812 */ /* 0x004fda000780c0ff */
        /* <DEDUP_REMOVED lines=18> */
[----:B----4-:R3:W-:Y:S10]  /*6b700*/  @P3 STG.E desc[UR36][R26.64], R21 ;  /* 0x000000151a003986 */ /* 0x0107f4000c101924 */
[----:B------:R-:W-:Y:S01]  /*6b710*/  @P0 LOP3.LUT R10, R10, 0x2000000, RZ, 0xfc, !PT ;  /* 0x020000000a0a0812 */ /* 0x000fe200078efcff */
[C---:B---3--:R-:W-:Y:S01]  /*6b720*/  IMAD.WIDE R26, R19.reuse, 0x4, R4 ;  /* 0x00000004131a7825 */ /* 0x048fe200078e0204 */
[----:B------:R-:W-:Y:S01]  /*6b730*/  LOP3.LUT P0, RZ, R14, 0x1, RZ, 0xc0, !PT ;  /* 0x000000010eff7812 */ /* 0x000fe2000780c0ff */
[----:B------:R-:W2:Y:S04]  /*6b740*/  LDL.LU R21, [R1+0x28c] ;  /* 0x00028c0001157983 */ /* 0x000ea80000300800 */
[----:B------:R1:W-:Y:S01]  /*6b750*/  @P4 STG.E desc[UR36][R26.64], R20 ;  /* 0x000000141a004986 */ /* 0x0003e2000c101924 */
[----:B------:R-:W-:Y:S01]  /*6b760*/  LOP3.LUT R10, R10, 0xfbffffff, RZ, 0xc0, !PT ;  /* 0xfbffffff0a0a7812 */ /* 0x000fe200078ec0ff */
[----:B-1----:R-:W-:-:S02]  /*6b770*/  IMAD.WIDE R26, R19, 0x4, R6 ;  /* 0x00000004131a7825 */ /* 0x002fc400078e0206 */
[----:B------:R-:W3:Y:S04]  /*6b780*/  LDL.LU R20, [R1+0x540] ;  /* 0x0005400001147983 */ /* 0x000ee80000300800 */
[----:B------:R-:W4:Y:S04]  /*6b790*/  LDL.LU R19, [R1+0xfbc] ;  /* 0x000fbc0001137983 */ /* 0x000f280000300800 */
[----:B------:R1:W-:Y:S01]  /*6b7a0*/  @P5 STG.E desc[UR36][R26.64], R18 ;  /* 0x000000121a005986 */ /* 0x0003e2000c101924 */
[----:B------:R-:W-:Y:S02]  /*6b7b0*/  @P0 LOP3.LUT R10, R10, 0x4000000, RZ, 0xfc, !PT ;  /* 0x040000000a0a0812 */ /* 0x000fe400078efcff */
[----:B------:R-:W-:Y:S01]  /*6b7c0*/  LOP3.LUT P0, RZ, R13, 0x80000000, RZ, 0xc0, !PT ;  /* 0x800000000dff7812 */ /* 0x000fe2000780c0ff */
[C---:B-1----:R-:W-:Y:S01]  /*6b7d0*/  IMAD.WIDE R26, R16.reuse, 0x4, R4 ;  /* 0x00000004101a7825 */ /* 0x042fe200078e0204 */
[----:B------:R-:W3:Y:S04]  /*6b7e0*/  LDL.LU R18, [R1+0x510] ;  /* 0x0005100001127983 */ /* 0x000ee80000300800 */
[----:B------:R1:W-:Y:S02]  /*6b7f0*/  @P6 STG.E desc[UR36][R26.64], R17 ;  /* 0x000000111a006986 */ /* 0x0003e4000c101924 */
[----:B-1----:R-:W-:-:S02]  /*6b800*/  IMAD.WIDE R26, R16, 0x4, R6 ;  /* 0x00000004101a7825 */ /* 0x002fc400078e0206 */
[----:B------:R-:W3:Y:S04]  /*6b810*/  LDL.LU R17, [R1+0x500] ;  /* 0x0005000001117983 */ /* 0x000ee80000300800 */
[----:B------:R-:W3:Y:S04]  /*6b820*/  LDL.LU R16, [R1+0xfc0] ;  /* 0x000fc00001107983 */ /* 0x000ee80000300800 */
[----:B------:R1:W-:Y:S04]  /*6b830*/  @P0 STG.E desc[UR36][R26.64], R15 ;  /* 0x0000000f1a000986 */ /* 0x0003e8000c101924 */
[----:B-1----:R-:W3:Y:S01]  /*6b840*/  LDL.LU R15, [R1+0x2044] ;  /* 0x00204400010f7983 */ /* 0x002ee20000300800 */
        /* <DEDUP_REMOVED lines=30> */
[----:B-1----:R-:W-:Y:S01]  /*6ba30*/  IMAD.WIDE R26, R22, 0x4, R6 ;  /* 0x00000004161a7825 */ /* 0x002fe200078e0206 */
[C---:B------:R-:W-:Y:S02]  /*6ba40*/  LOP3.LUT P5, RZ, R14.reuse, 0x1000, RZ, 0xc0, !PT ;  /* 0x000010000eff7812 */ /* 0x040fe400078ac0ff */
[----:B------:R-:W-:Y:S02]  /*6ba50*/  LOP3.LUT P6, RZ, R14, 0x2000, RZ, 0xc0, !PT ;  /* 0x000020000eff7812 */ /* 0x000fe400078cc0ff */
[----:B--2---:R4:W-:Y:S02]  /*6ba60*/  @P2 STG.E desc[UR36][R26.64], R21 ;  /* 0x000000151a002986 */ /* 0x0049e4000c101924 */
[----:B----4-:R-:W-:-:S05]  /*6ba70*/  IMAD.WIDE R26, R19, 0x4, R4 ;  /* 0x00000004131a7825 */ /* 0x010fca00078e0204 */
[----:B---3--:R1:W-:Y:S02]  /*6ba80*/  @P3 STG.E desc[UR36][R26.64], R20 ;  /* 0x000000141a003986 */ /* 0x0083e4000c101924 */
[----:B-1----:R-:W-:-:S05]  /*6ba90*/  IMAD.WIDE R26, R19, 0x4, R6 ;  /* 0x00000004131a7825 */ /* 0x002fca00078e0206 */
[----:B------:R1:W-:Y:S04]  /*6baa0*/  @P4 STG.E desc[UR36][R26.64], R18 ;  /* 0x000000121a004986 */ /* 0x0003e8000c101924 */
[----:B-1----:R-:W2:Y:S01]  /*6bab0*/  LDL.LU R18, [R1+0x548] ;  /* 0x0005480001127983 */ /* 0x002ea20000300800 */
[----:B------:R-:W-:-:S05]  /*6bac0*/  IMAD.WIDE R26, R16, 0x4, R4 ;  /* 0x00000004101a7825 */ /* 0x000fca00078e0204 */
[----:B------:R1:W-:Y:S02]  /*6bad0*/  @P5 STG.E desc[UR36][R26.64], R17 ;  /* 0x000000111a005986 */ /* 0x0003e4000c101924 */
[----:B-1----:R-:W-:Y:S02]  /*6bae0*/  IMAD.WIDE R26, R16, 0x4, R6 ;  /* 0x00000004101a7825 */ /* 0x002fe400078e0206 */
[----:B------:R-:W3:Y:S04]  /*6baf0*/  LDL.LU R17, [R1+0xfcc] ;  /* 0x000fcc0001117983 */ /* 0x000ee80000300800 */
[----:B------:R1:W-:Y:S04]  /*6bb00*/  @P6 STG.E desc[UR36][R26.64], R15 ;  /* 0x0000000f1a006986 */ /* 0x0003e8000c101924 */
[----:B-1----:R-:W4:Y:S04]  /*6bb10*/  LDL.LU R15, [R1+0x2040] ;  /* 0x00204000010f7983 */ /* 0x002f280000300800 */
[----:B------:R-:W2:Y:S04]  /*6bb20*/  LDL.LU R22, [R1+0x544] ;  /* 0x0005440001167983 */ /* 0x000ea80000300800 */
[----:B------:R-:W3:Y:S04]  /*6bb30*/  LDL.LU R16, [R1+0xfc4] ;  /* 0x000fc40001107983 */ /* 0x000ee80000300800 */
[----:B------:R-:W4:Y:S04]  /*6bb40*/  LDL.LU R21, [R1+0x514] ;  /* 0x0005140001157983 */ /* 0x000f280000300800 */
[----:B------:R-:W4:Y:S04]  /*6bb50*/  LDL.LU R20, [R1+0xfc8] ;  /* 0x000fc80001147983 */ /* 0x000f280000300800 */
[----:B------:R-:W4:Y:S01]  /*6bb60*/  LDL.LU R19, [R1+0x4a4] ;  /* 0x0004a40001137983 */ /* 0x000f220000300800 */
[----:B------:R-:W-:-:S02]  /*6bb70*/  LOP3.LUT P0, RZ, R14, 0x4000000, RZ, 0xc0, !PT ;  /* 0x040000000eff7812 */ /* 0x000fc4000780c0ff */
[----:B------:R-:W-:Y:S01]  /*6bb80*/  LOP3.LUT R10, R10, 0xfffff7ff, RZ, 0xc0, !PT ;  /* 0xfffff7ff0a0a7812 */ /* 0x000fe200078ec0ff */
[----:B------:R-:W4:Y:S10]  /*6bb90*/  LDL.LU R24, [R1+0x518] ;  /* 0x0005180001187983 */ /* 0x000f340000300800 */
        /* <DEDUP_REMOVED lines=17> */
[C---:B------:R-:W-:Y:S02]  /*6bcb0*/  LOP3.LUT P0, RZ, R14.reuse, 0x100000, RZ, 0xc0, !PT ;  /* 0x001000000eff7812 */ /* 0x040fe4000780c0ff */
[----:B------:R-:W-:Y:S02]  /*6bcc0*/  LOP3.LUT P4, RZ, R14, 0x8000, RZ, 0xc0, !PT ;  /* 0x000080000eff7812 */ /* 0x000fe4000788c0ff */
[----:B------:R-:W-:Y:S02]  /*6bcd0*/  LOP3.LUT R10, R10, 0xfffdffff, RZ, 0xc0, !PT ;  /* 0xfffdffff0a0a7812 */ /* 0x000fe400078ec0ff */
[----:B------:R-:W-:-:S07]  /*6bce0*/  LOP3.LUT P5, RZ, R14, 0x10000, RZ, 0xc0, !PT ;  /* 0x000100000eff7812 */ /* 0x000fce00078ac0ff */
[----:B------:R-:W-:Y:S02]  /*6bcf0*/  @P0 LOP3.LUT R10, R10, 0x20000, RZ, 0xfc, !PT ;  /* 0x000200000a0a0812 */ /* 0x000fe400078efcff */
[----:B------:R-:W-:Y:S02]  /*6bd00*/  LOP3.LUT P0, RZ, R14, 0x80000, RZ, 0xc0, !PT ;  /* 0x000800000eff7812 */ /* 0x000fe4000780c0ff */
[----:B------:R-:W-:Y:S02]  /*6bd10*/  LOP3.LUT R10, R10, 0xfffbffff, RZ, 0xc0, !PT ;  /* 0xfffbffff0a0a7812 */ /* 0x000fe400078ec0ff */
[C---:B------:R-:W-:Y:S02]  /*6bd20*/  LOP3.LUT P6, RZ, R14.reuse, 0x20000, RZ, 0xc0, !PT ;  /* 0x000200000eff7812 */ /* 0x040fe400078cc0ff */
[C---:B------:R-:W-:Y:S02]  /*6bd30*/  LOP3.LUT P1, RZ, R14.reuse, 0x8000000, RZ, 0xc0, !PT ;  /* 0x080000000eff7812 */ /* 0x040fe4000782c0ff */
[----:B------:R-:W-:-:S05]  /*6bd40*/  LOP3.LUT P2, RZ, R14, 0x10000000, RZ, 0xc0, !PT ;  /* 0x100000000eff7812 */ /* 0x000fca000784c0ff */
[----:B------:R-:W-:Y:S02]  /*6bd50*/  @P0 LOP3.LUT R10, R10, 0x40000, RZ, 0xfc, !PT ;  /* 0x000400000a0a0812 */ /* 0x000fe400078efcff */
[----:B------:R-:W-:Y:S01]  /*6bd60*/  LOP3.LUT P0, RZ, R14, 0x40000, RZ, 0xc0, !PT ;  /* 0x000400000eff7812 */ /* 0x000fe2000780c0ff */
[----:B---3--:R-:W-:-:S05]  /*6bd70*/  IMAD.WIDE R26, R16, 0x4, R4 ;  /* 0x00000004101a7825 */ /* 0x008fca00078e0204 */
[----:B--2---:R1:W-:Y:S02]  /*6bd80*/  @P3 STG.E desc[UR36][R26.64], R22 ;  /* 0x000000161a003986 */ /* 0x0043e4000c101924 */
[----:B-1----:R-:W-:Y:S02]  /*6bd90*/  IMAD.WIDE R26, R16, 0x4, R6 ;  /* 0x00000004101a7825 */ /* 0x002fe400078e0206 */
[----:B------:R-:W2:Y:S04]  /*6bda0*/  LDL.LU R16, [R1+0x508] ;  /* 0x0005080001107983 */ /* 0x000ea80000300800 */
[----:B----4-:R1:W-:Y:S01]  /*6bdb0*/  @P4 STG.E desc[UR36][R26.64], R21 ;  /* 0x000000151a004986 */ /* 0x0103e2000c101924 */
[----:B------:R-:W-:-:S03]  /*6bdc0*/  LOP3.LUT P3, RZ, R14, 0x20000000, RZ, 0xc0, !PT ;  /* 0x200000000eff7812 */ /* 0x000fc6000786c0ff */
[----:B------:R-:W3:Y:S01]  /*6bdd0*/  LDL.LU R0, [R1+0x4a8] ;  /* 0x0004a80001007983 */ /* 0x000ee20000300800 */
[----:B------:R-:W-:-:S03]  /*6bde0*/  LOP3.LUT P4, RZ, R14, 0x40000000, RZ, 0xc0, !PT ;  /* 0x400000000eff7812 */ /* 0x000fc6000788c0ff */
[----:B------:R-:W4:Y:S01]  /*6bdf0*/  LDL.LU R112, [R1+0xff4] ;  /* 0x000ff40001707983 */ /* 0x000f220000300800 */
[----:B-1----:R-:W-:-:S05]  /*6be00*/  IMAD.WIDE R26, R20, 0x4, R4 ;  /* 0x00000004141a7825 */ /* 0x002fca00078e0204 */
[----:B------:R1:W-:Y:S01]  /*6be10*/  @P5 STG.E desc[UR36][R26.64], R15 ;  /* 0x0000000f1a005986 */ /* 0x0003e2000c101924 */
[----:B------:R-:W-:-:S03]  /*6be20*/  LOP3.LUT P5, RZ, R14, 0x80000000, RZ, 0xc0, !PT ;  /* 0x800000000eff7812 */ /* 0x000fc600078ac0ff */
[----:B-1----:R-:W4:Y:S04]  /*6be30*/  LDL.LU R15, [R1+0x203c] ;  /* 0x00203c00010f7983 */ /* 0x002f280000300800 */
[----:B------:R-:W2:Y:S04]  /*6be40*/  LDL.LU R14, [R1+0xff0] ;  /* 0x000ff000010e7983 */ /* 0x000ea80000300800 */
[----:B------:R-:W4:Y:S04]  /*6be50*/  LDL.LU R8, [R1+0x54c] ;  /* 0x00054c0001087983 */ /* 0x000f280000300800 */
[----:B------:R-:W4:Y:S04]  /*6be60*/  LDL.LU R113, [R1+0x51c] ;  /* 0x00051c0001717983 */ /* 0x000f280000300800 */
[----:B------:R-:W4:Y:S04]  /*6be70*/  LDL.LU R114, [R1+0x50c] ;  /* 0x00050c0001727983 */ /* 0x000f280000300800 */
[----:B------:R-:W4:Y:S04]  /*6be80*/  LDL.LU R115, [R1+0xff8] ;  /* 0x000ff80001737983 */ /* 0x000f280000300800 */
[----:B------:R-:W4:Y:S04]  /*6be90*/  LDL.LU R108, [R1+0x4ac] ;  /* 0x0004ac00016c7983 */ /* 0x000f280000300800 */
[----:B------:R-:W4:Y:S04]  /*6bea0*/  LDL.LU R110, [R1+0xffc] ;  /* 0x000ffc00016e7983 */ /* 0x000f280000300800 */
[----:B------:R-:W4:Y:S01]  /*6beb0*/  LDL.LU R109, [R1+0x530] ;  /* 0x00053000016d7983 */ /* 0x000f220000300800 */
[----:B------:R-:W-:-:S03]  /*6bec0*/  IMAD.WIDE R26, R20, 0x4, R6 ;  /* 0x00000004141a7825 */ /* 0x000fc600078e0206 */
[----:B------:R-:W4:Y:S04]  /*6bed0*/  LDL.LU R111, [R1+0x410] ;  /* 0x00041000016f7983 */ /* 0x000f280000300800 */
[----:B------:R-:W4:Y:S04]  /*6bee0*/  LDL.LU R23, [R1+0x300] ;  /* 0x0003000001177983 */ /* 0x000f280000300800 */
[----:B------:R-:W4:Y:S04]  /*6bef0*/  LDL.LU R3, [R1+0x1010] ;  /* 0x0010100001037983 */ /* 0x000f280000300800 */
[----:B------:R1:W-:Y:S04]  /*6bf00*/  @P6 STG.E desc[UR36][R26.64], R19 ;  /* 0x000000131a006986 */ /* 0x0003e8000c101924 */
[----:B------:R-:W4:Y:S04]  /*6bf10*/  LDL.LU R22, [R1+0x170] ;  /* 0x0001700001167983 */ /* 0x000f280000300800 */
[----:B------:R-:W4:Y:S01]  /*6bf20*/  LDL.LU R21, [R1+0x534] ;  /* 0x0005340001157983 */ /* 0x000f220000300800 */
[----:B-1----:R-:W-:-:S05]  /*6bf30*/  IMAD.WIDE R26, R17, 0x4, R4 ;  /* 0x00000004111a7825 */ /* 0x002fca00078e0204 */
[----:B------:R1:W-:Y:S04]  /*6bf40*/  @P0 STG.E desc[UR36][R26.64], R18 ;  /* 0x000000121a000986 */ /* 0x0003e8000c101924 */
[----:B-1----:R-:W4:Y:S01]  /*6bf50*/  LDL.LU R18, [R1+0x1014] ;  /* 0x0010140001127983 */ /* 0x002f220000300800 */
[----:B------:R-:W-:-:S03]  /*6bf60*/  IMAD.WIDE R26, R17, 0x4, R6 ;  /* 0x00000004111a7825 */ /* 0x000fc600078e0206 */
[----:B------:R-:W4:Y:S04]  /*6bf70*/  LDL.LU R20, [R1+0x414] ;  /* 0x0004140001147983 */ /* 0x000f280000300800 */
[----:B------:R-:W4:Y:S04]  /*6bf80*/  LDL.LU R19, [R1+0x304] ;  /* 0x0003040001137983 */ /* 0x000f280000300800 */
[----:B------:R-:W4:Y:S01]  /*6bf90*/  LDL.LU R17, [R1+0x1018] ;  /* 0x0010180001117983 */ /* 0x000f220000300800 */
[----:B------:R-:W-:-:S13]  /*6bfa0*/  LOP3.LUT P0, RZ, R10, 0x40000, RZ, 0xc0, !PT ;  /* 0x000400000aff7812 */ /* 0x000fda000780c0ff */
[----:B------:R1:W-:Y:S01]  /*6bfb0*/  @P0 STG.E desc[UR36][R26.64], R24 ;  /* 0x000000181a000986 */ /* 0x0003e2000c101924 */
[----:B------:R-:W-:-:S03]  /*6bfc0*/  LOP3.LUT P0, RZ, R10, 0x20000, RZ, 0xc0, !PT ;  /* 0x000200000aff7812 */ /* 0x000fc6000780c0ff */
[----:B-1----:R-:W4:Y:S01]  /*6bfd0*/  LDL.LU R24, [R1+0x2038] ;  /* 0x0020380001187983 */ /* 0x002f220000300800 */
[----:B--2---:R-:W-:-:S09]  /*6bfe0*/  IMAD.WIDE R26, R14, 0x4, R4 ;  /* 0x000000040e1a7825 */ /* 0x004fd200078e0204 */
[----:B------:R1:W-:Y:S01]  /*6bff0*/  @P0 STG.E desc[UR36][R26.64], R16 ;  /* 0x000000101a000986 */ /* 0x0003e2000c101924 */
[----:B------:R-:W-:Y:S01]  /*6c000*/  LOP3.LUT P0, RZ, R10, 0x10000, RZ, 0xc0, !PT ;  /* 0x000100000aff7812 */ /* 0x000fe2000780c0ff */
[----:B-1----:R-:W-:Y:S02]  /*6c010*/  IMAD.WIDE R26, R14, 0x4, R6 ;  /* 0x000000040e1a7825 */ /* 0x002fe400078e0206 */
[----:B------:R-:W2:Y:S10]  /*6c020*/  LDL.LU R16, [R1+0x2034] ;  /* 0x0020340001107983 */ /* 0x000eb40000300800 */
        /* <DEDUP_REMOVED lines=18> */
[----:B-1----:R-:W-:-:S05]  /*6c150*/  IMAD.WIDE R26, R3, 0x4, R4 ;  /* 0x00000004031a7825 */ /* 0x002fca00078e0204 */
[----:B------:R1:W-:Y:S02]  /*6c160*/  @P2 STG.E desc[UR36][R26.64], R23 ;  /* 0x000000171a002986 */ /* 0x0003e4000c101924 */
[----:B-1----:R-:W-:-:S05]  /*6c170*/  IMAD.WIDE R26, R3, 0x4, R6 ;  /* 0x00000004031a7825 */ /* 0x002fca00078e0206 */
[----:B------:R1:W-:Y:S02]  /*6c180*/  @P3 STG.E desc[UR36][R26.64], R22 ;  /* 0x000000161a003986 */ /* 0x0003e4000c101924 */
[----:B-1----:R-:W-:-:S05]  /*6c190*/  IMAD.WIDE R26, R18, 0x4, R4 ;  /* 0x00000004121a7825 */ /* 0x002fca00078e0204 */
[----:B------:R1:W-:Y:S01]  /*6c1a0*/  @P4 STG.E desc[UR36][R26.64], R21 ;  /* 0x000000151a004986 */ /* 0x0003e2000c101924 */
[----:B------:R-:W-:Y:S01]  /*6c1b0*/  LOP3.LUT P6, RZ, R15, 0x1, RZ, 0xc0, !PT ;  /* 0x000000010fff7812 */ /* 0x000fe200078cc0ff */
[----:B-1----:R-:W-:Y:S02]  /*6c1c0*/  IMAD.WIDE R26, R18, 0x4, R6 ;  /* 0x00000004121a7825 */ /* 0x002fe400078e0206 */
[----:B------:R-:W3:Y:S04]  /*6c1d0*/  LDL.LU R18, [R1+0x1020] ;  /* 0x0010200001127983 */ /* 0x000ee80000300800 */
[----:B------:R-:W4:Y:S04]  /*6c1e0*/  LDL.LU R23, [R1+0x174] ;  /* 0x0001740001177983 */ /* 0x000f280000300800 */
[----:B------:R-:W2:Y:S04]  /*6c1f0*/  LDL.LU R3, [R1+0x538] ;  /* 0x0005380001037983 */ /* 0x000ea80000300800 */
[----:B------:R-:W3:Y:S04]  /*6c200*/  LDL.LU R22, [R1+0x101c] ;  /* 0x00101c0001167983 */ /* 0x000ee80000300800 */
[----:B------:R1:W-:Y:S04]  /*6c210*/  @P5 STG.E desc[UR36][R26.64], R20 ;  /* 0x000000141a005986 */ /* 0x0003e8000c101924 */
[----:B------:R-:W2:Y:S01]  /*6c220*/  LDL.LU R21, [R1+0x418] ;  /* 0x0004180001157983 */ /* 0x000ea20000300800 */
[----:B-1----:R-:W-:-:S05]  /*6c230*/  IMAD.WIDE R26, R17, 0x4, R4 ;  /* 0x00000004111a7825 */ /* 0x002fca00078e0204 */
[----:B------:R1:W-:Y:S04]  /*6c240*/  @P6 STG.E desc[UR36][R26.64], R19 ;  /* 0x000000131a006986 */ /* 0x0003e8000c101924 */
[----:B-1----:R-:W2:Y:S01]  /*6c250*/  LDL.LU R19, [R1+0x308] ;  /* 0x0003080001137983 */ /* 0x002ea20000300800 */
[----:B------:R-:W-:Y:S02]  /*6c260*/  LOP3.LUT P0, RZ, R15, 0x2000, RZ, 0xc0, !PT ;  /* 0x000020000fff7812 */ /* 0x000fe4000780c0ff */
[----:B------:R-:W-:-:S11]  /*6c270*/  LOP3.LUT R10, R10, 0xfffffff7, RZ, 0xc0, !PT ;  /* 0xfffffff70a0a7812 */ /* 0x000fd600078ec0ff */
[----:B------:R-:W-:Y:S02]  /*6c280*/  @P0 LOP3.LUT R10, R10, 0x8, RZ, 0xfc, !PT ;  /* 0x000000080a0a0812 */ /* 0x000fe400078efcff */
[----:B------:R-:W-:Y:S02]  /*6c290*/  LOP3.LUT P0, RZ, R15, 0x1000, RZ, 0xc0, !PT ;  /* 0x000010000fff7812 */ /* 0x000fe4000780c0ff */
[----:B------:R-:W-:Y:S01]  /*6c2a0*/  LOP3.LUT R10, R10, 0xffffffef, RZ, 0xc0, !PT ;  /* 0xffffffef0a0a7812 */ /* 0x000fe200078ec0ff */
[----:B------:R-:W-:Y:S02]  /*6c2b0*/  IMAD.WIDE R26, R17, 0x4, R6 ;  /* 0x00000004111a7825 */ /* 0x000fe400078e0206 */
[----:B------:R-:W2:Y:S04]  /*6c2c0*/  LDL.LU R17, [R1+0x53c] ;  /* 0x00053c0001117983 */ /* 0x000ea80000300800 */
[----:B------:R-:W2:Y:S04]  /*6c2d0*/  LDL.LU R8, [R1+0x1028] ;  /* 0x0010280001087983 */ /* 0x000ea80000300800 */
[----:B------:R-:W-:Y:S01]  /*6c2e0*/  @P0 LOP3.LUT R10, R10, 0x10, RZ, 0xfc, !PT ;  /* 0x000000100a0a0812 */ /* 0x000fe200078efcff */
[----:B------:R-:W2:Y:S01]  /*6c2f0*/  LDL.LU R112, [R1+0x41c] ;  /* 0x00041c0001707983 */ /* 0x000ea20000300800 */
[----:B------:R-:W-:-:S02]  /*6c300*/  LOP3.LUT P0, RZ, R15, 0x800, RZ, 0xc0, !PT ;  /* 0x000008000fff7812 */ /* 0x000fc4000780c0ff */
[----:B------:R-:W-:Y:S01]  /*6c310*/  LOP3.LUT R10, R10, 0xffffffdf, RZ, 0xc0, !PT ;  /* 0xffffffdf0a0a7812 */ /* 0x000fe200078ec0ff */
[----:B------:R-:W2:Y:S04]  /*6c320*/  LDL.LU R20, [R1+0x30c] ;  /* 0x00030c0001147983 */ /* 0x000ea80000300800 */
[----:B------:R-:W2:Y:S04]  /*6c330*/  LDL.LU R113, [R1+0x102c] ;  /* 0x00102c0001717983 */ /* 0x000ea80000300800 */
[----:B------:R-:W2:Y:S02]  /*6c340*/  LDL.LU R114, [R1+0x17c] ;  /* 0x00017c0001727983 */ /* 0x000ea40000300800 */
[----:B------:R-:W-:-:S02]  /*6c350*/  @P0 LOP3.LUT R10, R10, 0x20, RZ, 0xfc, !PT ;  /* 0x000000200a0a0812 */ /* 0x000fc400078efcff */
[C---:B------:R-:W-:Y:S01]  /*6c360*/  LOP3.LUT P0, RZ, R15.reuse, 0x400, RZ, 0xc0, !PT ;  /* 0x000004000fff7812 */ /* 0x040fe2000780c0ff */
[----:B------:R-:W2:Y:S01]  /*6c370*/  LDL.LU R115, [R1+0x580] ;  /* 0x0005800001737983 */ /* 0x000ea20000300800 */
[----:B------:R-:W-:Y:S02]  /*6c380*/  LOP3.LUT R10, R10, 0xffffffbf, RZ, 0xc0, !PT ;  /* 0xffffffbf0a0a7812 */ /* 0x000fe400078ec0ff */
[C---:B------:R-:W-:Y:S01]  /*6c390*/  LOP3.LUT P3, RZ, R15.reuse, 0x2, RZ, 0xc0, !PT ;  /* 0x000000020fff7812 */ /* 0x040fe2000786c0ff */
[----:B------:R-:W2:Y:S01]  /*6c3a0*/  LDL.LU R108, [R1+0x1030] ;  /* 0x00103000016c7983 */ /* 0x000ea20000300800 */
[C---:B------:R-:W-:Y:S02]  /*6c3b0*/  LOP3.LUT P4, RZ, R15.reuse, 0x4, RZ, 0xc0, !PT ;  /* 0x000000040fff7812 */ /* 0x040fe4000788c0ff */
[C---:B------:R-:W-:Y:S01]  /*6c3c0*/  LOP3.LUT P5, RZ, R15.reuse, 0x8, RZ, 0xc0, !PT ;  /* 0x000000080fff7812 */ /* 0x040fe200078ac0ff */
[----:B------:R-:W2:Y:S04]  /*6c3d0*/  LDL.LU R109, [R1+0x560] ;  /* 0x00056000016d7983 */ /* 0x000ea80000300800 */
[----:B------:R-:W-:Y:S01]  /*6c3e0*/  @P0 LOP3.LUT R10, R10, 0x40, RZ, 0xfc, !PT ;  /* 0x000000400a0a0812 */ /* 0x000fe200078efcff */
[----:B------:R-:W2:Y:S01]  /*6c3f0*/  LDL.LU R110, [R1+0x1034] ;  /* 0x00103400016e7983 */ /* 0x000ea20000300800 */
[----:B------:R-:W-:-:S02]  /*6c400*/  LOP3.LUT P0, RZ, R15, 0x200, RZ, 0xc0, !PT ;  /* 0x000002000fff7812 */ /* 0x000fc4000780c0ff */
[----:B------:R-:W-:Y:S01]  /*6c410*/  LOP3.LUT R10, R10, 0xffffff7f, RZ, 0xc0, !PT ;  /* 0xffffff7f0a0a7812 */ /* 0x000fe200078ec0ff */
[----:B------:R-:W2:Y:S10]  /*6c420*/  LDL.LU R111, [R1+0x330] ;  /* 0x00033000016f7983 */ /* 0x000eb40000300800 */
[----:B------:R-:W-:-:S02]  /*6c430*/  @P0 LOP3.LUT R10, R10, 0x80, RZ, 0xfc, !PT ;  /* 0x000000800a0a0812 */ /* 0x000fc400078efcff */
        /* <DEDUP_REMOVED lines=19> */
[----:B-1----:R-:W-:-:S03]  /*6c570*/  IMAD.WIDE R26, R18, 0x4, R4 ;  /* 0x00000004121a7825 */ /* 0x002fc600078e0204 */
[----:B------:R-:W4:Y:S04]  /*6c580*/  LDL.LU R21, [R1+0x3d4] ;  /* 0x0003d40001157983 */ /* 0x000f280000300800 */
[----:B------:R1:W-:Y:S02]  /*6c590*/  @P6 STG.E desc[UR36][R26.64], R19 ;  /* 0x000000131a006986 */ /* 0x0003e4000c101924 */
[----:B-1----:R-:W-:Y:S02]  /*6c5a0*/  IMAD.WIDE R26, R18, 0x4, R6 ;  /* 0x00000004121a7825 */ /* 0x002fe400078e0206 */
[----:B------:R-:W4:Y:S04]  /*6c5b0*/  LDL.LU R19, [R1+0x103c] ;  /* 0x00103c0001137983 */ /* 0x000f280000300800 */
[----:B------:R1:W-:Y:S04]  /*6c5c0*/  @P0 STG.E desc[UR36][R26.64], R16 ;  /* 0x000000101a000986 */ /* 0x0003e8000c101924 */
[----:B-1----:R-:W3:Y:S01]  /*6c5d0*/  LDL.LU R16, [R1+0x2030] ;  /* 0x0020300001107983 */ /* 0x002ee20000300800 */
[----:B------:R-:W-:Y:S01]  /*6c5e0*/  LOP3.LUT P0, RZ, R10, 0x400, RZ, 0xc0, !PT ;  /* 0x000004000aff7812 */ /* 0x000fe2000780c0ff */
[----:B------:R-:W-:-:S02]  /*6c5f0*/  IMAD.WIDE R26, R8, 0x4, R4 ;  /* 0x00000004081a7825 */ /* 0x000fc400078e0204 */
[----:B------:R-:W4:Y:S10]  /*6c600*/  LDL.LU R18, [R1+0x334] ;  /* 0x0003340001127983 */ /* 0x000f340000300800 */
[----:B------:R1:W-:Y:S01]  /*6c610*/  @P0 STG.E desc[UR36][R26.64], R17 ;  /* 0x000000111a000986 */ /* 0x0003e2000c101924 */
[----:B------:R-:W-:Y:S01]  /*6c620*/  LOP3.LUT P0, RZ, R10, 0x200, RZ, 0xc0, !PT ;  /* 0x000002000aff7812 */ /* 0x000fe2000780c0ff */
[----:B-1----:R-:W-:-:S02]  /*6c630*/  IMAD.WIDE R26, R8, 0x4, R6 ;  /* 0x00000004081a7825 */ /* 0x002fc400078e0206 */
[----:B------:R-:W4:Y:S10]  /*6c640*/  LDL.LU R17, [R1+0x1050] ;  /* 0x0010500001117983 */ /* 0x000f340000300800 */
[----:B------:R1:W-:Y:S01]  /*6c650*/  @P0 STG.E desc[UR36][R26.64], R112 ;  /* 0x000000701a000986 */ /* 0x0003e2000c101924 */
[----:B------:R-:W-:Y:S01]  /*6c660*/  LOP3.LUT P0, RZ, R10, 0x100, RZ, 0xc0, !PT ;  /* 0x000001000aff7812 */ /* 0x000fe2000780c0ff */
[----:B-1----:R-:W-:-:S12]  /*6c670*/  IMAD.WIDE R26, R113, 0x4, R4 ;  /* 0x00000004711a7825 */ /* 0x002fd800078e0204 */
[----:B------:R1:W-:Y:S01]  /*6c680*/  @P0 STG.E desc[UR36][R26.64], R20 ;  /* 0x000000141a000986 */ /* 0x0003e2000c101924 */
[C---:B------:R-:W-:Y:S01]  /*6c690*/  LOP3.LUT P0, RZ, R10.reuse, 0x80, RZ, 0xc0, !PT ;  /* 0x000000800aff7812 */ /* 0x040fe2000780c0ff */
[----:B-1----:R-:W-:Y:S02]  /*6c6a0*/  IMAD.WIDE R26, R113, 0x4, R6 ;  /* 0x00000004711a7825 */ /* 0x002fe400078e0206 */
[----:B------:R-:W4:Y:S10]  /*6c6b0*/  LDL.LU R20, [R1+0x568] ;  /* 0x0005680001147983 */ /* 0x000f340000300800 */
        /* <DEDUP_REMOVED lines=9> */
[----:B---3--:R1:W-:Y:S04]  /*6c750*/  @P0 STG.E desc[UR36][R26.64], R16 ;  /* 0x000000101a000986 */ /* 0x0083e8000c101924 */
[----:B-1----:R-:W3:Y:S01]  /*6c760*/  LDL.LU R16, [R1+0x202c] ;  /* 0x00202c0001107983 */ /* 0x002ee20000300800 */
[----:B------:R-:W-:Y:S02]  /*6c770*/  LOP3.LUT P0, RZ, R10, 0x8, RZ, 0xc0, !PT ;  /* 0x000000080aff7812 */ /* 0x000fe4000780c0ff */
[C---:B------:R-:W-:Y:S01]  /*6c780*/  LOP3.LUT P1, RZ, R15.reuse, 0x4000, RZ, 0xc0, !PT ;  /* 0x000040000fff7812 */ /* 0x040fe2000782c0ff */
[----:B------:R-:W-:Y:S01]  /*6c790*/  IMAD.WIDE R26, R110, 0x4, R6 ;  /* 0x000000046e1a7825 */ /* 0x000fe200078e0206 */
[C---:B------:R-:W-:Y:S02]  /*6c7a0*/  LOP3.LUT P2, RZ, R15.reuse, 0x8000, RZ, 0xc0, !PT ;  /* 0x000080000fff7812 */ /* 0x040fe4000784c0ff */
[----:B------:R-:W-:-:S07]  /*6c7b0*/  LOP3.LUT P3, RZ, R15, 0x10000, RZ, 0xc0, !PT ;  /* 0x000100000fff7812 */ /* 0x000fce000786c0ff */
[----:B------:R2:W-:Y:S01]  /*6c7c0*/  @P0 STG.E desc[UR36][R26.64], R111 ;  /* 0x0000006f1a000986 */ /* 0x0005e2000c101924 */
[----:B------:R-:W-:Y:S01]  /*6c7d0*/  LOP3.LUT P4, RZ, R15, 0x20000, RZ, 0xc0, !PT ;  /* 0x000200000fff7812 */ /* 0x000fe2000788c0ff */
[----:B--2---:R-:W-:-:S05]  /*6c7e0*/  IMAD.WIDE R26, R3, 0x4, R4 ;  /* 0x00000004031a7825 */ /* 0x004fca00078e0204 */
[----:B------:R1:W-:Y:S01]  /*6c7f0*/  @P1 STG.E desc[UR36][R26.64], R23 ;  /* 0x000000171a001986 */ /* 0x0003e2000c101924 */
[----:B------:R-:W-:Y:S01]  /*6c800*/  LOP3.LUT P5, RZ, R15, 0x40000, RZ, 0xc0, !PT ;  /* 0x000400000fff7812 */ /* 0x000fe200078ac0ff */
[----:B-1----:R-:W-:-:S05]  /*6c810*/  IMAD.WIDE R26, R3, 0x4, R6 ;  /* 0x00000004031a7825 */ /* 0x002fca00078e0206 */
[----:B----4-:R1:W-:Y:S02]  /*6c820*/  @P2 STG.E desc[UR36][R26.64], R22 ;  /* 0x000000161a002986 */ /* 0x0103e4000c101924 */
[----:B-1----:R-:W-:-:S05]  /*6c830*/  IMAD.WIDE R26, R19, 0x4, R4 ;  /* 0x00000004131a7825 */ /* 0x002fca00078e0204 */
[----:B------:R1:W-:Y:S02]  /*6c840*/  @P3 STG.E desc[UR36][R26.64], R21 ;  /* 0x000000151a003986 */ /* 0x0003e4000c101924 */
[----:B-1----:R-:W-:-:S05]  /*6c850*/  IMAD.WIDE R26, R19, 0x4, R6 ;  /* 0x00000004131a7825 */ /* 0x002fca00078e0206 */
[----:B------:R1:W-:Y:S02]  /*6c860*/  @P4 STG.E desc[UR36][R26.64], R18 ;  /* 0x000000121a004986 */ /* 0x0003e4000c101924 */
[----:B-1----:R-:W-:Y:S01]  /*6c870*/  IMAD.WIDE R26, R17, 0x4, R4 ;  /* 0x00000004111a7825 */ /* 0x002fe200078e0204 */
[----:B------:R-:W-:-:S04]  /*6c880*/  LOP3.LUT P6, RZ, R15, 0x80000, RZ, 0xc0, !PT ;  /* 0x000800000fff7812 */ /* 0x000fc800078cc0ff */
[----:B---3--:R1:W-:Y:S04]  /*6c890*/  @P5 STG.E desc[UR36][R26.64], R16 ;  /* 0x000000101a005986 */ /* 0x0083e8000c101924 */
[----:B-1----:R-:W2:Y:S01]  /*6c8a0*/  LDL.LU R16, [R1+0x2028] ;  /* 0x0020280001107983 */ /* 0x002ea20000300800 */
[----:B------:R-:W-:-:S03]  /*6c8b0*/  IMAD.WIDE R26, R17, 0x4, R6 ;  /* 0x00000004111a7825 */ /* 0x000fc600078e0206 */
[----:B------:R-:W3:Y:S04]  /*6c8c0*/  LDL.LU R19, [R1+0x3dc] ;  /* 0x0003dc0001137983 */ /* 0x000ee80000300800 */
[----:B------:R-:W4:Y:S04]  /*6c8d0*/  LDL.LU R18, [R1+0x105c] ;  /* 0x00105c0001127983 */ /* 0x000f280000300800 */
[----:B------:R-:W3:Y:S04]  /*6c8e0*/  LDL.LU R17, [R1+0x33c] ;  /* 0x00033c0001117983 */ /* 0x000ee80000300800 */
[----:B------:R-:W4:Y:S04]  /*6c8f0*/  LDL.LU R111, [R1+0x3d8] ;  /* 0x0003d800016f7983 */ /* 0x000f280000300800 */
[----:B------:R-:W3:Y:S04]  /*6c900*/  LDL.LU R23, [R1+0x1054] ;  /* 0x0010540001177983 */ /* 0x000ee80000300800 */
[----:B------:R-:W4:Y:S04]  /*6c910*/  LDL.LU R3, [R1+0x338] ;  /* 0x0003380001037983 */ /* 0x000f280000300800 */
[----:B------:R-:W4:Y:S04]  /*6c920*/  LDL.LU R22, [R1+0x58c] ;  /* 0x00058c0001167983 */ /* 0x000f280000300800 */
[----:B------:R-:W4:Y:S04]  /*6c930*/  LDL.LU R21, [R1+0x1058] ;  /* 0x0010580001157983 */ /* 0x000f280000300800 */
[----:B------:R1:W-:Y:S04]  /*6c940*/  @P6 STG.E desc[UR36][R26.64], R20 ;  /* 0x000000141a006986 */ /* 0x0003e8000c101924 */
[----:B-1----:R-:W4:Y:S01]  /*6c950*/  LDL.LU R20, [R1+0x56c] ;  /* 0x00056c0001147983 */ /* 0x002f220000300800 */
[----:B------:R-:W-:-:S03]  /*6c960*/  LOP3.LUT R11, R11, 0xf7ffffff, RZ, 0xc0, !PT ;  /* 0xf7ffffff0b0b7812 */ /* 0x000fc600078ec0ff */
[----:B------:R-:W4:Y:S04]  /*6c970*/  LDL.LU R26, [R1+0x570] ;  /* 0x00057000011a7983 */ /* 0x000f280000300800 */
[----:B------:R-:W4:Y:S04]  /*6c980*/  LDL.LU R27, [R1+0x1060] ;  /* 0x00106000011b7983 */ /* 0x000f280000300800 */
[----:B------:R-:W4:Y:S04]  /*6c990*/  LDL.LU R0, [R1+0x550] ;  /* 0x0005500001007983 */ /* 0x000f280000300800 */
[----:B------:R-:W4:Y:S04]  /*6c9a0*/  LDL.LU R112, [R1+0x1064] ;  /* 0x0010640001707983 */ /* 0x000f280000300800 */
[----:B------:R-:W4:Y:S01]  /*6c9b0*/  LDL.LU R8, [R1+0x320] ;  /* 0x0003200001087983 */ /* 0x000f220000300800 */
[----:B------:R-:W-:-:S03]  /*6c9c0*/  LOP3.LUT R10, R10, 0xfffffffe, RZ, 0xc0, !PT ;  /* 0xfffffffe0a0a7812 */ /* 0x000fc600078ec0ff */
[----:B------:R-:W4:Y:S04]  /*6c9d0*/  LDL.LU R113, [R1+0x160] ;  /* 0x0001600001717983 */ /* 0x000f280000300800 */
[----:B------:R-:W4:Y:S04]  /*6c9e0*/  LDL.LU R114, [R1+0x574] ;  /* 0x0005740001727983 */ /* 0x000f280000300800 */
[----:B------:R-:W4:Y:S01]  /*6c9f0*/  LDL.LU R115, [R1+0x1068] ;  /* 0x0010680001737983 */ /* 0x000f220000300800 */
[C---:B------:R-:W-:Y:S02]  /*6ca00*/  LOP3.LUT P3, RZ, R15.reuse, 0x100000, RZ, 0xc0, !PT ;  /* 0x001000000fff7812 */ /* 0x040fe4000786c0ff */
[C---:B------:R-:W-:Y:S01]  /*6ca10*/  LOP3.LUT P4, RZ, R15.reuse, 0x200000, RZ, 0xc0, !PT ;  /* 0x002000000fff7812 */ /* 0x040fe2000788c0ff */
[----:B------:R-:W4:Y:S01]  /*6ca20*/  LDL.LU R108, [R1+0x554] ;  /* 0x00055400016c7983 */ /* 0x000f220000300800 */
[----:B------:R-:W-:-:S02]  /*6ca30*/  LOP3.LUT P5, RZ, R15, 0x400000, RZ, 0xc0, !PT ;  /* 0x004000000fff7812 */ /* 0x000fc400078ac0ff */
[----:B------:R-:W-:Y:S01]  /*6ca40*/  LOP3.LUT P6, RZ, R15, 0x800000, RZ, 0xc0, !PT ;  /* 0x008000000fff7812 */ /* 0x000fe200078cc0ff */
[----:B------:R-:W4:Y:S04]  /*6ca50*/  LDL.LU R110, [R1+0x106c] ;  /* 0x00106c00016e7983 */ /* 0x000f280000300800 */
[----:B------:R-:W4:Y:S01]  /*6ca60*/  LDL.LU R109, [R1+0x324] ;  /* 0x00032400016d7983 */ /* 0x000f220000300800 */
        /* <DEDUP_REMOVED lines=14> */
[----:B------:R-:W-:-:S13]  /*6cb50*/  LOP3.LUT P0, RZ, R15, 0x8000000, RZ, 0xc0, !PT ;  /* 0x080000000fff7812 */ /* 0x000fda000780c0ff */
        /* <DEDUP_REMOVED lines=8> */
[----:B---3--:R-:W-:-:S05]  /*6cbe0*/  IMAD.WIDE R14, R23, 0x4, R4 ;  /* 0x00000004170e7825 */ /* 0x008fca00078e0204 */
[----:B----4-:R1:W-:Y:S02]  /*6cbf0*/  @P3 STG.E desc[UR36][R14.64], R111 ;  /* 0x0000006f0e003986 */ /* 0x0103e4000c101924 */
[----:B-1----:R-:W-:Y:S02]  /*6cc00*/  IMAD.WIDE R14, R23, 0x4, R6 ;  /* 0x00000004170e7825 */ /* 0x002fe400078e0206 */
[----:B------:R-:W2:Y:S04]  /*6cc10*/  LDL.LU R111, [R1+0x164] ;  /* 0x00016400016f7983 */ /* 0x000ea80000300800 */
[----:B------:R1:W-:Y:S02]  /*6cc20*/  @P4 STG.E desc[UR36][R14.64], R3 ;  /* 0x000000030e004986 */ /* 0x0003e4000c101924 */
[----:B-1----:R-:W-:-:S05]  /*6cc30*/  IMAD.WIDE R14, R21, 0x4, R4 ;  /* 0x00000004150e7825 */ /* 0x002fca00078e0204 */
[----:B------:R1:W-:Y:S02]  /*6cc40*/  @P5 STG.E desc[UR36][R14.64], R22 ;  /* 0x000000160e005986 */ /* 0x0003e4000c101924 */
[----:B-1----:R-:W-:Y:S02]  /*6cc50*/  IMAD.WIDE R14, R21, 0x4, R6 ;  /* 0x00000004150e7825 */ /* 0x002fe400078e0206 */
[----:B------:R-:W3:Y:S04]  /*6cc60*/  LDL.LU R22, [R1+0x1070] ;  /* 0x0010700001167983 */ /* 0x000ee80000300800 */
[----:B------:R1:W-:Y:S04]  /*6cc70*/  @P6 STG.E desc[UR36][R14.64], R20 ;  /* 0x000000140e006986 */ /* 0x0003e8000c101924 */
[----:B------:R-:W4:Y:S04]  /*6cc80*/  LDL.LU R23, [R1+0x578] ;  /* 0x0005780001177983 */ /* 0x000f280000300800 */
[----:B------:R-:W4:Y:S01]  /*6cc90*/  LDL.LU R21, [R1+0x558] ;  /* 0x0005580001157983 */ /* 0x000f220000300800 */
[----:B-1----:R-:W-:-:S03]  /*6cca0*/  IMAD.WIDE R14, R18, 0x4, R4 ;  /* 0x00000004120e7825 */ /* 0x002fc600078e0204 */
[----:B------:R-:W4:Y:S04]  /*6ccb0*/  LDL.LU R20, [R1+0x328] ;  /* 0x0003280001147983 */ /* 0x000f280000300800 */
[----:B------:R1:W-:Y:S01]  /*6ccc0*/  @P0 STG.E desc[UR36][R14.64], R19 ;  /* 0x000000130e000986 */ /* 0x0003e2000c101924 */
[----:B------:R-:W-:-:S03]  /*6ccd0*/  LOP3.LUT P0, RZ, R10, 0x4, RZ, 0xc0, !PT ;  /* 0x000000040aff7812 */ /* 0x000fc6000780c0ff */
[----:B-1----:R-:W4:Y:S01]  /*6cce0*/  LDL.LU R19, [R1+0x1074] ;  /* 0x0010740001137983 */ /* 0x002f220000300800 */
[----:B------:R-:W-:-:S03]  /*6ccf0*/  IMAD.WIDE R14, R18, 0x4, R6 ;  /* 0x00000004120e7825 */ /* 0x000fc600078e0206 */
[----:B------:R-:W4:Y:S06]  /*6cd00*/  LDL.LU R18, [R1+0x168] ;  /* 0x0001680001127983 */ /* 0x000f2c0000300800 */
[----:B------:R1:W-:Y:S04]  /*6cd10*/  @P0 STG.E desc[UR36][R14.64], R17 ;  /* 0x000000110e000986 */ /* 0x0003e8000c101924 */
[----:B-1----:R-:W4:Y:S04]  /*6cd20*/  LDL.LU R17, [R1+0x57c] ;  /* 0x00057c0001117983 */ /* 0x002f280000300800 */
[----:B------:R-:W4:Y:S01]  /*6cd30*/  LDL.LU R3, [R1+0x1078] ;  /* 0x0010780001037983 */ /* 0x000f220000300800 */
        /* <DEDUP_REMOVED lines=26> */
[C---:B------:R-:W-:Y:S02]  /*6cee0*/  LOP3.LUT P5, RZ, R16.reuse, 0x20, RZ, 0xc0, !PT ;  /* 0x0000002010ff7812 */ /* 0x040fe400078ac0ff */
[----:B------:R-:W-:Y:S01]  /*6cef0*/  LOP3.LUT P6, RZ, R16, 0x40, RZ, 0xc0, !PT ;  /* 0x0000004010ff7812 */ /* 0x000fe200078cc0ff */
[----:B--2---:R3:W-:Y:S02]  /*6cf00*/  @P1 STG.E desc[UR36][R14.64], R111 ;  /* 0x0000006f0e001986 */ /* 0x0047e4000c101924 */
[----:B---3--:R-:W-:-:S05]  /*6cf10*/  IMAD.WIDE R14, R22, 0x4, R4 ;  /* 0x00000004160e7825 */ /* 0x008fca00078e0204 */
[----:B----4-:R1:W-:Y:S02]  /*6cf20*/  @P2 STG.E desc[UR36][R14.64], R23 ;  /* 0x000000170e002986 */ /* 0x0103e4000c101924 */
[----:B-1----:R-:W-:-:S05]  /*6cf30*/  IMAD.WIDE R14, R22, 0x4, R6 ;  /* 0x00000004160e7825 */ /* 0x002fca00078e0206 */
[----:B------:R1:W-:Y:S02]  /*6cf40*/  @P3 STG.E desc[UR36][R14.64], R21 ;  /* 0x000000150e003986 */ /* 0x0003e4000c101924 */
        /* <DEDUP_REMOVED lines=45> */
[----:B------:R-:W2:Y:S01]  /*6d220*/  LDL.LU R111, [R1+0x408] ;  /* 0x00040800016f7983 */ /* 0x000ea20000300800 */
[----:B------:R-:W-:-:S03]  /*6d230*/  LOP3.LUT P4, RZ, R16, 0x100, RZ, 0xc0, !PT ;  /* 0x0000010010ff7812 */ /* 0x000fc6000788c0ff */
[----:B------:R-:W2:Y:S01]  /*6d240*/  LDL.LU R23, [R1+0x1094] ;  /* 0x0010940001177983 */ /* 0x000ea20000300800 */
[C---:B------:R-:W-:Y:S01]  /*6d250*/  LOP3.LUT P5, RZ, R16.reuse, 0x200, RZ, 0xc0, !PT ;  /* 0x0000020010ff7812 */ /* 0x040fe200078ac0ff */
[----:B----4-:R-:W-:Y:S01]  /*6d260*/  IMAD.WIDE R14, R21, 0x4, R4 ;  /* 0x00000004150e7825 */ /* 0x010fe200078e0204 */
[C---:B------:R-:W-:Y:S01]  /*6d270*/  LOP3.LUT P6, RZ, R16.reuse, 0x400, RZ, 0xc0, !PT ;  /* 0x0000040010ff7812 */ /* 0x040fe200078cc0ff */
[----:B------:R-:W4:Y:S02]  /*6d280*/  LDL.LU R3, [R1+0x378] ;  /* 0x0003780001037983 */ /* 0x000f240000300800 */
[----:B------:R-:W-:Y:S02]  /*6d290*/  @P0 LOP3.LUT R11, R11, 0x1000000, RZ, 0xfc, !PT ;  /* 0x010000000b0b0812 */ /* 0x000fe400078efcff */
[----:B------:R-:W-:Y:S02]  /*6d2a0*/  LOP3.LUT P0, RZ, R16, 0x2000, RZ, 0xc0, !PT ;  /* 0x0000200010ff7812 */ /* 0x000fe4000780c0ff */
[----:B------:R-:W-:Y:S01]  /*6d2b0*/  LOP3.LUT R11, R11, 0xfdffffff, RZ, 0xc0, !PT ;  /* 0xfdffffff0b0b7812 */ /* 0x000fe200078ec0ff */
[----:B---3--:R1:W-:Y:S10]  /*6d2c0*/  @P4 STG.E desc[UR36][R14.64], R22 ;  /* 0x000000160e004986 */ /* 0x0083f4000c101924 */
[----:B------:R-:W-:-:S02]  /*6d2d0*/  @P0 LOP3.LUT R11, R11, 0x2000000, RZ, 0xfc, !PT ;  /* 0x020000000b0b0812 */ /* 0x000fc400078efcff */
[----:B------:R-:W-:Y:S01]  /*6d2e0*/  LOP3.LUT P0, RZ, R16, 0x1000, RZ, 0xc0, !PT ;  /* 0x0000100010ff7812 */ /* 0x000fe2000780c0ff */
[----:B-1----:R-:W-:Y:S01]  /*6d2f0*/  IMAD.WIDE R14, R21, 0x4, R6 ;  /* 0x00000004150e7825 */ /* 0x002fe200078e0206 */
[----:B------:R-:W3:Y:S04]  /*6d300*/  LDL.LU R22, [R1+0x5fc] ;  /* 0x0005fc0001167983 */ /* 0x000ee80000300800 */
[----:B------:R-:W3:Y:S01]  /*6d310*/  LDL.LU R21, [R1+0x1098] ;  /* 0x0010980001157983 */ /* 0x000ee20000300800 */
[----:B------:R-:W-:-:S03]  /*6d320*/  LOP3.LUT R11, R11, 0xfbffffff, RZ, 0xc0, !PT ;  /* 0xfbffffff0b0b7812 */ /* 0x000fc600078ec0ff */
[----:B------:R1:W-:Y:S03]  /*6d330*/  @P5 STG.E desc[UR36][R14.64], R20 ;  /* 0x000000140e005986 */ /* 0x0003e6000c101924 */
        /* <DEDUP_REMOVED lines=8> */
[----:B--2---:R1:W-:Y:S04]  /*6d3c0*/  @P0 STG.E desc[UR36][R14.64], R17 ;  /* 0x000000110e000986 */ /* 0x0043e8000c101924 */
[----:B-1----:R-:W2:Y:S01]  /*6d3d0*/  LDL.LU R17, [R1+0x2024] ;  /* 0x0020240001117983 */ /* 0x002ea20000300800 */
        /* <DEDUP_REMOVED lines=31> */
[----:B----4-:R3:W-:Y:S01]  /*6d5d0*/  @P2 STG.E desc[UR36][R14.64], R3 ;  /* 0x000000030e002986 */ /* 0x0107e2000c101924 */
[----:B------:R-:W-:Y:S01]  /*6d5e0*/  LOP3.LUT P5, RZ, R16, 0x1000000, RZ, 0xc0, !PT ;  /* 0x0100000010ff7812 */ /* 0x000fe200078ac0ff */
[----:B---3--:R-:W-:-:S05]  /*6d5f0*/  IMAD.WIDE R14, R21, 0x4, R4 ;  /* 0x00000004150e7825 */ /* 0x008fca00078e0204 */
[----:B------:R1:W-:Y:S01]  /*6d600*/  @P3 STG.E desc[UR36][R14.64], R22 ;  /* 0x000000160e003986 */ /* 0x0003e2000c101924 */
[----:B------:R-:W-:Y:S01]  /*6d610*/  LOP3.LUT P6, RZ, R16, 0x2000000, RZ, 0xc0, !PT ;  /* 0x0200000010ff7812 */ /* 0x000fe200078cc0ff */
[----:B-1----:R-:W-:-:S05]  /*6d620*/  IMAD.WIDE R14, R21, 0x4, R6 ;  /* 0x00000004150e7825 */ /* 0x002fca00078e0206 */
[----:B------:R1:W-:Y:S02]  /*6d630*/  @P4 STG.E desc[UR36][R14.64], R20 ;  /* 0x000000140e004986 */ /* 0x0003e4000c101924 */
[----:B-1----:R-:W-:-:S05]  /*6d640*/  IMAD.WIDE R14, R18, 0x4, R4 ;  /* 0x00000004120e7825 */ /* 0x002fca00078e0204 */
[----:B------:R1:W-:Y:S02]  /*6d650*/  @P5 STG.E desc[UR36][R14.64], R19 ;  /* 0x000000130e005986 */ /* 0x0003e4000c101924 */
[----:B-1----:R-:W-:-:S05]  /*6d660*/  IMAD.WIDE R14, R18, 0x4, R6 ;  /* 0x00000004120e7825 */ /* 0x002fca00078e0206 */
[----:B--2---:R1:W-:Y:S04]  /*6d670*/  @P6 STG.E desc[UR36][R14.64], R17 ;  /* 0x000000110e006986 */ /* 0x0043e8000c101924 */
[----:B-1----:R-:W2:Y:S04]  /*6d680*/  LDL.LU R17, [R1+0x2020] ;  /* 0x0020200001117983 */ /* 0x002ea80000300800 */
[----:B------:R-:W3:Y:S04]  /*6d690*/  LDL.LU R23, [R1+0x5c0] ;  /* 0x0005c00001177983 */ /* 0x000ee80000300800 */
[----:B------:R-:W4:Y:S04]  /*6d6a0*/  LDL.LU R20, [R1+0x10b0] ;  /* 0x0010b00001147983 */ /* 0x000f280000300800 */
[----:B------:R-:W3:Y:S04]  /*6d6b0*/  LDL.LU R111, [R1+0x590] ;  /* 0x00059000016f7983 */ /* 0x000ee80000300800 */
[----:B------:R-:W3:Y:S04]  /*6d6c0*/  LDL.LU R3, [R1+0x3b0] ;  /* 0x0003b00001037983 */ /* 0x000ee80000300800 */
[----:B------:R-:W3:Y:S04]  /*6d6d0*/  LDL.LU R22, [R1+0x10b4] ;  /* 0x0010b40001167983 */ /* 0x000ee80000300800 */
[----:B------:R-:W3:Y:S04]  /*6d6e0*/  LDL.LU R21, [R1+0x260] ;  /* 0x0002600001157983 */ /* 0x000ee80000300800 */
[----:B------:R-:W3:Y:S01]  /*6d6f0*/  LDL.LU R19, [R1+0x5c4] ;  /* 0x0005c40001137983 */ /* 0x000ee20000300800 */
[----:B------:R-:W-:-:S03]  /*6d700*/  LOP3.LUT R11, R11, 0xfffff7ff, RZ, 0xc0, !PT ;  /* 0xfffff7ff0b0b7812 */ /* 0x000fc600078ec0ff */
[----:B------:R-:W3:Y:S01]  /*6d710*/  LDL.LU R18, [R1+0x10b8] ;  /* 0x0010b80001127983 */ /* 0x000ee20000300800 */
[C---:B------:R-:W-:Y:S02]  /*6d720*/  LOP3.LUT P3, RZ, R16.reuse, 0x4000000, RZ, 0xc0, !PT ;  /* 0x0400000010ff7812 */ /* 0x040fe4000786c0ff */
[C---:B------:R-:W-:Y:S02]  /*6d730*/  LOP3.LUT P4, RZ, R16.reuse, 0x8000000, RZ, 0xc0, !PT ;  /* 0x0800000010ff7812 */ /* 0x040fe4000788c0ff */
[C---:B------:R-:W-:Y:S02]  /*6d740*/  LOP3.LUT P5, RZ, R16.reuse, 0x10000000, RZ, 0xc0, !PT ;  /* 0x1000000010ff7812 */ /* 0x040fe400078ac0ff */
        /* <DEDUP_REMOVED lines=20> */
[----:B----4-:R-:W-:-:S10]  /*6d890*/  IMAD.WIDE R14, R20, 0x4, R4 ;  /* 0x00000004140e7825 */ /* 0x010fd400078e0204 */
[----:B------:R-:W-:Y:S02]  /*6d8a0*/  @P0 LOP3.LUT R11, R11, 0x20000, RZ, 0xfc, !PT ;  /* 0x000200000b0b0812 */ /* 0x000fe400078efcff */
[----:B------:R-:W-:Y:S01]  /*6d8b0*/  LOP3.LUT P0, RZ, R16, 0x80000000, RZ, 0xc0, !PT ;  /* 0x8000000010ff7812 */ /* 0x000fe2000780c0ff */
[----:B---3--:R1:W-:Y:S01]  /*6d8c0*/  @P3 STG.E desc[UR36][R14.64], R23 ;  /* 0x000000170e003986 */ /* 0x0083e2000c101924 */
[----:B------:R-:W-:-:S03]  /*6d8d0*/  LOP3.LUT R11, R11, 0xfffbffff, RZ, 0xc0, !PT ;  /* 0xfffbffff0b0b7812 */ /* 0x000fc600078ec0ff */
[----:B-1----:R-:W2:Y:S08]  /*6d8e0*/  LDL.LU R23, [R1+0x594] ;  /* 0x0005940001177983 */ /* 0x002eb00000300800 */
[----:B------:R-:W-:Y:S01]  /*6d8f0*/  @P0 LOP3.LUT R11, R11, 0x40000, RZ, 0xfc, !PT ;  /* 0x000400000b0b0812 */ /* 0x000fe200078efcff */
[----:B------:R-:W-:Y:S01]  /*6d900*/  IMAD.WIDE R14, R20, 0x4, R6 ;  /* 0x00000004140e7825 */ /* 0x000fe200078e0206 */
[----:B------:R-:W-:Y:S01]  /*6d910*/  LOP3.LUT P0, RZ, R16, 0x40000000, RZ, 0xc0, !PT ;  /* 0x4000000010ff7812 */ /* 0x000fe2000780c0ff */
        /* <DEDUP_REMOVED lines=14> */
[----:B------:R1:W-:Y:S02]  /*6da00*/  @P4 STG.E desc[UR36][R14.64], R111 ;  /* 0x0000006f0e004986 */ /* 0x0003e4000c101924 */
[----:B-1----:R-:W-:-:S02]  /*6da10*/  IMAD.WIDE R14, R22, 0x4, R4 ;  /* 0x00000004160e7825 */ /* 0x002fc400078e0204 */
[----:B------:R-:W3:Y:S04]  /*6da20*/  LDL.LU R111, [R1+0x26c] ;  /* 0x00026c00016f7983 */ /* 0x000ee80000300800 */
[----:B------:R1:W-:Y:S02]  /*6da30*/  @P5 STG.E desc[UR36][R14.64], R3 ;  /* 0x000000030e005986 */ /* 0x0003e4000c101924 */
[----:B-1----:R-:W-:Y:S02]  /*6da40*/  IMAD.WIDE R14, R22, 0x4, R6 ;  /* 0x00000004160e7825 */ /* 0x002fe400078e0206 */
        /* <DEDUP_REMOVED lines=8> */
[----:B------:R-:W3:Y:S01]  /*6dad0*/  LDL.LU R18, [R1+0x1124] ;  /* 0x0011240001127983 */ /* 0x000ee20000300800 */
[----:B------:R-:W-:-:S02]  /*6dae0*/  LOP3.LUT P0, RZ, R11, 0x40000, RZ, 0xc0, !PT ;  /* 0x000400000bff7812 */ /* 0x000fc4000780c0ff */
[C---:B------:R-:W-:Y:S02]  /*6daf0*/  LOP3.LUT P1, RZ, R17.reuse, 0x80, RZ, 0xc0, !PT ;  /* 0x0000008011ff7812 */ /* 0x040fe4000782c0ff */
[C---:B------:R-:W-:Y:S02]  /*6db00*/  LOP3.LUT P2, RZ, R17.reuse, 0x100, RZ, 0xc0, !PT ;  /* 0x0000010011ff7812 */ /* 0x040fe4000784c0ff */
[C---:B------:R-:W-:Y:S02]  /*6db10*/  LOP3.LUT P3, RZ, R17.reuse, 0x200, RZ, 0xc0, !PT ;  /* 0x0000020011ff7812 */ /* 0x040fe4000786c0ff */
[----:B------:R-:W-:-:S05]  /*6db20*/  LOP3.LUT P4, RZ, R17, 0x400, RZ, 0xc0, !PT ;  /* 0x0000040011ff7812 */ /* 0x000fca000788c0ff */
[----:B--2---:R4:W-:Y:S01]  /*6db30*/  @P0 STG.E desc[UR36][R14.64], R23 ;  /* 0x000000170e000986 */ /* 0x0049e2000c101924 */
[C---:B------:R-:W-:Y:S01]  /*6db40*/  LOP3.LUT P0, RZ, R11.reuse, 0x20000, RZ, 0xc0, !PT ;  /* 0x000200000bff7812 */ /* 0x040fe2000780c0ff */
[C---:B----4-:R-:W-:Y:S02]  /*6db50*/  IMAD.WIDE R14, R16.reuse, 0x4, R4 ;  /* 0x00000004100e7825 */ /* 0x050fe400078e0204 */
[----:B------:R-:W2:Y:S10]  /*6db60*/  LDL.LU R23, [R1+0x201c] ;  /* 0x00201c0001177983 */ /* 0x000eb40000300800 */
[----:B---3--:R1:W-:Y:S01]  /*6db70*/  @P0 STG.E desc[UR36][R14.64], R20 ;  /* 0x000000140e000986 */ /* 0x0083e2000c101924 */
[----:B------:R-:W-:Y:S01]  /*6db80*/  LOP3.LUT P0, RZ, R11, 0x10000, RZ, 0xc0, !PT ;  /* 0x000100000bff7812 */ /* 0x000fe2000780c0ff */
[----:B-1----:R-:W-:-:S02]  /*6db90*/  IMAD.WIDE R14, R16, 0x4, R6 ;  /* 0x00000004100e7825 */ /* 0x002fc400078e0206 */
[----:B------:R-:W3:Y:S10]  /*6dba0*/  LDL.LU R20, [R1+0x2018] ;  /* 0x0020180001147983 */ /* 0x000ef40000300800 */
        /* <DEDUP_REMOVED lines=23> */
[----:B------:R1:W-:Y:S02]  /*6dd20*/  @P4 STG.E desc[UR36][R14.64], R3 ;  /* 0x000000030e004986 */ /* 0x0003e4000c101924 */
[----:B-1----:R-:W-:Y:S02]  /*6dd30*/  IMAD.WIDE R14, R22, 0x4, R6 ;  /* 0x00000004160e7825 */ /* 0x002fe400078e0206 */
[----:B------:R-:W4:Y:S04]  /*6dd40*/  LDL.LU R22, [R1+0x112c] ;  /* 0x00112c0001167983 */ /* 0x000f280000300800 */
[----:B------:R-:W2:Y:S04]  /*6dd50*/  LDL.LU R108, [R1+0x3e0] ;  /* 0x0003e000016c7983 */ /* 0x000ea80000300800 */
[----:B------:R-:W3:Y:S04]  /*6dd60*/  LDL.LU R109, [R1+0x684] ;  /* 0x00068400016d7983 */ /* 0x000ee80000300800 */
[----:B------:R-:W4:Y:S04]  /*6dd70*/  LDL.LU R110, [R1+0x1128] ;  /* 0x00112800016e7983 */ /* 0x000f280000300800 */
[----:B------:R-:W3:Y:S04]  /*6dd80*/  LDL.LU R111, [R1+0x654] ;  /* 0x00065400016f7983 */ /* 0x000ee80000300800 */
[----:B------:R-:W3:Y:S01]  /*6dd90*/  LDL.LU R3, [R1+0x484] ;  /* 0x0004840001037983 */ /* 0x000ee20000300800 */
[----:B------:R-:W-:-:S02]  /*6dda0*/  LOP3.LUT P5, RZ, R17, 0x800, RZ, 0xc0, !PT ;  /* 0x0000080011ff7812 */ /* 0x000fc400078ac0ff */
[----:B------:R-:W-:-:S11]  /*6ddb0*/  LOP3.LUT P6, RZ, R17, 0x1000, RZ, 0xc0, !PT ;  /* 0x0000100011ff7812 */ /* 0x000fd600078cc0ff */
[----:B------:R1:W-:Y:S02]  /*6ddc0*/  @P5 STG.E desc[UR36][R14.64], R21 ;  /* 0x000000150e005986 */ /* 0x0003e4000c101924 */
[----:B-1----:R-:W-:-:S05]  /*6ddd0*/  IMAD.WIDE R14, R18, 0x4, R4 ;  /* 0x00000004120e7825 */ /* 0x002fca00078e0204 */
[----:B------:R1:W-:Y:S04]  /*6dde0*/  @P6 STG.E desc[UR36][R14.64], R19 ;  /* 0x000000130e006986 */ /* 0x0003e8000c101924 */
[----:B-1----:R-:W3:Y:S01]  /*6ddf0*/  LDL.LU R19, [R1+0x3e4] ;  /* 0x0003e40001137983 */ /* 0x002ee20000300800 */
[----:B------:R-:W-:-:S03]  /*6de00*/  IMAD.WIDE R14, R18, 0x4, R6 ;  /* 0x00000004120e7825 */ /* 0x000fc600078e0206 */
[----:B------:R-:W3:Y:S04]  /*6de10*/  LDL.LU R18, [R1+0x688] ;  /* 0x0006880001127983 */ /* 0x000ee80000300800 */
[----:B------:R-:W3:Y:S01]  /*6de20*/  LDL.LU R21, [R1+0x1130] ;  /* 0x0011300001157983 */ /* 0x000ee20000300800 */
[----:B------:R-:W-:Y:S02]  /*6de30*/  LOP3.LUT P0, RZ, R17, 0x2000000, RZ, 0xc0, !PT ;  /* 0x0200000011ff7812 */ /* 0x000fe4000780c0ff */
[----:B------:R-:W-:Y:S01]  /*6de40*/  LOP3.LUT R11, R11, 0xfffffff7, RZ, 0xc0, !PT ;  /* 0xfffffff70b0b7812 */ /* 0x000fe200078ec0ff */
[----:B------:R-:W3:Y:S01]  /*6de50*/  LDL.LU R10, [R1+0x1134] ;  /* 0x00113400010a7983 */ /* 0x000ee20000300800 */
[C---:B------:R-:W-:Y:S02]  /*6de60*/  LOP3.LUT P3, RZ, R17.reuse, 0x2000, RZ, 0xc0, !PT ;  /* 0x0000200011ff7812 */ /* 0x040fe4000786c0ff */
[C---:B------:R-:W-:Y:S01]  /*6de70*/  LOP3.LUT P4, RZ, R17.reuse, 0x4000, RZ, 0xc0, !PT ;  /* 0x0000400011ff7812 */ /* 0x040fe2000788c0ff */
[----:B------:R-:W3:Y:S01]  /*6de80*/  LDL.LU R16, [R1+0x488] ;  /* 0x0004880001107983 */ /* 0x000ee20000300800 */
[----:B------:R-:W-:-:S02]  /*6de90*/  LOP3.LUT P5, RZ, R17, 0x8000, RZ, 0xc0, !PT ;  /* 0x0000800011ff7812 */ /* 0x000fc400078ac0ff */
[----:B------:R-:W-:Y:S01]  /*6dea0*/  LOP3.LUT P6, RZ, R17, 0x10000, RZ, 0xc0, !PT ;  /* 0x0001000011ff7812 */ /* 0x000fe200078cc0ff */
[----:B------:R-:W3:Y:S02]  /*6deb0*/  LDL.LU R26, [R1+0x3e8] ;  /* 0x0003e800011a7983 */ /* 0x000ee40000300800 */
[----:B------:R-:W-:Y:S02]  /*6dec0*/  @P0 LOP3.LUT R11, R11, 0x8, RZ, 0xfc, !PT ;  /* 0x000000080b0b0812 */ /* 0x000fe400078efcff */
[----:B------:R-:W-:Y:S01]  /*6ded0*/  LOP3.LUT P0, RZ, R17, 0x1000000, RZ, 0xc0, !PT ;  /* 0x0100000011ff7812 */ /* 0x000fe2000780c0ff */
[----:B------:R-:W3:Y:S01]  /*6dee0*/  LDL.LU R27, [R1+0x68c] ;  /* 0x00068c00011b7983 */ /* 0x000ee20000300800 */
[----:B------:R-:W-:-:S03]  /*6def0*/  LOP3.LUT R11, R11, 0xffffffef, RZ, 0xc0, !PT ;  /* 0xffffffef0b0b7812 */ /* 0x000fc600078ec0ff */
[----:B------:R-:W3:Y:S01]  /*6df00*/  LDL.LU R0, [R1+0x1138] ;  /* 0x0011380001007983 */ /* 0x000ee20000300800 */
[C---:B------:R-:W-:Y:S02]  /*6df10*/  LOP3.LUT P1, RZ, R17.reuse, 0x4000000, RZ, 0xc0, !PT ;  /* 0x0400000011ff7812 */ /* 0x040fe4000782c0ff */
[----:B------:R-:W-:Y:S01]  /*6df20*/  LOP3.LUT P2, RZ, R17, 0x8000000, RZ, 0xc0, !PT ;  /* 0x0800000011ff7812 */ /* 0x000fe2000784c0ff */
[----:B------:R-:W3:Y:S04]  /*6df30*/  LDL.LU R8, [R1+0x65c] ;  /* 0x00065c0001087983 */ /* 0x000ee80000300800 */
[----:B------:R-:W-:Y:S01]  /*6df40*/  @P0 LOP3.LUT R11, R11, 0x10, RZ, 0xfc, !PT ;  /* 0x000000100b0b0812 */ /* 0x000fe200078efcff */
[----:B------:R-:W3:Y:S01]  /*6df50*/  LDL.LU R113, [R1+0x113c] ;  /* 0x00113c0001717983 */ /* 0x000ee20000300800 */
        /* <DEDUP_REMOVED lines=19> */
[----:B--2---:R4:W-:Y:S02]  /*6e090*/  @P3 STG.E desc[UR36][R14.64], R108 ;  /* 0x0000006c0e003986 */ /* 0x0049e4000c101924 */
[----:B----4-:R-:W-:-:S05]  /*6e0a0*/  IMAD.WIDE R14, R110, 0x4, R4 ;  /* 0x000000046e0e7825 */ /* 0x010fca00078e0204 */
[----:B---3--:R1:W-:Y:S02]  /*6e0b0*/  @P4 STG.E desc[UR36][R14.64], R109 ;  /* 0x0000006d0e004986 */ /* 0x0083e4000c101924 */
[----:B-1----:R-:W-:-:S05]  /*6e0c0*/  IMAD.WIDE R14, R110, 0x4, R6 ;  /* 0x000000046e0e7825 */ /* 0x002fca00078e0206 */
[----:B------:R1:W-:Y:S01]  /*6e0d0*/  @P5 STG.E desc[UR36][R14.64], R111 ;  /* 0x0000006f0e005986 */ /* 0x0003e2000c101924 */
[C---:B------:R-:W-:Y:S02]  /*6e0e0*/  LOP3.LUT P3, RZ, R17.reuse, 0x10000000, RZ, 0xc0, !PT ;  /* 0x1000000011ff7812 */ /* 0x040fe4000786c0ff */
[C---:B------:R-:W-:Y:S02]  /*6e0f0*/  LOP3.LUT P4, RZ, R17.reuse, 0x20000000, RZ, 0xc0, !PT ;  /* 0x2000000011ff7812 */ /* 0x040fe4000788c0ff */
[----:B------:R-:W-:Y:S01]  /*6e100*/  LOP3.LUT P5, RZ, R17, 0x40000000, RZ, 0xc0, !PT ;  /* 0x4000000011ff7812 */ /* 0x000fe200078ac0ff */
[----:B-1----:R-:W-:-:S05]  /*6e110*/  IMAD.WIDE R14, R22, 0x4, R4 ;  /* 0x00000004160e7825 */ /* 0x002fca00078e0204 */
[----:B------:R1:W-:Y:S01]  /*6e120*/  @P6 STG.E desc[UR36][R14.64], R3 ;  /* 0x000000030e006986 */ /* 0x0003e2000c101924 */
[----:B------:R-:W-:-:S03]  /*6e130*/  LOP3.LUT P6, RZ, R17, 0x80000000, RZ, 0xc0, !PT ;  /* 0x8000000011ff7812 */ /* 0x000fc600078cc0ff */
[----:B------:R-:W2:Y:S04]  /*6e140*/  LDL.LU R17, [R1+0x658] ;  /* 0x0006580001117983 */ /* 0x000ea80000300800 */
[----:B------:R-:W3:Y:S01]  /*6e150*/  LDL.LU R112, [R1+0x48c] ;  /* 0x00048c0001707983 */ /* 0x000ee20000300800 */
[----:B-1----:R-:W-:-:S03]  /*6e160*/  IMAD.WIDE R14, R22, 0x4, R6 ;  /* 0x00000004160e7825 */ /* 0x002fc600078e0206 */
[----:B------:R-:W4:Y:S04]  /*6e170*/  LDL.LU R114, [R1+0x660] ;  /* 0x0006600001727983 */ /* 0x000f280000300800 */
[----:B------:R1:W-:Y:S01]  /*6e180*/  @P0 STG.E desc[UR36][R14.64], R19 ;  /* 0x000000130e000986 */ /* 0x0003e2000c101924 */
[----:B------:R-:W-:-:S03]  /*6e190*/  LOP3.LUT P0, RZ, R11, 0x400, RZ, 0xc0, !PT ;  /* 0x000004000bff7812 */ /* 0x000fc6000780c0ff */
[----:B------:R-:W4:Y:S04]  /*6e1a0*/  LDL.LU R115, [R1+0x11c0] ;  /* 0x0011c00001737983 */ /* 0x000f280000300800 */
[----:B------:R-:W4:Y:S04]  /*6e1b0*/  LDL.LU R108, [R1+0x640] ;  /* 0x00064000016c7983 */ /* 0x000f280000300800 */
[----:B------:R-:W4:Y:S01]  /*6e1c0*/  LDL.LU R109, [R1+0x450] ;  /* 0x00045000016d7983 */ /* 0x000f220000300800 */
[----:B-1----:R-:W-:-:S03]  /*6e1d0*/  IMAD.WIDE R14, R21, 0x4, R4 ;  /* 0x00000004150e7825 */ /* 0x002fc600078e0204 */
[----:B------:R-:W4:Y:S04]  /*6e1e0*/  LDL.LU R110, [R1+0x11c4] ;  /* 0x0011c400016e7983 */ /* 0x000f280000300800 */
[----:B------:R-:W4:Y:S04]  /*6e1f0*/  LDL.LU R111, [R1+0x210] ;  /* 0x00021000016f7983 */ /* 0x000f280000300800 */
[----:B------:R-:W4:Y:S04]  /*6e200*/  LDL.LU R3, [R1+0x664] ;  /* 0x0006640001037983 */ /* 0x000f280000300800 */
[----:B------:R-:W4:Y:S04]  /*6e210*/  LDL.LU R22, [R1+0x11c8] ;  /* 0x0011c80001167983 */ /* 0x000f280000300800 */
[----:B------:R-:W4:Y:S04]  /*6e220*/  LDL.LU R19, [R1+0x2014] ;  /* 0x0020140001137983 */ /* 0x000f280000300800 */
[----:B------:R1:W-:Y:S04]  /*6e230*/  @P0 STG.E desc[UR36][R14.64], R18 ;  /* 0x000000120e000986 */ /* 0x0003e8000c101924 */
[----:B-1----:R-:W4:Y:S01]  /*6e240*/  LDL.LU R18, [R1+0x2010] ;  /* 0x0020100001127983 */ /* 0x002f220000300800 */
[----:B------:R-:W-:-:S03]  /*6e250*/  IMAD.WIDE R14, R21, 0x4, R6 ;  /* 0x00000004150e7825 */ /* 0x000fc600078e0206 */
[----:B------:R-:W4:Y:S01]  /*6e260*/  LDL.LU R21, [R1+0x644] ;  /* 0x0006440001157983 */ /* 0x000f220000300800 */
[----:B------:R-:W-:-:S13]  /*6e270*/  LOP3.LUT P0, RZ, R11, 0x200, RZ, 0xc0, !PT ;  /* 0x000002000bff7812 */ /* 0x000fda000780c0ff */
[----:B--2---:R1:W-:Y:S01]  /*6e280*/  @P0 STG.E desc[UR36][R14.64], R17 ;  /* 0x000000110e000986 */ /* 0x0043e2000c101924 */
        /* <DEDUP_REMOVED lines=14> */
[----:B---3--:R1:W-:Y:S01]  /*6e370*/  @P0 STG.E desc[UR36][R14.64], R112 ;  /* 0x000000700e000986 */ /* 0x0083e2000c101924 */
[----:B------:R-:W-:Y:S01]  /*6e380*/  LOP3.LUT P0, RZ, R11, 0x8, RZ, 0xc0, !PT ;  /* 0x000000080bff7812 */ /* 0x000fe2000780c0ff */
[----:B-1----:R-:W-:-:S12]  /*6e390*/  IMAD.WIDE R14, R113, 0x4, R6 ;  /* 0x00000004710e7825 */ /* 0x002fd800078e0206 */
[----:B----4-:R1:W-:Y:S02]  /*6e3a0*/  @P0 STG.E desc[UR36][R14.64], R18 ;  /* 0x000000120e000986 */ /* 0x0103e4000c101924 */
[C---:B-1----:R-:W-:Y:S02]  /*6e3b0*/  IMAD.WIDE R14, R115.reuse, 0x4, R4 ;  /* 0x00000004730e7825 */ /* 0x042fe400078e0204 */
[----:B------:R-:W2:Y:S04]  /*6e3c0*/  LDL.LU R18, [R1+0x200c] ;  /* 0x00200c0001127983 */ /* 0x000ea80000300800 */
[----:B------:R1:W-:Y:S02]  /*6e3d0*/  @P1 STG.E desc[UR36][R14.64], R114 ;  /* 0x000000720e001986 */ /* 0x0003e4000c101924 */
[----:B-1----:R-:W-:-:S05]  /*6e3e0*/  IMAD.WIDE R14, R115, 0x4, R6 ;  /* 0x00000004730e7825 */ /* 0x002fca00078e0206 */
[----:B------:R1:W-:Y:S02]  /*6e3f0*/  @P2 STG.E desc[UR36][R14.64], R108 ;  /* 0x0000006c0e002986 */ /* 0x0003e4000c101924 */
[----:B-1----:R-:W-:-:S05]  /*6e400*/  IMAD.WIDE R14, R110, 0x4, R4 ;  /* 0x000000046e0e7825 */ /* 0x002fca00078e0204 */
[----:B------:R1:W-:Y:S02]  /*6e410*/  @P3 STG.E desc[UR36][R14.64], R109 ;  /* 0x0000006d0e003986 */ /* 0x0003e4000c101924 */
[----:B-1----:R-:W-:-:S05]  /*6e420*/  IMAD.WIDE R14, R110, 0x4, R6 ;  /* 0x000000046e0e7825 */ /* 0x002fca00078e0206 */
[----:B------:R1:W-:Y:S02]  /*6e430*/  @P4 STG.E desc[UR36][R14.64], R111 ;  /* 0x0000006f0e004986 */ /* 0x0003e4000c101924 */
[C---:B-1----:R-:W-:Y:S02]  /*6e440*/  IMAD.WIDE R14, R22.reuse, 0x4, R4 ;  /* 0x00000004160e7825 */ /* 0x042fe400078e0204 */
[----:B------:R-:W3:Y:S04]  /*6e450*/  LDL.LU R111, [R1+0x458] ;  /* 0x00045800016f7983 */ /* 0x000ee80000300800 */
[----:B------:R1:W-:Y:S02]  /*6e460*/  @P5 STG.E desc[UR36][R14.64], R3 ;  /* 0x000000030e005986 */ /* 0x0003e4000c101924 */
[----:B-1----:R-:W-:-:S02]  /*6e470*/  IMAD.WIDE R14, R22, 0x4, R6 ;  /* 0x00000004160e7825 */ /* 0x002fc400078e0206 */
[----:B------:R-:W4:Y:S04]  /*6e480*/  LDL.LU R22, [R1+0x1244] ;  /* 0x0012440001167983 */ /* 0x000f280000300800 */
[----:B------:R-:W3:Y:S04]  /*6e490*/  LDL.LU R3, [R1+0x218] ;  /* 0x0002180001037983 */ /* 0x000ee80000300800 */
[----:B------:R-:W3:Y:S04]  /*6e4a0*/  LDL.LU R10, [R1+0x1248] ;  /* 0x00124800010a7983 */ /* 0x000ee80000300800 */
[----:B------:R1:W-:Y:S04]  /*6e4b0*/  @P6 STG.E desc[UR36][R14.64], R21 ;  /* 0x000000150e006986 */ /* 0x0003e8000c101924 */
[----:B------:R-:W4:Y:S04]  /*6e4c0*/  LDL.LU R114, [R1+0x454] ;  /* 0x0004540001727983 */ /* 0x000f280000300800 */
[----:B-1----:R-:W3:Y:S04]  /*6e4d0*/  LDL.LU R21, [R1+0x11cc] ;  /* 0x0011cc0001157983 */ /* 0x002ee80000300800 */
[----:B------:R-:W4:Y:S04]  /*6e4e0*/  LDL.LU R115, [R1+0x214] ;  /* 0x0002140001737983 */ /* 0x000f280000300800 */
[----:B------:R-:W4:Y:S04]  /*6e4f0*/  LDL.LU R108, [R1+0x668] ;  /* 0x00066800016c7983 */ /* 0x000f280000300800 */
[----:B------:R-:W4:Y:S04]  /*6e500*/  LDL.LU R109, [R1+0x1240] ;  /* 0x00124000016d7983 */ /* 0x000f280000300800 */
[----:B------:R-:W4:Y:S01]  /*6e510*/  LDL.LU R110, [R1+0x648] ;  /* 0x00064800016e7983 */ /* 0x000f220000300800 */
[----:B------:R-:W-:-:S02]  /*6e520*/  LOP3.LUT R12, R12, 0xf7ffffff, RZ, 0xc0, !PT ;  /* 0xf7ffffff0c0c7812 */ /* 0x000fc400078ec0ff */
[C---:B--2---:R-:W-:Y:S02]  /*6e530*/  LOP3.LUT P3, RZ, R18.reuse, 0x1, RZ, 0xc0, !PT ;  /* 0x0000000112ff7812 */ /* 0x044fe4000786c0ff */
[----:B------:R-:W-:Y:S01]  /*6e540*/  LOP3.LUT P4, RZ, R18, 0x2, RZ, 0xc0, !PT ;  /* 0x0000000212ff7812 */ /* 0x000fe2000788c0ff */
[----:B---3--:R-:W-:-:S10]  /*6e550*/  IMAD.WIDE R14, R21, 0x4, R4 ;  /* 0x00000004150e7825 */ /* 0x008fd400078e0204 */
[----:B----4-:R1:W-:Y:S02]  /*6e560*/  @P3 STG.E desc[UR36][R14.64], R114 ;  /* 0x000000720e003986 */ /* 0x0103e4000c101924 */
[----:B-1----:R-:W-:Y:S02]  /*6e570*/  IMAD.WIDE R14, R21, 0x4, R6 ;  /* 0x00000004150e7825 */ /* 0x002fe400078e0206 */
[----:B------:R-:W2:Y:S04]  /*6e580*/  LDL.LU R21, [R1+0x66c] ;  /* 0x00066c0001157983 */ /* 0x000ea80000300800 */
[----:B------:R-:W3:Y:S04]  /*6e590*/  LDL.LU R16, [R1+0x64c] ;  /* 0x00064c0001107983 */ /* 0x000ee80000300800 */
[----:B------:R-:W4:Y:S04]  /*6e5a0*/  LDL.LU R26, [R1+0x45c] ;  /* 0x00045c00011a7983 */ /* 0x000f280000300800 */
[----:B------:R-:W4:Y:S04]  /*6e5b0*/  LDL.LU R27, [R1+0x124c] ;  /* 0x00124c00011b7983 */ /* 0x000f280000300800 */
[----:B------:R-:W4:Y:S04]  /*6e5c0*/  LDL.LU R0, [R1+0x21c] ;  /* 0x00021c0001007983 */ /* 0x000f280000300800 */
[----:B------:R-:W4:Y:S04]  /*6e5d0*/  LDL.LU R8, [R1+0x700] ;  /* 0x0007000001087983 */ /* 0x000f280000300800 */
[----:B------:R-:W4:Y:S04]  /*6e5e0*/  LDL.LU R112, [R1+0x12b0] ;  /* 0x0012b00001707983 */ /* 0x000f280000300800 */
[----:B------:R-:W4:Y:S04]  /*6e5f0*/  LDL.LU R113, [R1+0x6c0] ;  /* 0x0006c00001717983 */ /* 0x000f280000300800 */
[----:B------:R1:W-:Y:S04]  /*6e600*/  @P4 STG.E desc[UR36][R14.64], R115 ;  /* 0x000000730e004986 */ /* 0x0003e8000c101924 */
[----:B------:R-:W4:Y:S04]  /*6e610*/  LDL.LU R114, [R1+0x5d0] ;  /* 0x0005d00001727983 */ /* 0x000f280000300800 */
[----:B-1----:R-:W4:Y:S01]  /*6e620*/  LDL.LU R115, [R1+0x12b4] ;  /* 0x0012b40001737983 */ /* 0x002f220000300800 */
        /* <DEDUP_REMOVED lines=21> */
[C---:B------:R-:W-:Y:S02]  /*6e780*/  LOP3.LUT P0, RZ, R18.reuse, 0x20, RZ, 0xc0, !PT ;  /* 0x0000002012ff7812 */ /* 0x040fe4000780c0ff */
[----:B------:R-:W-:Y:S01]  /*6e790*/  LOP3.LUT P6, RZ, R18, 0x8, RZ, 0xc0, !PT ;  /* 0x0000000812ff7812 */ /* 0x000fe200078cc0ff */
[----:B------:R-:W-:Y:S01]  /*6e7a0*/  IMAD.WIDE R14, R109, 0x4, R4 ;  /* 0x000000046d0e7825 */ /* 0x000fe200078e0204 */
[----:B------:R-:W-:-:S04]  /*6e7b0*/  LOP3.LUT R11, R11, 0xfffffffb, RZ, 0xc0, !PT ;  /* 0xfffffffb0b0b7812 */ /* 0x000fc800078ec0ff */
[----:B------:R1:W-:Y:S05]  /*6e7c0*/  @P5 STG.E desc[UR36][R14.64], R108 ;  /* 0x0000006c0e005986 */ /* 0x0003ea000c101924 */
[----:B------:R-:W-:Y:S02]  /*6e7d0*/  @P0 LOP3.LUT R11, R11, 0x4, RZ, 0xfc, !PT ;  /* 0x000000040b0b0812 */ /* 0x000fe400078efcff */
[----:B------:R-:W-:Y:S01]  /*6e7e0*/  LOP3.LUT P0, RZ, R18, 0x10, RZ, 0xc0, !PT ;  /* 0x0000001012ff7812 */ /* 0x000fe2000780c0ff */
[----:B-1----:R-:W-:Y:S02]  /*6e7f0*/  IMAD.WIDE R14, R109, 0x4, R6 ;  /* 0x000000046d0e7825 */ /* 0x002fe400078e0206 */
[----:B------:R-:W4:Y:S04]  /*6e800*/  LDL.LU R109, [R1+0x12b8] ;  /* 0x0012b800016d7983 */ /* 0x000f280000300800 */
[----:B------:R1:W-:Y:S04]  /*6e810*/  @P6 STG.E desc[UR36][R14.64], R110 ;  /* 0x0000006e0e006986 */ /* 0x0003e8000c101924 */
[----:B------:R-:W4:Y:S01]  /*6e820*/  LDL.LU R108, [R1+0x704] ;  /* 0x00070400016c7983 */ /* 0x000f220000300800 */
[----:B-1----:R-:W-:-:S03]  /*6e830*/  IMAD.WIDE R14, R22, 0x4, R4 ;  /* 0x00000004160e7825 */ /* 0x002fc600078e0204 */
[----:B------:R-:W4:Y:S04]  /*6e840*/  LDL.LU R110, [R1+0x6c4] ;  /* 0x0006c400016e7983 */ /* 0x000f280000300800 */
[----:B------:R1:W-:Y:S01]  /*6e850*/  @P0 STG.E desc[UR36][R14.64], R111 ;  /* 0x0000006f0e000986 */ /* 0x0003e2000c101924 */
[C---:B------:R-:W-:Y:S01]  /*6e860*/  LOP3.LUT P0, RZ, R11.reuse, 0x4, RZ, 0xc0, !PT ;  /* 0x000000040bff7812 */ /* 0x040fe2000780c0ff */
[----:B-1----:R-:W-:Y:S02]  /*6e870*/  IMAD.WIDE R14, R22, 0x4, R6 ;  /* 0x00000004160e7825 */ /* 0x002fe400078e0206 */
[----:B------:R-:W4:Y:S10]  /*6e880*/  LDL.LU R111, [R1+0x5d4] ;  /* 0x0005d400016f7983 */ /* 0x000f340000300800 */
[----:B------:R1:W-:Y:S01]  /*6e890*/  @P0 STG.E desc[UR36][R14.64], R3 ;  /* 0x000000030e000986 */ /* 0x0003e2000c101924 */
[----:B------:R-:W-:-:S03]  /*6e8a0*/  LOP3.LUT P0, RZ, R11, 0x2, RZ, 0xc0, !PT ;  /* 0x000000020bff7812 */ /* 0x000fc6000780c0ff */
[----:B------:R-:W4:Y:S01]  /*6e8b0*/  LDL.LU R22, [R1+0x12bc] ;  /* 0x0012bc0001167983 */ /* 0x000f220000300800 */
[----:B-1----:R-:W-:Y:S01]  /*6e8c0*/  IMAD.WIDE R14, R10, 0x4, R4 ;  /* 0x000000040a0e7825 */ /* 0x002fe200078e0204 */
[----:B------:R-:W-:Y:S02]  /*6e8d0*/  LOP3.LUT P1, RZ, R18, 0x2000, RZ, 0xc0, !PT ;  /* 0x0000200012ff7812 */ /* 0x000fe4000782c0ff */
[----:B------:R-:W4:Y:S06]  /*6e8e0*/  LDL.LU R3, [R1+0x474] ;  /* 0x0004740001037983 */ /* 0x000f2c0000300800 */
[----:B--2---:R1:W-:Y:S01]  /*6e8f0*/  @P0 STG.E desc[UR36][R14.64], R21 ;  /* 0x000000150e000986 */ /* 0x0043e2000c101924 */
[----:B------:R-:W-:Y:S01]  /*6e900*/  LOP3.LUT P0, RZ, R11, 0x1, RZ, 0xc0, !PT ;  /* 0x000000010bff7812 */ /* 0x000fe2000780c0ff */
[----:B------:R-:W-:-:S02]  /*6e910*/  IMAD.WIDE R10, R10, 0x4, R6 ;  /* 0x000000040a0a7825 */ /* 0x000fc400078e0206 */
[----:B-1----:R-:W2:Y:S10]  /*6e920*/  LDL.LU R21, [R1+0x12c0] ;  /* 0x0012c00001157983 */ /* 0x002eb40000300800 */
        /* <DEDUP_REMOVED lines=17> */
[----:B------:R1:W-:Y:S04]  /*6ea40*/  @P1 STG.E desc[UR36][R10.64], R19 ;  /* 0x000000130a001986 */ /* 0x0003e8000c101924 */
[----:B-1----:R-:W3:Y:S01]  /*6ea50*/  LDL.LU R19, [R1+0x2008] ;  /* 0x0020080001137983 */ /* 0x002ee20000300800 */
[C---:B------:R-:W-:Y:S02]  /*6ea60*/  LOP3.LUT P2, RZ, R18.reuse, 0x4000, RZ, 0xc0, !PT ;  /* 0x0000400012ff7812 */ /* 0x040fe4000784c0ff */
[C---:B------:R-:W-:Y:S02]  /*6ea70*/  LOP3.LUT P3, RZ, R18.reuse, 0x8000, RZ, 0xc0, !PT ;  /* 0x0000800012ff7812 */ /* 0x040fe4000786c0ff */
[C---:B------:R-:W-:Y:S02]  /*6ea80*/  LOP3.LUT P4, RZ, R18.reuse, 0x10000, RZ, 0xc0, !PT ;  /* 0x0001000012ff7812 */ /* 0x040fe4000788c0ff */
[----:B------:R-:W-:-:S02]  /*6ea90*/  LOP3.LUT P5, RZ, R18, 0x20000, RZ, 0xc0, !PT ;  /* 0x0002000012ff7812 */ /* 0x000fc400078ac0ff */
[----:B------:R-:W-:Y:S01]  /*6eaa0*/  LOP3.LUT P6, RZ, R18, 0x40000, RZ, 0xc0, !PT ;  /* 0x0004000012ff7812 */ /* 0x000fe200078cc0ff */
[----:B------:R-:W-:-:S05]  /*6eab0*/  IMAD.WIDE R10, R109, 0x4, R4 ;  /* 0x000000046d0a7825 */ /* 0x000fca00078e0204 */
[----:B------:R1:W-:Y:S02]  /*6eac0*/  @P2 STG.E desc[UR36][R10.64], R108 ;  /* 0x0000006c0a002986 */ /* 0x0003e4000c101924 */
[----:B-1----:R-:W-:-:S05]  /*6ead0*/  IMAD.WIDE R10, R109, 0x4, R6 ;  /* 0x000000046d0a7825 */ /* 0x002fca00078e0206 */
[----:B------:R1:W-:Y:S02]  /*6eae0*/  @P3 STG.E desc[UR36][R10.64], R110 ;  /* 0x0000006e0a003986 */ /* 0x0003e4000c101924 */
[----:B-1----:R-:W-:-:S05]  /*6eaf0*/  IMAD.WIDE R10, R22, 0x4, R4 ;  /* 0x00000004160a7825 */ /* 0x002fca00078e0204 */
[----:B------:R1:W-:Y:S02]  /*6eb00*/  @P4 STG.E desc[UR36][R10.64], R111 ;  /* 0x0000006f0a004986 */ /* 0x0003e4000c101924 */
[----:B-1----:R-:W-:Y:S02]  /*6eb10*/  IMAD.WIDE R10, R22, 0x4, R6 ;  /* 0x00000004160a7825 */ /* 0x002fe400078e0206 */
[----:B------:R-:W4:Y:S04]  /*6eb20*/  LDL.LU R111, [R1+0x12c8] ;  /* 0x0012c800016f7983 */ /* 0x000f280000300800 */
[----:B------:R2:W-:Y:S04]  /*6eb30*/  @P5 STG.E desc[UR36][R10.64], R3 ;  /* 0x000000030a005986 */ /* 0x0005e8000c101924 */
[----:B------:R-:W4:Y:S01]  /*6eb40*/  LDL.LU R22, [R1+0x6cc] ;  /* 0x0006cc0001167983 */ /* 0x000f220000300800 */
[----:B--2---:R-:W-:-:S05]  /*6eb50*/  IMAD.WIDE R10, R21, 0x4, R4 ;  /* 0x00000004150a7825 */ /* 0x004fca00078e0204 */
[----:B---3--:R1:W-:Y:S04]  /*6eb60*/  @P6 STG.E desc[UR36][R10.64], R19 ;  /* 0x000000130a006986 */ /* 0x0083e8000c101924 */
[----:B-1----:R-:W2:Y:S04]  /*6eb70*/  LDL.LU R19, [R1+0x2004] ;  /* 0x0020040001137983 */ /* 0x002ea80000300800 */
[----:B------:R-:W3:Y:S04]  /*6eb80*/  LDL.LU R114, [R1+0x6c8] ;  /* 0x0006c80001727983 */ /* 0x000ee80000300800 */
[----:B------:R-:W4:Y:S04]  /*6eb90*/  LDL.LU R115, [R1+0x5d8] ;  /* 0x0005d80001737983 */ /* 0x000f280000300800 */
[----:B------:R-:W2:Y:S04]  /*6eba0*/  LDL.LU R108, [R1+0x12c4] ;  /* 0x0012c400016c7983 */ /* 0x000ea80000300800 */
[----:B------:R-:W4:Y:S04]  /*6ebb0*/  LDL.LU R109, [R1+0x478] ;  /* 0x00047800016d7983 */ /* 0x000f280000300800 */
[----:B------:R-:W4:Y:S01]  /*6ebc0*/  LDL.LU R110, [R1+0x70c] ;  /* 0x00070c00016e7983 */ /* 0x000f220000300800 */
[----:B------:R-:W-:-:S03]  /*6ebd0*/  IMAD.WIDE R10, R21, 0x4, R6 ;  /* 0x00000004150a7825 */ /* 0x000fc600078e0206 */
[----:B------:R-:W4:Y:S04]  /*6ebe0*/  LDL.LU R21, [R1+0x5dc] ;  /* 0x0005dc0001157983 */ /* 0x000f280000300800 */
[----:B------:R-:W4:Y:S04]  /*6ebf0*/  LDL.LU R14, [R1+0x12cc] ;  /* 0x0012cc00010e7983 */ /* 0x000f280000300800 */
[----:B------:R-:W4:Y:S01]  /*6ec00*/  LDL.LU R3, [R1+0x47c] ;  /* 0x00047c0001037983 */ /* 0x000f220000300800 */
[----:B------:R-:W-:Y:S02]  /*6ec10*/  LOP3.LUT P0, RZ, R18, 0x80000000, RZ, 0xc0, !PT ;  /* 0x8000000012ff7812 */ /* 0x000fe4000780c0ff */
[----:B------:R-:W-:Y:S01]  /*6ec20*/  LOP3.LUT R12, R12, 0xfff7ffff, RZ, 0xc0, !PT ;  /* 0xfff7ffff0c0c7812 */ /* 0x000fe200078ec0ff */
[----:B------:R-:W4:Y:S04]  /*6ec30*/  LDL.LU R15, [R1+0x6e0] ;  /* 0x0006e000010f7983 */ /* 0x000f280000300800 */
[----:B------:R-:W4:Y:S04]  /*6ec40*/  LDL.LU R17, [R1+0x1330] ;  /* 0x0013300001117983 */ /* 0x000f280000300800 */
[----:B------:R-:W4:Y:S02]  /*6ec50*/  LDL.LU R16, [R1+0x690] ;  /* 0x0006900001107983 */ /* 0x000f240000300800 */
[----:B------:R-:W-:-:S02]  /*6ec60*/  @P0 LOP3.LUT R12, R12, 0x80000, RZ, 0xfc, !PT ;  /* 0x000800000c0c0812 */ /* 0x000fc400078efcff */
[----:B------:R-:W-:Y:S01]  /*6ec70*/  LOP3.LUT P0, RZ, R18, 0x40000000, RZ, 0xc0, !PT ;  /* 0x4000000012ff7812 */ /* 0x000fe2000780c0ff */
[----:B------:R-:W4:Y:S01]  /*6ec80*/  LDL.LU R27, [R1+0x1334] ;  /* 0x00133400011b7983 */ /* 0x000f220000300800 */
[----:B------:R-:W-:-:S03]  /*6ec90*/  LOP3.LUT R12, R12, 0xffefffff, RZ, 0xc0, !PT ;  /* 0xffefffff0c0c7812 */ /* 0x000fc600078ec0ff */
[----:B------:R-:W4:Y:S01]  /*6eca0*/  LDL.LU R26, [R1+0x460] ;  /* 0x00046000011a7983 */ /* 0x000f220000300800 */
[----:B------:R-:W-:-:S03]  /*6ecb0*/  LOP3.LUT P3, RZ, R18, 0x80000, RZ, 0xc0, !PT ;  /* 0x0008000012ff7812 */ /* 0x000fc6000786c0ff */
[----:B------:R-:W4:Y:S04]  /*6ecc0*/  LDL.LU R0, [R1+0x1c0] ;  /* 0x0001c00001007983 */ /* 0x000f280000300800 */
[----:B------:R-:W-:Y:S01]  /*6ecd0*/  @P0 LOP3.LUT R12, R12, 0x100000, RZ, 0xfc, !PT ;  /* 0x001000000c0c0812 */ /* 0x000fe200078efcff */
[----:B------:R-:W4:Y:S01]  /*6ece0*/  LDL.LU R112, [R1+0x1338] ;  /* 0x0013380001707983 */ /* 0x000f220000300800 */
[----:B------:R-:W-:Y:S02]  /*6ecf0*/  LOP3.LUT P0, RZ, R18, 0x20000000, RZ, 0xc0, !PT ;  /* 0x2000000012ff7812 */ /* 0x000fe4000780c0ff */
[----:B------:R-:W-:Y:S01]  /*6ed00*/  LOP3.LUT R12, R12, 0xffdfffff, RZ, 0xc0, !PT ;  /* 0xffdfffff0c0c7812 */ /* 0x000fe200078ec0ff */
[----:B------:R-:W4:Y:S01]  /*6ed10*/  LDL.LU R8, [R1+0x6e4] ;  /* 0x0006e40001087983 */ /* 0x000f220000300800 */
[----:B------:R-:W-:-:S02]  /*6ed20*/  LOP3.LUT P4, RZ, R18, 0x100000, RZ, 0xc0, !PT ;  /* 0x0010000012ff7812 */ /* 0x000fc4000788c0ff */
[----:B------:R-:W-:Y:S01]  /*6ed30*/  LOP3.LUT P5, RZ, R18, 0x200000, RZ, 0xc0, !PT ;  /* 0x0020000012ff7812 */ /* 0x000fe200078ac0ff */
[----:B------:R-:W4:Y:S06]  /*6ed40*/  LDL.LU R113, [R1+0x694] ;  /* 0x0006940001717983 */ /* 0x000f2c0000300800 */
        /* <DEDUP_REMOVED lines=15> */
[----:B------:R-:W-:-:S11]  /*6ee40*/  LOP3.LUT R12, R12, 0xfbffffff, RZ, 0xc0, !PT ;  /* 0xfbffffff0c0c7812 */ /* 0x000fd600078ec0ff */
[----:B------:R-:W-:Y:S02]  /*6ee50*/  @P0 LOP3.LUT R12, R12, 0x4000000, RZ, 0xfc, !PT ;  /* 0x040000000c0c0812 */ /* 0x000fe400078efcff */
[----:B------:R-:W-:Y:S01]  /*6ee60*/  LOP3.LUT P0, RZ, R18, 0x800000, RZ, 0xc0, !PT ;  /* 0x0080000012ff7812 */ /* 0x000fe2000780c0ff */
[----:B---3--:R2:W-:Y:S02]  /*6ee70*/  @P3 STG.E desc[UR36][R10.64], R114 ;  /* 0x000000720a003986 */ /* 0x0085e4000c101924 */
[C---:B--2---:R-:W-:Y:S02]  /*6ee80*/  IMAD.WIDE R10, R108.reuse, 0x4, R4 ;  /* 0x000000046c0a7825 */ /* 0x044fe400078e0204 */
[----:B------:R-:W2:Y:S04]  /*6ee90*/  LDL.LU R114, [R1+0x464] ;  /* 0x0004640001727983 */ /* 0x000ea80000300800 */
[----:B----4-:R1:W-:Y:S02]  /*6eea0*/  @P4 STG.E desc[UR36][R10.64], R115 ;  /* 0x000000730a004986 */ /* 0x0103e4000c101924 */
[----:B-1----:R-:W-:-:S02]  /*6eeb0*/  IMAD.WIDE R10, R108, 0x4, R6 ;  /* 0x000000046c0a7825 */ /* 0x002fc400078e0206 */
[----:B------:R-:W3:Y:S04]  /*6eec0*/  LDL.LU R115, [R1+0x133c] ;  /* 0x00133c0001737983 */ /* 0x000ee80000300800 */
        /* <DEDUP_REMOVED lines=72> */
[----:B------:R-:W-:Y:S01]  /*6f350*/  LOP3.LUT R12, R12, 0xfffff7ff, RZ, 0xc0, !PT ;  /* 0xfffff7ff0c0c7812 */ /* 0x000fe200078ec0ff */
[----:B------:R-:W3:Y:S01]  /*6f360*/  LDL.LU R113, [R1+0x808] ;  /* 0x0008080001717983 */ /* 0x000ee20000300800 */
[C---:B------:R-:W-:Y:S02]  /*6f370*/  LOP3.LUT P3, RZ, R19.reuse, 0x40, RZ, 0xc0, !PT ;  /* 0x0000004013ff7812 */ /* 0x040fe4000786c0ff */
[----:B------:R-:W-:Y:S01]  /*6f380*/  LOP3.LUT P4, RZ, R19, 0x80, RZ, 0xc0, !PT ;  /* 0x0000008013ff7812 */ /* 0x000fe2000788c0ff */
[----:B------:R-:W3:Y:S06]  /*6f390*/  LDL.LU R114, [R1+0x1360] ;  /* 0x0013600001727983 */ /* 0x000eec0000300800 */
        /* <DEDUP_REMOVED lines=32> */
[----:B------:R1:W-:Y:S04]  /*6f5a0*/  @P5 STG.E desc[UR36][R10.64], R110 ;  /* 0x0000006e0a005986 */ /* 0x0003e8000c101924 */
[----:B------:R-:W4:Y:S01]  /*6f5b0*/  LDL.LU R108, [R1+0x638] ;  /* 0x00063800016c7983 */ /* 0x000f220000300800 */
[----:B-1----:R-:W-:-:S03]  /*6f5c0*/  IMAD.WIDE R10, R111, 0x4, R6 ;  /* 0x000000046f0a7825 */ /* 0x002fc600078e0206 */
[----:B------:R-:W4:Y:S04]  /*6f5d0*/  LDL.LU R110, [R1+0x528] ;  /* 0x00052800016e7983 */ /* 0x000f280000300800 */
[----:B------:R1:W-:Y:S04]  /*6f5e0*/  @P6 STG.E desc[UR36][R10.64], R3 ;  /* 0x000000030a006986 */ /* 0x0003e8000c101924 */
[----:B------:R-:W4:Y:S01]  /*6f5f0*/  LDL.LU R111, [R1+0x80c] ;  /* 0x00080c00016f7983 */ /* 0x000f220000300800 */
[----:B-1----:R-:W-:-:S05]  /*6f600*/  IMAD.WIDE R10, R21, 0x4, R4 ;  /* 0x00000004150a7825 */ /* 0x002fca00078e0204 */
[----:B------:R1:W-:Y:S01]  /*6f610*/  @P0 STG.E desc[UR36][R10.64], R22 ;  /* 0x000000160a000986 */ /* 0x0003e2000c101924 */
[C---:B------:R-:W-:Y:S01]  /*6f620*/  LOP3.LUT P0, RZ, R12.reuse, 0x40000, RZ, 0xc0, !PT ;  /* 0x000400000cff7812 */ /* 0x040fe2000780c0ff */
[----:B-1----:R-:W-:Y:S02]  /*6f630*/  IMAD.WIDE R10, R21, 0x4, R6 ;  /* 0x00000004150a7825 */ /* 0x002fe400078e0206 */
[----:B------:R-:W4:Y:S10]  /*6f640*/  LDL.LU R22, [R1+0x1368] ;  /* 0x0013680001167983 */ /* 0x000f340000300800 */
[----:B------:R1:W-:Y:S01]  /*6f650*/  @P0 STG.E desc[UR36][R10.64], R14 ;  /* 0x0000000e0a000986 */ /* 0x0003e2000c101924 */
[----:B------:R-:W-:-:S03]  /*6f660*/  LOP3.LUT P0, RZ, R12, 0x20000, RZ, 0xc0, !PT ;  /* 0x000200000cff7812 */ /* 0x000fc6000780c0ff */
[----:B------:R-:W4:Y:S04]  /*6f670*/  LDL.LU R21, [R1+0x63c] ;  /* 0x00063c0001157983 */ /* 0x000f280000300800 */
[----:B------:R-:W4:Y:S01]  /*6f680*/  LDL.LU R3, [R1+0x136c] ;  /* 0x00136c0001037983 */ /* 0x000f220000300800 */
[----:B-1----:R-:W-:-:S05]  /*6f690*/  IMAD.WIDE R10, R17, 0x4, R4 ;  /* 0x00000004110a7825 */ /* 0x002fca00078e0204 */
        /* <DEDUP_REMOVED lines=15> */
[----:B------:R1:W-:Y:S04]  /*6f790*/  @P0 STG.E desc[UR36][R10.64], R20 ;  /* 0x000000140a000986 */ /* 0x0003e8000c101924 */
[----:B-1----:R-:W4:Y:S01]  /*6f7a0*/  LDL.LU R20, [R1+0x2000] ;  /* 0x0020000001147983 */ /* 0x002f220000300800 */
[----:B------:R-:W-:Y:S02]  /*6f7b0*/  LOP3.LUT P0, RZ, R12, 0x800, RZ, 0xc0, !PT ;  /* 0x000008000cff7812 */ /* 0x000fe4000780c0ff */
[C---:B------:R-:W-:Y:S01]  /*6f7c0*/  LOP3.LUT P1, RZ, R19.reuse, 0x80000, RZ, 0xc0, !PT ;  /* 0x0008000013ff7812 */ /* 0x040fe2000782c0ff */
[----:B------:R-:W-:Y:S01]  /*6f7d0*/  IMAD.WIDE R10, R114, 0x4, R4 ;  /* 0x00000004720a7825 */ /* 0x000fe200078e0204 */
[C---:B------:R-:W-:Y:S02]  /*6f7e0*/  LOP3.LUT P2, RZ, R19.reuse, 0x100000, RZ, 0xc0, !PT ;  /* 0x0010000013ff7812 */ /* 0x040fe4000784c0ff */
[----:B------:R-:W-:-:S07]  /*6f7f0*/  LOP3.LUT P3, RZ, R19, 0x200000, RZ, 0xc0, !PT ;  /* 0x0020000013ff7812 */ /* 0x000fce000786c0ff */
[----:B------:R1:W-:Y:S01]  /*6f800*/  @P0 STG.E desc[UR36][R10.64], R113 ;  /* 0x000000710a000986 */ /* 0x0003e2000c101924 */
[C---:B------:R-:W-:Y:S01]  /*6f810*/  LOP3.LUT P4, RZ, R19.reuse, 0x400000, RZ, 0xc0, !PT ;  /* 0x0040000013ff7812 */ /* 0x040fe2000788c0ff */
[----:B-1----:R-:W-:Y:S01]  /*6f820*/  IMAD.WIDE R10, R114, 0x4, R6 ;  /* 0x00000004720a7825 */ /* 0x002fe200078e0206 */
[----:B------:R-:W-:-:S04]  /*6f830*/  LOP3.LUT P5, RZ, R19, 0x800000, RZ, 0xc0, !PT ;  /* 0x0080000013ff7812 */ /* 0x000fc800078ac0ff */
[----:B--2---:R3:W-:Y:S02]  /*6f840*/  @P1 STG.E desc[UR36][R10.64], R115 ;  /* 0x000000730a001986 */ /* 0x0047e4000c101924 */
[----:B---3--:R-:W-:-:S05]  /*6f850*/  IMAD.WIDE R10, R109, 0x4, R4 ;  /* 0x000000046d0a7825 */ /* 0x008fca00078e0204 */
[----:B----4-:R1:W-:Y:S02]  /*6f860*/  @P2 STG.E desc[UR36][R10.64], R108 ;  /* 0x0000006c0a002986 */ /* 0x0103e4000c101924 */
[----:B-1----:R-:W-:-:S05]  /*6f870*/  IMAD.WIDE R10, R109, 0x4, R6 ;  /* 0x000000046d0a7825 */ /* 0x002fca00078e0206 */
[----:B------:R1:W-:Y:S02]  /*6f880*/  @P3 STG.E desc[UR36][R10.64], R110 ;  /* 0x0000006e0a003986 */ /* 0x0003e4000c101924 */
[----:B-1----:R-:W-:-:S05]  /*6f890*/  IMAD.WIDE R10, R22, 0x4, R4 ;  /* 0x00000004160a7825 */ /* 0x002fca00078e0204 */
[----:B------:R1:W-:Y:S02]  /*6f8a0*/  @P4 STG.E desc[UR36][R10.64], R111 ;  /* 0x0000006f0a004986 */ /* 0x0003e4000c101924 */
[----:B-1----:R-:W-:Y:S01]  /*6f8b0*/  IMAD.WIDE R10, R22, 0x4, R6 ;  /* 0x00000004160a7825 */ /* 0x002fe200078e0206 */
[----:B------:R-:W-:-:S04]  /*6f8c0*/  LOP3.LUT P6, RZ, R19, 0x1000000, RZ, 0xc0, !PT ;  /* 0x0100000013ff7812 */ /* 0x000fc800078cc0ff */
[----:B------:R1:W-:Y:S04]  /*6f8d0*/  @P5 STG.E desc[UR36][R10.64], R20 ;  /* 0x000000140a005986 */ /* 0x0003e8000c101924 */
[----:B-1----:R-:W2:Y:S01]  /*6f8e0*/  LDL.LU R20, [R1+0x1ffc] ;  /* 0x001ffc0001147983 */ /* 0x002ea20000300800 */
[----:B------:R-:W-:-:S05]  /*6f8f0*/  IMAD.WIDE R10, R3, 0x4, R4 ;  /* 0x00000004030a7825 */ /* 0x000fca00078e0204 */
[----:B------:R1:W-:Y:S04]  /*6f900*/  @P6 STG.E desc[UR36][R10.64], R21 ;  /* 0x000000150a006986 */ /* 0x0003e8000c101924 */
[----:B-1----:R-:W3:Y:S01]  /*6f910*/  LDL.LU R21, [R1+0x52c] ;  /* 0x00052c0001157983 */ /* 0x002ee20000300800 */
[----:B------:R-:W-:-:S03]  /*6f920*/  LOP3.LUT R12, R12, 0xfffffff7, RZ, 0xc0, !PT ;  /* 0xfffffff70c0c7812 */ /* 0x000fc600078ec0ff */
[----:B------:R-:W4:Y:S04]  /*6f930*/  LDL.LU R108, [R1+0x7a0] ;  /* 0x0007a000016c7983 */ /* 0x000f280000300800 */
[----:B------:R-:W4:Y:S04]  /*6f940*/  LDL.LU R109, [R1+0x1370] ;  /* 0x00137000016d7983 */ /* 0x000f280000300800 */
[----:B------:R-:W4:Y:S04]  /*6f950*/  LDL.LU R110, [R1+0x730] ;  /* 0x00073000016e7983 */ /* 0x000f280000300800 */
[----:B------:R-:W4:Y:S04]  /*6f960*/  LDL.LU R111, [R1+0x5b0] ;  /* 0x0005b000016f7983 */ /* 0x000f280000300800 */
[----:B------:R-:W4:Y:S01]  /*6f970*/  LDL.LU R22, [R1+0x1374] ;  /* 0x0013740001167983 */ /* 0x000f220000300800 */
[----:B------:R-:W-:Y:S01]  /*6f980*/  LOP3.LUT P3, RZ, R19, 0x2000000, RZ, 0xc0, !PT ;  /* 0x0200000013ff7812 */ /* 0x000fe2000786c0ff */
[----:B------:R-:W-:-:S02]  /*6f990*/  IMAD.WIDE R10, R3, 0x4, R6 ;  /* 0x00000004030a7825 */ /* 0x000fc400078e0206 */
[----:B------:R-:W4:Y:S01]  /*6f9a0*/  LDL.LU R3, [R1+0x4b0] ;  /* 0x0004b00001037983 */ /* 0x000f220000300800 */
        /* <DEDUP_REMOVED lines=22> */
[----:B---3--:R1:W-:Y:S10]  /*6fb10*/  @P3 STG.E desc[UR36][R10.64], R21 ;  /* 0x000000150a003986 */ /* 0x0083f4000c101924 */
[----:B------:R-:W-:-:S02]  /*6fb20*/  @P0 LOP3.LUT R12, R12, 0x200, RZ, 0xfc, !PT ;  /* 0x000002000c0c0812 */ /* 0x000fc400078efcff */
[----:B------:R-:W-:Y:S01]  /*6fb30*/  LOP3.LUT P0, RZ, R19, 0x40000000, RZ, 0xc0, !PT ;  /* 0x4000000013ff7812 */ /* 0x000fe2000780c0ff */
[----:B-1----:R-:W2:Y:S01]  /*6fb40*/  LDL.LU R21, [R1+0x1378] ;  /* 0x0013780001157983 */ /* 0x002ea20000300800 */
[----:B------:R-:W-:-:S11]  /*6fb50*/  LOP3.LUT R12, R12, 0xfffffbff, RZ, 0xc0, !PT ;  /* 0xfffffbff0c0c7812 */ /* 0x000fd600078ec0ff */
[----:B------:R-:W-:Y:S02]  /*6fb60*/  @P0 LOP3.LUT R12, R12, 0x400, RZ, 0xfc, !PT ;  /* 0x000004000c0c0812 */ /* 0x000fe400078efcff */
[----:B------:R-:W-:Y:S02]  /*6fb70*/  LOP3.LUT P0, RZ, R19, 0x20000000, RZ, 0xc0, !PT ;  /* 0x2000000013ff7812 */ /* 0x000fe4000780c0ff */
        /* <DEDUP_REMOVED lines=10> */
[----:B----4-:R-:W-:-:S03]  /*6fc20*/  IMAD.WIDE R10, R109, 0x4, R4 ;  /* 0x000000046d0a7825 */ /* 0x010fc600078e0204 */
[----:B------:R-:W4:Y:S04]  /*6fc30*/  LDL.LU R112, [R1+0x4b8] ;  /* 0x0004b80001707983 */ /* 0x000f280000300800 */
[----:B------:R-:W4:Y:S04]  /*6fc40*/  LDL.LU R113, [R1+0x7ac] ;  /* 0x0007ac0001717983 */ /* 0x000f280000300800 */
[----:B------:R-:W4:Y:S04]  /*6fc50*/  LDL.LU R114, [R1+0x1388] ;  /* 0x0013880001727983 */ /* 0x000f280000300800 */
[----:B------:R1:W-:Y:S04]  /*6fc60*/  @P4 STG.E desc[UR36][R10.64], R108 ;  /* 0x0000006c0a004986 */ /* 0x0003e8000c101924 */
[----:B------:R-:W4:Y:S01]  /*6fc70*/  LDL.LU R115, [R1+0x73c] ;  /* 0x00073c0001737983 */ /* 0x000f220000300800 */
[----:B-1----:R-:W-:-:S03]  /*6fc80*/  IMAD.WIDE R10, R109, 0x4, R6 ;  /* 0x000000046d0a7825 */ /* 0x002fc600078e0206 */
[----:B------:R-:W4:Y:S04]  /*6fc90*/  LDL.LU R108, [R1+0x5bc] ;  /* 0x0005bc00016c7983 */ /* 0x000f280000300800 */
[----:B------:R1:W-:Y:S04]  /*6fca0*/  @P5 STG.E desc[UR36][R10.64], R110 ;  /* 0x0000006e0a005986 */ /* 0x0003e8000c101924 */
[----:B------:R-:W4:Y:S01]  /*6fcb0*/  LDL.LU R109, [R1+0x138c] ;  /* 0x00138c00016d7983 */ /* 0x000f220000300800 */
[----:B-1----:R-:W-:-:S03]  /*6fcc0*/  IMAD.WIDE R10, R22, 0x4, R4 ;  /* 0x00000004160a7825 */ /* 0x002fc600078e0204 */
[----:B------:R-:W4:Y:S04]  /*6fcd0*/  LDL.LU R110, [R1+0x4bc] ;  /* 0x0004bc00016e7983 */ /* 0x000f280000300800 */
[----:B------:R1:W-:Y:S02]  /*6fce0*/  @P6 STG.E desc[UR36][R10.64], R111 ;  /* 0x0000006f0a006986 */ /* 0x0003e4000c101924 */
[----:B-1----:R-:W-:Y:S02]  /*6fcf0*/  IMAD.WIDE R10, R22, 0x4, R6 ;  /* 0x00000004160a7825 */ /* 0x002fe400078e0206 */
[----:B------:R-:W4:Y:S04]  /*6fd00*/  LDL.LU R111, [R1+0x8b0] ;  /* 0x0008b000016f7983 */ /* 0x000f280000300800 */
[----:B------:R1:W-:Y:S01]  /*6fd10*/  @P0 STG.E desc[UR36][R10.64], R3 ;  /* 0x000000030a000986 */ /* 0x0003e2000c101924 */
[----:B------:R-:W-:-:S03]  /*6fd20*/  LOP3.LUT P0, RZ, R12, 0x400, RZ, 0xc0, !PT ;  /* 0x000004000cff7812 */ /* 0x000fc6000780c0ff */
[----:B------:R-:W4:Y:S04]  /*6fd30*/  LDL.LU R22, [R1+0x1390] ;  /* 0x0013900001167983 */ /* 0x000f280000300800 */
[----:B-1----:R-:W4:Y:S01]  /*6fd40*/  LDL.LU R3, [R1+0x1ff8] ;  /* 0x001ff80001037983 */ /* 0x002f220000300800 */
[----:B--2---:R-:W-:-:S05]  /*6fd50*/  IMAD.WIDE R10, R21, 0x4, R4 ;  /* 0x00000004150a7825 */ /* 0x004fca00078e0204 */
[----:B---3--:R1:W-:Y:S02]  /*6fd60*/  @P0 STG.E desc[UR36][R10.64], R19 ;  /* 0x000000130a000986 */ /* 0x0083e4000c101924 */
        /* <DEDUP_REMOVED lines=60> */
[----:B------:R-:W-:Y:S01]  /*70130*/  @P0 LOP3.LUT R13, R13, 0x40000000, RZ, 0xfc, !PT ;  /* 0x400000000d0d0812 */ /* 0x000fe200078efcff */
[----:B--2---:R-:W-:-:S05]  /*70140*/  IMAD.WIDE R10, R21, 0x4, R4 ;  /* 0x00000004150a7825 */ /* 0x004fca00078e0204 */
[----:B---3--:R1:W-:Y:S02]  /*70150*/  @P3 STG.E desc[UR36][R10.64], R114 ;  /* 0x000000720a003986 */ /* 0x0083e4000c101924 */
[----:B-1----:R-:W-:Y:S02]  /*70160*/  IMAD.WIDE R10, R21, 0x4, R6 ;  /* 0x00000004150a7825 */ /* 0x002fe400078e0206 */
[----:B------:R-:W2:Y:S04]  /*70170*/  LDL.LU R21, [R1+0x6b4] ;  /* 0x0006b40001157983 */ /* 0x000ea80000300800 */
[----:B------:R-:W3:Y:S04]  /*70180*/  LDL.LU R19, [R1+0x8b8] ;  /* 0x0008b80001137983 */ /* 0x000ee80000300800 */
[----:B------:R-:W3:Y:S04]  /*70190*/  LDL.LU R18, [R1+0x13e0] ;  /* 0x0013e00001127983 */ /* 0x000ee80000300800 */
[----:B------:R-:W3:Y:S01]  /*701a0*/  LDL.LU R14, [R1+0x858] ;  /* 0x00085800010e7983 */ /* 0x000ee20000300800 */
[----:B------:R-:W-:-:S03]  /*701b0*/  LOP3.LUT P0, RZ, R20, 0x100000, RZ, 0xc0, !PT ;  /* 0x0010000014ff7812 */ /* 0x000fc6000780c0ff */
[----:B------:R-:W3:Y:S04]  /*701c0*/  LDL.LU R15, [R1+0x798] ;  /* 0x00079800010f7983 */ /* 0x000ee80000300800 */
[----:B------:R-:W3:Y:S01]  /*701d0*/  LDL.LU R17, [R1+0x13e4] ;  /* 0x0013e40001117983 */ /* 0x000ee20000300800 */
[----:B------:R-:W-:-:S03]  /*701e0*/  LOP3.LUT R13, R13, 0x7fffffff, RZ, 0xc0, !PT ;  /* 0x7fffffff0d0d7812 */ /* 0x000fc600078ec0ff */
        /* <DEDUP_REMOVED lines=12> */
[----:B------:R-:W-:Y:S01]  /*702b0*/  LOP3.LUT R12, R12, 0xfffffffd, RZ, 0xc0, !PT ;  /* 0xfffffffd0c0c7812 */ /* 0x000fe200078ec0ff */
[----:B------:R-:W3:Y:S01]  /*702c0*/  LDL.LU R112, [R1+0x13ec] ;  /* 0x0013ec0001707983 */ /* 0x000ee20000300800 */
[----:B------:R-:W-:-:S03]  /*702d0*/  LOP3.LUT P6, RZ, R20, 0x8000, RZ, 0xc0, !PT ;  /* 0x0000800014ff7812 */ /* 0x000fc600078cc0ff */
[----:B----4-:R1:W-:Y:S04]  /*702e0*/  @P4 STG.E desc[UR36][R10.64], R115 ;  /* 0x000000730a004986 */ /* 0x0103e8000c101924 */
[----:B------:R-:W4:Y:S02]  /*702f0*/  LDL.LU R113, [R1+0x6bc] ;  /* 0x0006bc0001717983 */ /* 0x000f240000300800 */
[----:B------:R-:W-:Y:S02]  /*70300*/  @P0 LOP3.LUT R12, R12, 0x2, RZ, 0xfc, !PT ;  /* 0x000000020c0c0812 */ /* 0x000fe400078efcff */
[----:B------:R-:W-:Y:S02]  /*70310*/  LOP3.LUT P0, RZ, R20, 0x20000, RZ, 0xc0, !PT ;  /* 0x0002000014ff7812 */ /* 0x000fe4000780c0ff */
[----:B------:R-:W-:Y:S01]  /*70320*/  LOP3.LUT R12, R12, 0xfffffffb, RZ, 0xc0, !PT ;  /* 0xfffffffb0c0c7812 */ /* 0x000fe200078ec0ff */
[C---:B-1----:R-:W-:Y:S01]  /*70330*/  IMAD.WIDE R10, R109.reuse, 0x4, R4 ;  /* 0x000000046d0a7825 */ /* 0x042fe200078e0204 */
[----:B------:R-:W4:Y:S04]  /*70340*/  LDL.LU R115, [R1+0x13f0] ;  /* 0x0013f00001737983 */ /* 0x000f280000300800 */
[----:B------:R1:W-:Y:S05]  /*70350*/  @P5 STG.E desc[UR36][R10.64], R108 ;  /* 0x0000006c0a005986 */ /* 0x0003ea000c101924 */
[----:B------:R-:W-:Y:S01]  /*70360*/  @P0 LOP3.LUT R12, R12, 0x4, RZ, 0xfc, !PT ;  /* 0x000000040c0c0812 */ /* 0x000fe200078efcff */
[----:B------:R-:W4:Y:S01]  /*70370*/  LDL.LU R114, [R1+0x880] ;  /* 0x0008800001727983 */ /* 0x000f220000300800 */
[----:B------:R-:W-:Y:S01]  /*70380*/  LOP3.LUT P0, RZ, R20, 0x10000, RZ, 0xc0, !PT ;  /* 0x0001000014ff7812 */ /* 0x000fe2000780c0ff */
[----:B-1----:R-:W-:-:S02]  /*70390*/  IMAD.WIDE R10, R109, 0x4, R6 ;  /* 0x000000046d0a7825 */ /* 0x002fc400078e0206 */
[----:B------:R-:W4:Y:S04]  /*703a0*/  LDL.LU R108, [R1+0x7d0] ;  /* 0x0007d000016c7983 */ /* 0x000f280000300800 */
[----:B------:R1:W-:Y:S02]  /*703b0*/  @P6 STG.E desc[UR36][R10.64], R110 ;  /* 0x0000006e0a006986 */ /* 0x0003e4000c101924 */
[----:B-1----:R-:W-:-:S05]  /*703c0*/  IMAD.WIDE R10, R22, 0x4, R4 ;  /* 0x00000004160a7825 */ /* 0x002fca00078e0204 */
[----:B------:R1:W-:Y:S01]  /*703d0*/  @P0 STG.E desc[UR36][R10.64], R111 ;  /* 0x0000006f0a000986 */ /* 0x0003e2000c101924 */
[----:B------:R-:W-:Y:S01]  /*703e0*/  LOP3.LUT P0, RZ, R12, 0x4, RZ, 0xc0, !PT ;  /* 0x000000040cff7812 */ /* 0x000fe2000780c0ff */
[----:B-1----:R-:W-:Y:S02]  /*703f0*/  IMAD.WIDE R10, R22, 0x4, R6 ;  /* 0x00000004160a7825 */ /* 0x002fe400078e0206 */
[----:B------:R-:W4:Y:S04]  /*70400*/  LDL.LU R111, [R1+0x13f4] ;  /* 0x0013f400016f7983 */ /* 0x000f280000300800 */
[----:B------:R-:W4:Y:S04]  /*70410*/  LDL.LU R109, [R1+0x240] ;  /* 0x00024000016d7983 */ /* 0x000f280000300800 */
[----:B------:R-:W4:Y:S04]  /*70420*/  LDL.LU R110, [R1+0x884] ;  /* 0x00088400016e7983 */ /* 0x000f280000300800 */
[----:B------:R-:W4:Y:S04]  /*70430*/  LDL.LU R22, [R1+0x13f8] ;  /* 0x0013f80001167983 */ /* 0x000f280000300800 */
[----:B--2---:R1:W-:Y:S04]  /*70440*/  @P0 STG.E desc[UR36][R10.64], R21 ;  /* 0x000000150a000986 */ /* 0x0043e8000c101924 */
[----:B-1----:R-:W2:Y:S01]  /*70450*/  LDL.LU R21, [R1+0x1ff4] ;  /* 0x001ff40001157983 */ /* 0x002ea20000300800 */
[----:B------:R-:W-:Y:S01]  /*70460*/  LOP3.LUT P0, RZ, R12, 0x2, RZ, 0xc0, !PT ;  /* 0x000000020cff7812 */ /* 0x000fe2000780c0ff */
[----:B---3--:R-:W-:-:S12]  /*70470*/  IMAD.WIDE R10, R18, 0x4, R4 ;  /* 0x00000004120a7825 */ /* 0x008fd800078e0204 */
        /* <DEDUP_REMOVED lines=23> */
[----:B----4-:R1:W-:Y:S01]  /*705f0*/  @P1 STG.E desc[UR36][R10.64], R113 ;  /* 0x000000710a001986 */ /* 0x0103e2000c101924 */
[----:B------:R-:W-:Y:S01]  /*70600*/  LOP3.LUT P4, RZ, R20, 0x10000000, RZ, 0xc0, !PT ;  /* 0x1000000014ff7812 */ /* 0x000fe2000788c0ff */
[----:B-1----:R-:W-:-:S05]  /*70610*/  IMAD.WIDE R10, R115, 0x4, R4 ;  /* 0x00000004730a7825 */ /* 0x002fca00078e0204 */
[----:B------:R1:W-:Y:S02]  /*70620*/  @P2 STG.E desc[UR36][R10.64], R114 ;  /* 0x000000720a002986 */ /* 0x0003e4000c101924 */
[----:B-1----:R-:W-:-:S05]  /*70630*/  IMAD.WIDE R10, R115, 0x4, R6 ;  /* 0x00000004730a7825 */ /* 0x002fca00078e0206 */
[----:B------:R1:W-:Y:S02]  /*70640*/  @P3 STG.E desc[UR36][R10.64], R108 ;  /* 0x0000006c0a003986 */ /* 0x0003e4000c101924 */
[C---:B-1----:R-:W-:Y:S01]  /*70650*/  IMAD.WIDE R10, R111.reuse, 0x4, R4 ;  /* 0x000000046f0a7825 */ /* 0x042fe200078e0204 */
[C---:B------:R-:W-:Y:S02]  /*70660*/  LOP3.LUT P5, RZ, R20.reuse, 0x20000000, RZ, 0xc0, !PT ;  /* 0x2000000014ff7812 */ /* 0x040fe400078ac0ff */
[----:B------:R-:W-:Y:S02]  /*70670*/  LOP3.LUT P6, RZ, R20, 0x40000000, RZ, 0xc0, !PT ;  /* 0x4000000014ff7812 */ /* 0x000fe400078cc0ff */
[----:B--2---:R1:W-:Y:S04]  /*70680*/  @P4 STG.E desc[UR36][R10.64], R21 ;  /* 0x000000150a004986 */ /* 0x0043e8000c101924 */
[----:B-1----:R-:W2:Y:S01]  /*70690*/  LDL.LU R21, [R1+0x1ff0] ;  /* 0x001ff00001157983 */ /* 0x002ea20000300800 */
[----:B------:R-:W-:-:S03]  /*706a0*/  IMAD.WIDE R10, R111, 0x4, R6 ;  /* 0x000000046f0a7825 */ /* 0x000fc600078e0206 */
[----:B------:R-:W3:Y:S04]  /*706b0*/  LDL.LU R111, [R1+0x1400] ;  /* 0x00140000016f7983 */ /* 0x000ee80000300800 */
[----:B------:R-:W4:Y:S04]  /*706c0*/  LDL.LU R114, [R1+0x7d4] ;  /* 0x0007d40001727983 */ /* 0x000f280000300800 */
[----:B------:R-:W3:Y:S04]  /*706d0*/  LDL.LU R115, [R1+0x4e4] ;  /* 0x0004e40001737983 */ /* 0x000ee80000300800 */
[----:B------:R-:W3:Y:S04]  /*706e0*/  LDL.LU R108, [R1+0x13fc] ;  /* 0x0013fc00016c7983 */ /* 0x000ee80000300800 */
[----:B------:R1:W-:Y:S02]  /*706f0*/  @P5 STG.E desc[UR36][R10.64], R109 ;  /* 0x0000006d0a005986 */ /* 0x0003e4000c101924 */
[----:B-1----:R-:W-:-:S02]  /*70700*/  IMAD.WIDE R10, R22, 0x4, R4 ;  /* 0x00000004160a7825 */ /* 0x002fc400078e0204 */
[----:B------:R-:W3:Y:S04]  /*70710*/  LDL.LU R109, [R1+0x244] ;  /* 0x00024400016d7983 */ /* 0x000ee80000300800 */
[----:B------:R1:W-:Y:S04]  /*70720*/  @P6 STG.E desc[UR36][R10.64], R110 ;  /* 0x0000006e0a006986 */ /* 0x0003e8000c101924 */
[----:B-1----:R-:W3:Y:S01]  /*70730*/  LDL.LU R110, [R1+0x888] ;  /* 0x00088800016e7983 */ /* 0x002ee20000300800 */
[----:B------:R-:W-:-:S03]  /*70740*/  IMAD.WIDE R10, R22, 0x4, R6 ;  /* 0x00000004160a7825 */ /* 0x000fc600078e0206 */
[----:B------:R-:W3:Y:S01]  /*70750*/  LDL.LU R22, [R1+0x7d8] ;  /* 0x0007d80001167983 */ /* 0x000ee20000300800 */
[----:B------:R-:W-:-:S03]  /*70760*/  LOP3.LUT P3, RZ, R20, 0x80000000, RZ, 0xc0, !PT ;  /* 0x8000000014ff7812 */ /* 0x000fc6000786c0ff */
        /* <DEDUP_REMOVED lines=34> */
[----:B------:R-:W-:Y:S01]  /*70990*/  LOP3.LUT R13, R13, 0xfdffffff, RZ, 0xc0, !PT ;  /* 0xfdffffff0d0d7812 */ /* 0x000fe200078ec0ff */
[----:B----4-:R3:W-:Y:S01]  /*709a0*/  @P3 STG.E desc[UR36][R10.64], R114 ;  /* 0x000000720a003986 */ /* 0x0107e2000c101924 */
[C---:B------:R-:W-:Y:S02]  /*709b0*/  LOP3.LUT P5, RZ, R21.reuse, 0x2, RZ, 0xc0, !PT ;  /* 0x0000000215ff7812 */ /* 0x040fe400078ac0ff */
[----:B------:R-:W-:-:S07]  /*709c0*/  LOP3.LUT P6, RZ, R21, 0x4, RZ, 0xc0, !PT ;  /* 0x0000000415ff7812 */ /* 0x000fce00078cc0ff */
[----:B------:R-:W-:Y:S01]  /*709d0*/  @P0 LOP3.LUT R13, R13, 0x2000000, RZ, 0xfc, !PT ;  /* 0x020000000d0d0812 */ /* 0x000fe200078efcff */
[C---:B---3--:R-:W-:Y:S01]  /*709e0*/  IMAD.WIDE R10, R108.reuse, 0x4, R4 ;  /* 0x000000046c0a7825 */ /* 0x048fe200078e0204 */
[----:B------:R-:W-:Y:S01]  /*709f0*/  LOP3.LUT P0, RZ, R21, 0x10, RZ, 0xc0, !PT ;  /* 0x0000001015ff7812 */ /* 0x000fe2000780c0ff */
[----:B------:R-:W2:Y:S04]  /*70a00*/  LDL.LU R114, [R1+0x600] ;  /* 0x0006000001727983 */ /* 0x000ea80000300800 */
[----:B------:R1:W-:Y:S01]  /*70a10*/  @P4 STG.E desc[UR36][R10.64], R115 ;  /* 0x000000730a004986 */ /* 0x0003e2000c101924 */
[----:B------:R-:W-:Y:S01]  /*70a20*/  LOP3.LUT R13, R13, 0xfbffffff, RZ, 0xc0, !PT ;  /* 0xfbffffff0d0d7812 */ /* 0x000fe200078ec0ff */
[----:B-1----:R-:W-:Y:S02]  /*70a30*/  IMAD.WIDE R10, R108, 0x4, R6 ;  /* 0x000000046c0a7825 */ /* 0x002fe400078e0206 */
[----:B------:R-:W3:Y:S04]  /*70a40*/  LDL.LU R115, [R1+0xa54] ;  /* 0x000a540001737983 */ /* 0x000ee80000300800 */
[----:B------:R-:W4:Y:S04]  /*70a50*/  LDL.LU R108, [R1+0x1458] ;  /* 0x00145800016c7983 */ /* 0x000f280000300800 */
[----:B------:R1:W-:Y:S01]  /*70a60*/  @P5 STG.E desc[UR36][R10.64], R109 ;  /* 0x0000006d0a005986 */ /* 0x0003e2000c101924 */
[----:B------:R-:W-:-:S02]  /*70a70*/  @P0 LOP3.LUT R13, R13, 0x4000000, RZ, 0xfc, !PT ;  /* 0x040000000d0d0812 */ /* 0x000fc400078efcff */
[----:B------:R-:W-:Y:S01]  /*70a80*/  LOP3.LUT P0, RZ, R21, 0x8, RZ, 0xc0, !PT ;  /* 0x0000000815ff7812 */ /* 0x000fe2000780c0ff */
[C---:B-1----:R-:W-:Y:S01]  /*70a90*/  IMAD.WIDE R10, R111.reuse, 0x4, R4 ;  /* 0x000000046f0a7825 */ /* 0x042fe200078e0204 */
[----:B------:R-:W3:Y:S04]  /*70aa0*/  LDL.LU R109, [R1+0x924] ;  /* 0x00092400016d7983 */ /* 0x000ee80000300800 */
[----:B------:R1:W-:Y:S02]  /*70ab0*/  @P6 STG.E desc[UR36][R10.64], R110 ;  /* 0x0000006e0a006986 */ /* 0x0003e4000c101924 */
[----:B-1----:R-:W-:Y:S02]  /*70ac0*/  IMAD.WIDE R10, R111, 0x4, R6 ;  /* 0x000000046f0a7825 */ /* 0x002fe400078e0206 */
        /* <DEDUP_REMOVED lines=40> */
[----:B-1----:R-:W-:Y:S02]  /*70d50*/  IMAD.WIDE R10, R108, 0x4, R6 ;  /* 0x000000046c0a7825 */ /* 0x002fe400078e0206 */
[----:B------:R-:W2:Y:S04]  /*70d60*/  LDL.LU R108, [R1+0xa5c] ;  /* 0x000a5c00016c7983 */ /* 0x000ea80000300800 */
[----:B------:R1:W-:Y:S04]  /*70d70*/  @P4 STG.E desc[UR36][R10.64], R109 ;  /* 0x0000006d0a004986 */ /* 0x0003e8000c101924 */
[----:B-1----:R-:W3:Y:S01]  /*70d80*/  LDL.LU R109, [R1+0x1468] ;  /* 0x00146800016d7983 */ /* 0x002ee20000300800 */
[----:B------:R-:W-:-:S05]  /*70d90*/  IMAD.WIDE R10, R111, 0x4, R4 ;  /* 0x000000046f0a7825 */ /* 0x000fca00078e0204 */
[----:B------:R1:W-:Y:S02]  /*70da0*/  @P5 STG.E desc[UR36][R10.64], R110 ;  /* 0x0000006e0a005986 */ /* 0x0003e4000c101924 */
[----:B-1----:R-:W-:Y:S02]  /*70db0*/  IMAD.WIDE R10, R111, 0x4, R6 ;  /* 0x000000046f0a7825 */ /* 0x002fe400078e0206 */
[----:B------:R-:W4:Y:S04]  /*70dc0*/  LDL.LU R111, [R1+0x92c] ;  /* 0x00092c00016f7983 */ /* 0x000f280000300800 */
[----:B------:R1:W-:Y:S04]  /*70dd0*/  @P6 STG.E desc[UR36][R10.64], R22 ;  /* 0x000000160a006986 */ /* 0x0003e8000c101924 */
[----:B-1----:R-:W4:Y:S04]  /*70de0*/  LDL.LU R22, [R1+0x1fe8] ;  /* 0x001fe80001167983 */ /* 0x002f280000300800 */
[----:B------:R-:W2:Y:S04]  /*70df0*/  LDL.LU R8, [R1+0xa58] ;  /* 0x000a580001087983 */ /* 0x000ea80000300800 */
[----:B------:R-:W3:Y:S04]  /*70e00*/  LDL.LU R110, [R1+0x1460] ;  /* 0x00146000016e7983 */ /* 0x000ee80000300800 */
        /* <DEDUP_REMOVED lines=19> */
[----:B---3--:R-:W-:-:S05]  /*70f40*/  IMAD.WIDE R10, R110, 0x4, R4 ;  /* 0x000000046e0a7825 */ /* 0x008fca00078e0204 */
[----:B--2---:R1:W-:Y:S02]  /*70f50*/  @P3 STG.E desc[UR36][R10.64], R8 ;  /* 0x000000080a003986 */ /* 0x0043e4000c101924 */
[----:B-1----:R-:W-:Y:S02]  /*70f60*/  IMAD.WIDE R10, R110, 0x4, R6 ;  /* 0x000000046e0a7825 */ /* 0x002fe400078e0206 */
[----:B------:R-:W2:Y:S04]  /*70f70*/  LDL.LU R110, [R1+0x71c] ;  /* 0x00071c00016e7983 */ /* 0x000ea80000300800 */
[----:B------:R-:W3:Y:S04]  /*70f80*/  LDL.LU R12, [R1+0x146c] ;  /* 0x00146c00010c7983 */ /* 0x000ee80000300800 */
        /* <DEDUP_REMOVED lines=14> */
[C---:B------:R-:W-:Y:S02]  /*71070*/  LOP3.LUT P4, RZ, R21.reuse, 0x80000, RZ, 0xc0, !PT ;  /* 0x0008000015ff7812 */ /* 0x040fe4000788c0ff */
[C---:B------:R-:W-:Y:S01]  /*71080*/  LOP3.LUT P5, RZ, R21.reuse, 0x100000, RZ, 0xc0, !PT ;  /* 0x0010000015ff7812 */ /* 0x040fe200078ac0ff */
[----:B------:R-:W2:Y:S01]  /*71090*/  LDL.LU R27, [R1+0x984] ;  /* 0x00098400011b7983 */ /* 0x000ea20000300800 */
[----:B------:R-:W-:-:S03]  /*710a0*/  LOP3.LUT P6, RZ, R21, 0x200000, RZ, 0xc0, !PT ;  /* 0x0020000015ff7812 */ /* 0x000fc600078cc0ff */
[----:B------:R-:W2:Y:S02]  /*710b0*/  LDL.LU R8, [R1+0x814] ;  /* 0x0008140001087983 */ /* 0x000ea40000300800 */
[----:B------:R-:W-:Y:S02]  /*710c0*/  @P0 LOP3.LUT R13, R13, 0x20000, RZ, 0xfc, !PT ;  /* 0x000200000d0d0812 */ /* 0x000fe400078efcff */
[----:B------:R-:W-:Y:S02]  /*710d0*/  LOP3.LUT P0, RZ, R21, 0x800000, RZ, 0xc0, !PT ;  /* 0x0080000015ff7812 */ /* 0x000fe4000780c0ff */
[----:B------:R-:W-:Y:S01]  /*710e0*/  LOP3.LUT R13, R13, 0xfffbffff, RZ, 0xc0, !PT ;  /* 0xfffbffff0d0d7812 */ /* 0x000fe200078ec0ff */
[----:B----4-:R1:W-:Y:S02]  /*710f0*/  @P4 STG.E desc[UR36][R10.64], R112 ;  /* 0x000000700a004986 */ /* 0x0103e4000c101924 */
[----:B-1----:R-:W-:-:S08]  /*71100*/  IMAD.WIDE R10, R114, 0x4, R4 ;  /* 0x00000004720a7825 */ /* 0x002fd000078e0204 */
[----:B------:R-:W-:Y:S02]  /*71110*/  @P0 LOP3.LUT R13, R13, 0x40000, RZ, 0xfc, !PT ;  /* 0x000400000d0d0812 */ /* 0x000fe400078efcff */
[----:B------:R-:W-:Y:S01]  /*71120*/  LOP3.LUT P0, RZ, R21, 0x400000, RZ, 0xc0, !PT ;  /* 0x0040000015ff7812 */ /* 0x000fe2000780c0ff */
[----:B------:R1:W-:Y:S02]  /*71130*/  @P5 STG.E desc[UR36][R10.64], R113 ;  /* 0x000000710a005986 */ /* 0x0003e4000c101924 */
[----:B-1----:R-:W-:Y:S02]  /*71140*/  IMAD.WIDE R10, R114, 0x4, R6 ;  /* 0x00000004720a7825 */ /* 0x002fe400078e0206 */
[----:B------:R-:W4:Y:S04]  /*71150*/  LDL.LU R114, [R1+0x14bc] ;  /* 0x0014bc0001727983 */ /* 0x000f280000300800 */
[----:B------:R1:W-:Y:S04]  /*71160*/  @P6 STG.E desc[UR36][R10.64], R115 ;  /* 0x000000730a006986 */ /* 0x0003e8000c101924 */
[----:B------:R-:W4:Y:S01]  /*71170*/  LDL.LU R112, [R1+0x4d4] ;  /* 0x0004d40001707983 */ /* 0x000f220000300800 */
[----:B-1----:R-:W-:-:S03]  /*71180*/  IMAD.WIDE R10, R109, 0x4, R4 ;  /* 0x000000046d0a7825 */ /* 0x002fc600078e0204 */
[----:B------:R-:W4:Y:S04]  /*71190*/  LDL.LU R115, [R1+0x1f4] ;  /* 0x0001f40001737983 */ /* 0x000f280000300800 */
[----:B------:R1:W-:Y:S01]  /*711a0*/  @P0 STG.E desc[UR36][R10.64], R108 ;  /* 0x0000006c0a000986 */ /* 0x0003e2000c101924 */
[----:B------:R-:W-:Y:S01]  /*711b0*/  LOP3.LUT P0, RZ, R13, 0x40000, RZ, 0xc0, !PT ;  /* 0x000400000dff7812 */ /* 0x000fe2000780c0ff */
[----:B-1----:R-:W-:Y:S02]  /*711c0*/  IMAD.WIDE R10, R109, 0x4, R6 ;  /* 0x000000046d0a7825 */ /* 0x002fe400078e0206 */
[----:B------:R-:W4:Y:S10]  /*711d0*/  LDL.LU R108, [R1+0x988] ;  /* 0x00098800016c7983 */ /* 0x000f340000300800 */
[----:B------:R1:W-:Y:S01]  /*711e0*/  @P0 STG.E desc[UR36][R10.64], R111 ;  /* 0x0000006f0a000986 */ /* 0x0003e2000c101924 */
[----:B------:R-:W-:-:S03]  /*711f0*/  LOP3.LUT P0, RZ, R13, 0x20000, RZ, 0xc0, !PT ;  /* 0x000200000dff7812 */ /* 0x000fc6000780c0ff */
[----:B-1----:R-:W4:Y:S04]  /*71200*/  LDL.LU R111, [R1+0x14c0] ;  /* 0x0014c000016f7983 */ /* 0x002f280000300800 */
[----:B------:R-:W4:Y:S01]  /*71210*/  LDL.LU R109, [R1+0x818] ;  /* 0x00081800016d7983 */ /* 0x000f220000300800 */
[----:B---3--:R-:W-:-:S05]  /*71220*/  IMAD.WIDE R10, R12, 0x4, R4 ;  /* 0x000000040c0a7825 */ /* 0x008fca00078e0204 */
[----:B--2---:R1:W-:Y:S04]  /*71230*/  @P0 STG.E desc[UR36][R10.64], R110 ;  /* 0x0000006e0a000986 */ /* 0x0043e8000c101924 */
[----:B-1----:R-:W2:Y:S04]  /*71240*/  LDL.LU R110, [R1+0x4d8] ;  /* 0x0004d800016e7983 */ /* 0x002ea80000300800 */
[----:B------:R-:W3:Y:S01]  /*71250*/  LDL.LU R113, [R1+0x14c4] ;  /* 0x0014c40001717983 */ /* 0x000ee20000300800 */
        /* <DEDUP_REMOVED lines=16> */
[----:B------:R-:W-:Y:S02]  /*71360*/  LOP3.LUT P1, RZ, R21, 0x80000000, RZ, 0xc0, !PT ;  /* 0x8000000015ff7812 */ /* 0x000fe4000782c0ff */
[----:B------:R-:W-:Y:S01]  /*71370*/  LOP3.LUT P2, RZ, R22, 0x1, RZ, 0xc0, !PT ;  /* 0x0000000116ff7812 */ /* 0x000fe2000784c0ff */
[----:B-1----:R-:W-:-:S08]  /*71380*/  IMAD.WIDE R10, R0, 0x4, R4 ;  /* 0x00000004000a7825 */ /* 0x002fd000078e0204 */
[----:B------:R1:W-:Y:S01]  /*71390*/  @P0 STG.E desc[UR36][R10.64], R27 ;  /* 0x0000001b0a000986 */ /* 0x0003e2000c101924 */
[----:B------:R-:W-:Y:S01]  /*713a0*/  LOP3.LUT P3, RZ, R22, 0x2, RZ, 0xc0, !PT ;  /* 0x0000000216ff7812 */ /* 0x000fe2000786c0ff */
[----:B-1----:R-:W-:-:S05]  /*713b0*/  IMAD.WIDE R10, R0, 0x4, R6 ;  /* 0x00000004000a7825 */ /* 0x002fca00078e0206 */
[----:B------:R4:W-:Y:S01]  /*713c0*/  @P1 STG.E desc[UR36][R10.64], R8 ;  /* 0x000000080a001986 */ /* 0x0009e2000c101924 */
[----:B------:R-:W-:Y:S01]  /*713d0*/  LOP3.LUT P4, RZ, R22, 0x4, RZ, 0xc0, !PT ;  /* 0x0000000416ff7812 */ /* 0x000fe2000788c0ff */
[----:B----4-:R-:W-:-:S05]  /*713e0*/  IMAD.WIDE R10, R114, 0x4, R4 ;  /* 0x00000004720a7825 */ /* 0x010fca00078e0204 */
[----:B------:R1:W-:Y:S02]  /*713f0*/  @P2 STG.E desc[UR36][R10.64], R112 ;  /* 0x000000700a002986 */ /* 0x0003e4000c101924 */
[----:B-1----:R-:W-:-:S05]  /*71400*/  IMAD.WIDE R10, R114, 0x4, R6 ;  /* 0x00000004720a7825 */ /* 0x002fca00078e0206 */
[----:B------:R1:W-:Y:S01]  /*71410*/  @P3 STG.E desc[UR36][R10.64], R115 ;  /* 0x000000730a003986 */ /* 0x0003e2000c101924 */
[----:B------:R-:W-:Y:S01]  /*71420*/  LOP3.LUT P5, RZ, R22, 0x8, RZ, 0xc0, !PT ;  /* 0x0000000816ff7812 */ /* 0x000fe200078ac0ff */
        /* <DEDUP_REMOVED lines=8> */
[----:B------:R1:W-:Y:S04]  /*714b0*/  @P5 STG.E desc[UR36][R10.64], R109 ;  /* 0x0000006d0a005986 */ /* 0x0003e8000c101924 */
[----:B-1----:R-:W4:Y:S01]  /*714c0*/  LDL.LU R109, [R1+0x81c] ;  /* 0x00081c00016d7983 */ /* 0x002f220000300800 */
[----:B---3--:R-:W-:-:S05]  /*714d0*/  IMAD.WIDE R10, R113, 0x4, R4 ;  /* 0x00000004710a7825 */ /* 0x008fca00078e0204 */
[----:B--2---:R1:W-:Y:S04]  /*714e0*/  @P6 STG.E desc[UR36][R10.64], R110 ;  /* 0x0000006e0a006986 */ /* 0x0043e8000c101924 */
[----:B-1----:R-:W2:Y:S01]  /*714f0*/  LDL.LU R110, [R1+0x4dc] ;  /* 0x0004dc00016e7983 */ /* 0x002ea20000300800 */
[----:B------:R-:W-:Y:S02]  /*71500*/  LOP3.LUT P0, RZ, R22, 0x20000, RZ, 0xc0, !PT ;  /* 0x0002000016ff7812 */ /* 0x000fe4000780c0ff */
[----:B------:R-:W-:Y:S01]  /*71510*/  LOP3.LUT R13, R13, 0xfffffff7, RZ, 0xc0, !PT ;  /* 0xfffffff70d0d7812 */ /* 0x000fe200078ec0ff */
[----:B------:R-:W3:Y:S04]  /*71520*/  LDL.LU R18, [R1+0xaf0] ;  /* 0x000af00001127983 */ /* 0x000ee80000300800 */
[----:B------:R-:W3:Y:S04]  /*71530*/  LDL.LU R14, [R1+0x1590] ;  /* 0x00159000010e7983 */ /* 0x000ee80000300800 */
[----:B------:R-:W3:Y:S02]  /*71540*/  LDL.LU R15, [R1+0x9f0] ;  /* 0x0009f000010f7983 */ /* 0x000ee40000300800 */
[----:B------:R-:W-:-:S02]  /*71550*/  @P0 LOP3.LUT R13, R13, 0x8, RZ, 0xfc, !PT ;  /* 0x000000080d0d0812 */ /* 0x000fc400078efcff */
        /* <DEDUP_REMOVED lines=8> */
[----:B------:R-:W-:Y:S02]  /*715e0*/  LOP3.LUT R13, R13, 0xffffffdf, RZ, 0xc0, !PT ;  /* 0xffffffdf0d0d7812 */ /* 0x000fe400078ec0ff */
[C---:B------:R-:W-:Y:S02]  /*715f0*/  LOP3.LUT P3, RZ, R22.reuse, 0x20, RZ, 0xc0, !PT ;  /* 0x0000002016ff7812 */ /* 0x040fe4000786c0ff */
[C---:B------:R-:W-:Y:S01]  /*71600*/  LOP3.LUT P4, RZ, R22.reuse, 0x40, RZ, 0xc0, !PT ;  /* 0x0000004016ff7812 */ /* 0x040fe2000788c0ff */
[----:B------:R-:W-:Y:S01]  /*71610*/  IMAD.WIDE R10, R113, 0x4, R6 ;  /* 0x00000004710a7825 */ /* 0x000fe200078e0206 */
[----:B------:R-:W3:Y:S01]  /*71620*/  LDL.LU R27, [R1+0xaf4] ;  /* 0x000af400011b7983 */ /* 0x000ee20000300800 */
[C---:B------:R-:W-:Y:S02]  /*71630*/  LOP3.LUT P5, RZ, R22.reuse, 0x80, RZ, 0xc0, !PT ;  /* 0x0000008016ff7812 */ /* 0x040fe400078ac0ff */
[----:B------:R-:W-:Y:S01]  /*71640*/  LOP3.LUT P6, RZ, R22, 0x100, RZ, 0xc0, !PT ;  /* 0x0000010016ff7812 */ /* 0x000fe200078cc0ff */
[----:B------:R-:W3:Y:S01]  /*71650*/  LDL.LU R8, [R1+0x9f4] ;  /* 0x0009f40001087983 */ /* 0x000ee20000300800 */
[----:B------:R-:W-:-:S02]  /*71660*/  @P0 LOP3.LUT R13, R13, 0x20, RZ, 0xfc, !PT ;  /* 0x000000200d0d0812 */ /* 0x000fc400078efcff */
[----:B------:R-:W-:Y:S01]  /*71670*/  LOP3.LUT P0, RZ, R22, 0x4000, RZ, 0xc0, !PT ;  /* 0x0000400016ff7812 */ /* 0x000fe2000780c0ff */
[----:B------:R-:W3:Y:S01]  /*71680*/  LDL.LU R112, [R1+0x159c] ;  /* 0x00159c0001707983 */ /* 0x000ee20000300800 */
        /* <DEDUP_REMOVED lines=15> */
[----:B----4-:R1:W-:Y:S02]  /*71780*/  @P3 STG.E desc[UR36][R10.64], R114 ;  /* 0x000000720a003986 */ /* 0x0103e4000c101924 */
[C---:B-1----:R-:W-:Y:S02]  /*71790*/  IMAD.WIDE R10, R108.reuse, 0x4, R4 ;  /* 0x000000046c0a7825 */ /* 0x042fe400078e0204 */
[----:B------:R-:W4:Y:S04]  /*717a0*/  LDL.LU R114, [R1+0x15a0] ;  /* 0x0015a00001727983 */ /* 0x000f280000300800 */
[----:B------:R1:W-:Y:S02]  /*717b0*/  @P4 STG.E desc[UR36][R10.64], R115 ;  /* 0x000000730a004986 */ /* 0x0003e4000c101924 */
[----:B-1----:R-:W-:-:S05]  /*717c0*/  IMAD.WIDE R10, R108, 0x4, R6 ;  /* 0x000000046c0a7825 */ /* 0x002fca00078e0206 */
[----:B------:R1:W-:Y:S02]  /*717d0*/  @P5 STG.E desc[UR36][R10.64], R109 ;  /* 0x0000006d0a005986 */ /* 0x0003e4000c101924 */
[----:B-1----:R-:W-:-:S05]  /*717e0*/  IMAD.WIDE R10, R111, 0x4, R4 ;  /* 0x000000046f0a7825 */ /* 0x002fca00078e0204 */
[----:B--2---:R1:W-:Y:S02]  /*717f0*/  @P6 STG.E desc[UR36][R10.64], R110 ;  /* 0x0000006e0a006986 */ /* 0x0043e4000c101924 */
[----:B-1----:R-:W-:-:S05]  /*71800*/  IMAD.WIDE R10, R111, 0x4, R6 ;  /* 0x000000046f0a7825 */ /* 0x002fca00078e0206 */
[----:B------:R1:W-:Y:S04]  /*71810*/  @P0 STG.E desc[UR36][R10.64], R3 ;  /* 0x000000030a000986 */ /* 0x0003e8000c101924 */
[----:B-1----:R-:W2:Y:S01]  /*71820*/  LDL.LU R3, [R1+0x1fe4] ;  /* 0x001fe40001037983 */ /* 0x002ea20000300800 */
[C---:B------:R-:W-:Y:S01]  /*71830*/  LOP3.LUT P0, RZ, R13.reuse, 0x400, RZ, 0xc0, !PT ;  /* 0x000004000dff7812 */ /* 0x040fe2000780c0ff */
[----:B---3--:R-:W-:Y:S02]  /*71840*/  IMAD.WIDE R10, R14, 0x4, R4 ;  /* 0x000000040e0a7825 */ /* 0x008fe400078e0204 */
[----:B------:R-:W3:Y:S04]  /*71850*/  LDL.LU R113, [R1+0xaf8] ;  /* 0x000af80001717983 */ /* 0x000ee80000300800 */
[----:B------:R-:W3:Y:S04]  /*71860*/  LDL.LU R115, [R1+0x9f8] ;  /* 0x0009f80001737983 */ /* 0x000ee80000300800 */
[----:B------:R-:W3:Y:S04]  /*71870*/  LDL.LU R108, [R1+0x728] ;  /* 0x00072800016c7983 */ /* 0x000ee80000300800 */
[----:B------:R1:W-:Y:S01]  /*71880*/  @P0 STG.E desc[UR36][R10.64], R18 ;  /* 0x000000120a000986 */ /* 0x0003e2000c101924 */
[----:B------:R-:W-:-:S03]  /*71890*/  LOP3.LUT P0, RZ, R13, 0x200, RZ, 0xc0, !PT ;  /* 0x000002000dff7812 */ /* 0x000fc6000780c0ff */
[----:B------:R-:W3:Y:S04]  /*718a0*/  LDL.LU R109, [R1+0x15a4] ;  /* 0x0015a400016d7983 */ /* 0x000ee80000300800 */
[----:B------:R-:W3:Y:S01]  /*718b0*/  LDL.LU R110, [R1+0x618] ;  /* 0x00061800016e7983 */ /* 0x000ee20000300800 */
[----:B-1----:R-:W-:-:S03]  /*718c0*/  IMAD.WIDE R10, R14, 0x4, R6 ;  /* 0x000000040e0a7825 */ /* 0x002fc600078e0206 */
[----:B------:R-:W3:Y:S04]  /*718d0*/  LDL.LU R111, [R1+0x15a8] ;  /* 0x0015a800016f7983 */ /* 0x000ee80000300800 */
        /* <DEDUP_REMOVED lines=15> */
[----:B--2---:R1:W-:Y:S01]  /*719d0*/  @P0 STG.E desc[UR36][R10.64], R3 ;  /* 0x000000030a000986 */ /* 0x0043e2000c101924 */
[----:B------:R-:W-:-:S03]  /*719e0*/  LOP3.LUT P0, RZ, R13, 0x8, RZ, 0xc0, !PT ;  /* 0x000000080dff7812 */ /* 0x000fc6000780c0ff */
[----:B-1----:R-:W2:Y:S01]  /*719f0*/  LDL.LU R3, [R1+0x1fe0] ;  /* 0x001fe00001037983 */ /* 0x002ea20000300800 */
[----:B------:R-:W-:-:S09]  /*71a00*/  IMAD.WIDE R10, R112, 0x4, R6 ;  /* 0x00000004700a7825 */ /* 0x000fd200078e0206 */
[----:B------:R1:W-:Y:S04]  /*71a10*/  @P0 STG.E desc[UR36][R10.64], R23 ;  /* 0x000000170a000986 */ /* 0x0003e8000c101924 */
[----:B-1----:R-:W2:Y:S01]  /*71a20*/  LDL.LU R23, [R1+0x1fdc] ;  /* 0x001fdc0001177983 */ /* 0x002ea20000300800 */
[C---:B------:R-:W-:Y:S02]  /*71a30*/  LOP3.LUT P1, RZ, R22.reuse, 0x40000, RZ, 0xc0, !PT ;  /* 0x0004000016ff7812 */ /* 0x040fe4000782c0ff */
[----:B------:R-:W-:Y:S01]  /*71a40*/  LOP3.LUT P2, RZ, R22, 0x80000, RZ, 0xc0, !PT ;  /* 0x0008000016ff7812 */ /* 0x000fe2000784c0ff */
[----:B----4-:R-:W-:Y:S01]  /*71a50*/  IMAD.WIDE R10, R114, 0x4, R4 ;  /* 0x00000004720a7825 */ /* 0x010fe200078e0204 */
[C---:B------:R-:W-:Y:S02]  /*71a60*/  LOP3.LUT P3, RZ, R22.reuse, 0x100000, RZ, 0xc0, !PT ;  /* 0x0010000016ff7812 */ /* 0x040fe4000786c0ff */
[----:B------:R-:W-:-:S07]  /*71a70*/  LOP3.LUT P4, RZ, R22, 0x200000, RZ, 0xc0, !PT ;  /* 0x0020000016ff7812 */ /* 0x000fce000788c0ff */
        /* <DEDUP_REMOVED lines=9> */
[----:B-1----:R-:W-:-:S05]  /*71b10*/  IMAD.WIDE R10, R111, 0x4, R4 ;  /* 0x000000046f0a7825 */ /* 0x002fca00078e0204 */
[----:B--2---:R1:W-:Y:S02]  /*71b20*/  @P5 STG.E desc[UR36][R10.64], R3 ;  /* 0x000000030a005986 */ /* 0x0043e4000c101924 */
[----:B-1----:R-:W-:Y:S02]  /*71b30*/  IMAD.WIDE R10, R111, 0x4, R6 ;  /* 0x000000046f0a7825 */ /* 0x002fe400078e0206 */
[----:B------:R-:W2:Y:S04]  /*71b40*/  LDL.LU R3, [R1+0x1fd8] ;  /* 0x001fd80001037983 */ /* 0x000ea80000300800 */
[----:B------:R1:W-:Y:S04]  /*71b50*/  @P6 STG.E desc[UR36][R10.64], R23 ;  /* 0x000000170a006986 */ /* 0x0003e8000c101924 */
[----:B-1----:R-:W3:Y:S04]  /*71b60*/  LDL.LU R23, [R1+0x1fd4] ;  /* 0x001fd40001177983 */ /* 0x002ee80000300800 */
        /* <DEDUP_REMOVED lines=17> */
[----:B------:R-:W-:-:S03]  /*71c80*/  LOP3.LUT R13, R13, 0xfffffffe, RZ, 0xc0, !PT ;  /* 0xfffffffe0d0d7812 */ /* 0x000fc600078ec0ff */
[----:B------:R-:W4:Y:S01]  /*71c90*/  LDL.LU R26, [R1+0x898] ;  /* 0x00089800011a7983 */ /* 0x000f220000300800 */
[----:B------:R-:W-:-:S03]  /*71ca0*/  LOP3.LUT P3, RZ, R22, 0x1000000, RZ, 0xc0, !PT ;  /* 0x0100000016ff7812 */ /* 0x000fc6000786c0ff */
[----:B------:R-:W4:Y:S01]  /*71cb0*/  LDL.LU R0, [R1+0x15c4] ;  /* 0x0015c40001007983 */ /* 0x000f220000300800 */
[----:B------:R-:W-:-:S03]  /*71cc0*/  LOP3.LUT P4, RZ, R22, 0x2000000, RZ, 0xc0, !PT ;  /* 0x0200000016ff7812 */ /* 0x000fc6000788c0ff */
[----:B------:R-:W4:Y:S01]  /*71cd0*/  LDL.LU R27, [R1+0x4c8] ;  /* 0x0004c800011b7983 */ /* 0x000f220000300800 */
[----:B------:R-:W-:-:S03]  /*71ce0*/  LOP3.LUT P5, RZ, R22, 0x4000000, RZ, 0xc0, !PT ;  /* 0x0400000016ff7812 */ /* 0x000fc600078ac0ff */
[----:B------:R-:W4:Y:S01]  /*71cf0*/  LDL.LU R8, [R1+0x1a8] ;  /* 0x0001a80001087983 */ /* 0x000f220000300800 */
[----:B------:R-:W-:Y:S02]  /*71d00*/  LOP3.LUT P6, RZ, R22, 0x8000000, RZ, 0xc0, !PT ;  /* 0x0800000016ff7812 */ /* 0x000fe400078cc0ff */
[----:B--2---:R-:W-:Y:S02]  /*71d10*/  LOP3.LUT R3, R3, 0xf7ffffff, RZ, 0xc0, !PT ;  /* 0xf7ffffff03037812 */ /* 0x004fe400078ec0ff */
[----:B---3--:R-:W-:-:S13]  /*71d20*/  LOP3.LUT P0, RZ, R23, 0x10, RZ, 0xc0, !PT ;  /* 0x0000001017ff7812 */ /* 0x008fda000780c0ff */
        /* <DEDUP_REMOVED lines=16> */
[----:B------:R-:W-:Y:S01]  /*71e30*/  LOP3.LUT R13, R13, 0xfffffffd, RZ, 0xc0, !PT ;  /* 0xfffffffd0d0d7812 */ /* 0x000fe200078ec0ff */
[----:B----4-:R-:W-:-:S05]  /*71e40*/  IMAD.WIDE R10, R113, 0x4, R4 ;  /* 0x00000004710a7825 */ /* 0x010fca00078e0204 */
[----:B------:R1:W-:Y:S05]  /*71e50*/  @P3 STG.E desc[UR36][R10.64], R112 ;  /* 0x000000700a003986 */ /* 0x0003ea000c101924 */
[----:B------:R-:W-:Y:S02]  /*71e60*/  @P0 LOP3.LUT R13, R13, 0x2, RZ, 0xfc, !PT ;  /* 0x000000020d0d0812 */ /* 0x000fe400078efcff */
[----:B------:R-:W-:Y:S01]  /*71e70*/  LOP3.LUT P0, RZ, R22, 0x20000000, RZ, 0xc0, !PT ;  /* 0x2000000016ff7812 */ /* 0x000fe2000780c0ff */
[----:B-1----:R-:W-:Y:S01]  /*71e80*/  IMAD.WIDE R10, R113, 0x4, R6 ;  /* 0x00000004710a7825 */ /* 0x002fe200078e0206 */
[----:B------:R-:W2:Y:S04]  /*71e90*/  LDL.LU R112, [R1+0xabc] ;  /* 0x000abc0001707983 */ /* 0x000ea80000300800 */
[----:B------:R-:W3:Y:S01]  /*71ea0*/  LDL.LU R113, [R1+0x15c8] ;  /* 0x0015c80001717983 */ /* 0x000ee20000300800 */
[----:B------:R-:W-:-:S03]  /*71eb0*/  LOP3.LUT R13, R13, 0xfffffffb, RZ, 0xc0, !PT ;  /* 0xfffffffb0d0d7812 */ /* 0x000fc600078ec0ff */
[----:B------:R1:W-:Y:S03]  /*71ec0*/  @P4 STG.E desc[UR36][R10.64], R114 ;  /* 0x000000720a004986 */ /* 0x0003e6000c101924 */
[----:B------:R-:W-:Y:S02]  /*71ed0*/  @P0 LOP3.LUT R13, R13, 0x4, RZ, 0xfc, !PT ;  /* 0x000000040d0d0812 */ /* 0x000fe400078efcff */
[----:B------:R-:W-:Y:S01]  /*71ee0*/  LOP3.LUT P0, RZ, R22, 0x10000000, RZ, 0xc0, !PT ;  /* 0x1000000016ff7812 */ /* 0x000fe2000780c0ff */
[C---:B-1----:R-:W-:Y:S01]  /*71ef0*/  IMAD.WIDE R10, R108.reuse, 0x4, R4 ;  /* 0x000000046c0a7825 */ /* 0x042fe200078e0204 */
[----:B------:R-:W4:Y:S04]  /*71f00*/  LDL.LU R114, [R1+0x89c] ;  /* 0x00089c0001727983 */ /* 0x000f280000300800 */
[----:B------:R1:W-:Y:S02]  /*71f10*/  @P5 STG.E desc[UR36][R10.64], R115 ;  /* 0x000000730a005986 */ /* 0x0003e4000c101924 */
[----:B-1----:R-:W-:-:S02]  /*71f20*/  IMAD.WIDE R10, R108, 0x4, R6 ;  /* 0x000000046c0a7825 */ /* 0x002fc400078e0206 */
[----:B------:R-:W4:Y:S04]  /*71f30*/  LDL.LU R115, [R1+0x4cc] ;  /* 0x0004cc0001737983 */ /* 0x000f280000300800 */
[----:B------:R-:W4:Y:S04]  /*71f40*/  LDL.LU R108, [R1+0x15cc] ;  /* 0x0015cc00016c7983 */ /* 0x000f280000300800 */
[----:B------:R1:W-:Y:S02]  /*71f50*/  @P6 STG.E desc[UR36][R10.64], R109 ;  /* 0x0000006d0a006986 */ /* 0x0003e4000c101924 */
        /* <DEDUP_REMOVED lines=44> */
[----:B------:R1:W-:Y:S04]  /*72220*/  @P5 STG.E desc[UR36][R10.64], R110 ;  /* 0x0000006e0a005986 */ /* 0x0003e8000c101924 */
[----:B-1----:R-:W2:Y:S04]  /*72230*/  LDL.LU R110, [R1+0x15d8] ;  /* 0x0015d800016e7983 */ /* 0x002ea80000300800 */
[----:B------:R-:W3:Y:S04]  /*72240*/  LDL.LU R113, [R1+0xa30] ;  /* 0x000a300001717983 */ /* 0x000ee80000300800 */
[----:B------:R-:W4:Y:S04]  /*72250*/  LDL.LU R114, [R1+0x780] ;  /* 0x0007800001727983 */ /* 0x000f280000300800 */
[----:B------:R-:W2:Y:S04]  /*72260*/  LDL.LU R115, [R1+0x15d4] ;  /* 0x0015d40001737983 */ /* 0x000ea80000300800 */
[----:B------:R-:W4:Y:S01]  /*72270*/  LDL.LU R108, [R1+0x620] ;  /* 0x00062000016c7983 */ /* 0x000f220000300800 */
[----:B------:R-:W-:-:S05]  /*72280*/  IMAD.WIDE R10, R111, 0x4, R4 ;  /* 0x000000046f0a7825 */ /* 0x000fca00078e0204 */
[----:B------:R1:W-:Y:S04]  /*72290*/  @P6 STG.E desc[UR36][R10.64], R109 ;  /* 0x0000006d0a006986 */ /* 0x0003e8000c101924 */
[----:B-1----:R-:W4:Y:S04]  /*722a0*/  LDL.LU R109, [R1+0xb14] ;  /* 0x000b1400016d7983 */ /* 0x002f280000300800 */
[----:B------:R-:W4:Y:S01]  /*722b0*/  LDL.LU R20, [R1+0xa34] ;  /* 0x000a340001147983 */ /* 0x000f220000300800 */
[----:B------:R-:W-:-:S03]  /*722c0*/  IMAD.WIDE R10, R111, 0x4, R6 ;  /* 0x000000046f0a7825 */ /* 0x000fc600078e0206 */
        /* <DEDUP_REMOVED lines=10> */
[----:B------:R-:W-:-:S03]  /*72370*/  LOP3.LUT P3, RZ, R23, 0x800, RZ, 0xc0, !PT ;  /* 0x0000080017ff7812 */ /* 0x000fc6000786c0ff */
[----:B------:R-:W4:Y:S01]  /*72380*/  LDL.LU R27, [R1+0xb1c] ;  /* 0x000b1c00011b7983 */ /* 0x000f220000300800 */
[C---:B------:R-:W-:Y:S02]  /*72390*/  LOP3.LUT P4, RZ, R23.reuse, 0x1000, RZ, 0xc0, !PT ;  /* 0x0000100017ff7812 */ /* 0x040fe4000788c0ff */
[C---:B------:R-:W-:Y:S01]  /*723a0*/  LOP3.LUT P5, RZ, R23.reuse, 0x2000, RZ, 0xc0, !PT ;  /* 0x0000200017ff7812 */ /* 0x040fe200078ac0ff */
[----:B------:R-:W4:Y:S04]  /*723b0*/  LDL.LU R8, [R1+0xa3c] ;  /* 0x000a3c0001087983 */ /* 0x000f280000300800 */
[----:B------:R-:W4:Y:S01]  /*723c0*/  LDL.LU R112, [R1+0x78c] ;  /* 0x00078c0001707983 */ /* 0x000f220000300800 */
[C---:B------:R-:W-:Y:S02]  /*723d0*/  LOP3.LUT P6, RZ, R23.reuse, 0x4000, RZ, 0xc0, !PT ;  /* 0x0000400017ff7812 */ /* 0x040fe400078cc0ff */
        /* <DEDUP_REMOVED lines=23> */
[----:B------:R-:W4:Y:S04]  /*72550*/  LDL.LU R115, [R1+0xb00] ;  /* 0x000b000001737983 */ /* 0x000f280000300800 */
[----:B-1----:R-:W4:Y:S01]  /*72560*/  LDL.LU R108, [R1+0x15f4] ;  /* 0x0015f400016c7983 */ /* 0x002f220000300800 */
[----:B------:R-:W-:-:S05]  /*72570*/  IMAD.WIDE R10, R110, 0x4, R4 ;  /* 0x000000046e0a7825 */ /* 0x000fca00078e0204 */
[----:B------:R1:W-:Y:S02]  /*72580*/  @P6 STG.E desc[UR36][R10.64], R109 ;  /* 0x0000006d0a006986 */ /* 0x0003e4000c101924 */
[----:B-1----:R-:W-:Y:S02]  /*72590*/  IMAD.WIDE R10, R110, 0x4, R6 ;  /* 0x000000046e0a7825 */ /* 0x002fe400078e0206 */
[----:B------:R-:W4:Y:S04]  /*725a0*/  LDL.LU R109, [R1+0x8e0] ;  /* 0x0008e000016d7983 */ /* 0x000f280000300800 */
[----:B------:R-:W4:Y:S01]  /*725b0*/  LDL.LU R110, [R1+0x15f8] ;  /* 0x0015f800016e7983 */ /* 0x000f220000300800 */
[----:B------:R-:W-:-:S04]  /*725c0*/  LOP3.LUT R3, R3, 0xfeffffff, RZ, 0xc0, !PT ;  /* 0xfeffffff03037812 */ /* 0x000fc800078ec0ff */
        /* <DEDUP_REMOVED lines=8> */
[----:B------:R1:W-:Y:S01]  /*72650*/  @P0 STG.E desc[UR36][R10.64], R20 ;  /* 0x000000140a000986 */ /* 0x0003e2000c101924 */
[----:B------:R-:W-:Y:S01]  /*72660*/  LOP3.LUT P0, RZ, R3, 0x4000000, RZ, 0xc0, !PT ;  /* 0x0400000003ff7812 */ /* 0x000fe2000780c0ff */
[----:B-1----:R-:W-:-:S12]  /*72670*/  IMAD.WIDE R10, R111, 0x4, R4 ;  /* 0x000000046f0a7825 */ /* 0x002fd800078e0204 */
[----:B------:R1:W-:Y:S01]  /*72680*/  @P0 STG.E desc[UR36][R10.64], R12 ;  /* 0x0000000c0a000986 */ /* 0x0003e2000c101924 */
[----:B------:R-:W-:Y:S01]  /*72690*/  LOP3.LUT P0, RZ, R3, 0x2000000, RZ, 0xc0, !PT ;  /* 0x0200000003ff7812 */ /* 0x000fe2000780c0ff */
        /* <DEDUP_REMOVED lines=25> */
[----:B------:R-:W-:Y:S01]  /*72830*/  LOP3.LUT P5, RZ, R23, 0x10000000, RZ, 0xc0, !PT ;  /* 0x1000000017ff7812 */ /* 0x000fe200078ac0ff */
[----:B--2---:R-:W-:-:S05]  /*72840*/  IMAD.WIDE R10, R113, 0x4, R4 ;  /* 0x00000004710a7825 */ /* 0x004fca00078e0204 */
[----:B------:R1:W-:Y:S02]  /*72850*/  @P1 STG.E desc[UR36][R10.64], R112 ;  /* 0x000000700a001986 */ /* 0x0003e4000c101924 */
[----:B-1----:R-:W-:-:S05]  /*72860*/  IMAD.WIDE R10, R113, 0x4, R6 ;  /* 0x00000004710a7825 */ /* 0x002fca00078e0206 */
[----:B---3--:R4:W-:Y:S02]  /*72870*/  @P2 STG.E desc[UR36][R10.64], R114 ;  /* 0x000000720a002986 */ /* 0x0089e4000c101924 */
[----:B----4-:R-:W-:-:S05]  /*72880*/  IMAD.WIDE R10, R108, 0x4, R4 ;  /* 0x000000046c0a7825 */ /* 0x010fca00078e0204 */
[----:B------:R1:W-:Y:S02]  /*72890*/  @P3 STG.E desc[UR36][R10.64], R115 ;  /* 0x000000730a003986 */ /* 0x0003e4000c101924 */
[----:B-1----:R-:W-:-:S05]  /*728a0*/  IMAD.WIDE R10, R108, 0x4, R6 ;  /* 0x000000046c0a7825 */ /* 0x002fca00078e0206 */
[----:B------:R1:W-:Y:S02]  /*728b0*/  @P4 STG.E desc[UR36][R10.64], R109 ;  /* 0x0000006d0a004986 */ /* 0x0003e4000c101924 */
[----:B-1----:R-:W-:-:S05]  /*728c0*/  IMAD.WIDE R10, R110, 0x4, R4 ;  /* 0x000000046e0a7825 */ /* 0x002fca00078e0204 */
[----:B------:R1:W-:Y:S04]  /*728d0*/  @P5 STG.E desc[UR36][R10.64], R24 ;  /* 0x000000180a005986 */ /* 0x0003e8000c101924 */
[----:B-1----:R-:W2:Y:S01]  /*728e0*/  LDL.LU R24, [R1+0x1fd0] ;  /* 0x001fd00001187983 */ /* 0x002ea20000300800 */
[----:B------:R-:W-:-:S03]  /*728f0*/  IMAD.WIDE R10, R110, 0x4, R6 ;  /* 0x000000046e0a7825 */ /* 0x000fc600078e0206 */
[----:B------:R-:W3:Y:S04]  /*72900*/  LDL.LU R108, [R1+0x15fc] ;  /* 0x0015fc00016c7983 */ /* 0x000ee80000300800 */
[----:B------:R-:W4:Y:S04]  /*72910*/  LDL.LU R115, [R1+0xb08] ;  /* 0x000b080001737983 */ /* 0x000f280000300800 */
[----:B------:R-:W4:Y:S04]  /*72920*/  LDL.LU R110, [R1+0x1604] ;  /* 0x00160400016e7983 */ /* 0x000f280000300800 */
[----:B------:R-:W2:Y:S01]  /*72930*/  LDL.LU R112, [R1+0xb04] ;  /* 0x000b040001707983 */ /* 0x000ea20000300800 */
[----:B------:R-:W-:-:S03]  /*72940*/  LOP3.LUT P6, RZ, R23, 0x20000000, RZ, 0xc0, !PT ;  /* 0x2000000017ff7812 */ /* 0x000fc600078cc0ff */
[----:B------:R-:W4:Y:S04]  /*72950*/  LDL.LU R113, [R1+0x8e4] ;  /* 0x0008e40001717983 */ /* 0x000f280000300800 */
[----:B------:R-:W4:Y:S06]  /*72960*/  LDL.LU R109, [R1+0x6d4] ;  /* 0x0006d400016d7983 */ /* 0x000f2c0000300800 */
[----:B------:R1:W-:Y:S04]  /*72970*/  @P6 STG.E desc[UR36][R10.64], R111 ;  /* 0x0000006f0a006986 */ /* 0x0003e8000c101924 */
[----:B-1----:R-:W4:Y:S04]  /*72980*/  LDL.LU R111, [R1+0x1600] ;  /* 0x00160000016f7983 */ /* 0x002f280000300800 */
[----:B------:R-:W4:Y:S04]  /*72990*/  LDL.LU R114, [R1+0x4f4] ;  /* 0x0004f40001727983 */ /* 0x000f280000300800 */
[----:B------:R-:W4:Y:S04]  /*729a0*/  LDL.LU R19, [R1+0x8e8] ;  /* 0x0008e80001137983 */ /* 0x000f280000300800 */
[----:B------:R-:W4:Y:S04]  /*729b0*/  LDL.LU R18, [R1+0x6d8] ;  /* 0x0006d80001127983 */ /* 0x000f280000300800 */
[----:B------:R-:W4:Y:S01]  /*729c0*/  LDL.LU R14, [R1+0x1608] ;  /* 0x00160800010e7983 */ /* 0x000f220000300800 */
[----:B------:R-:W-:-:S03]  /*729d0*/  LOP3.LUT P1, RZ, R23, 0x40000000, RZ, 0xc0, !PT ;  /* 0x4000000017ff7812 */ /* 0x000fc6000782c0ff */
[----:B------:R-:W4:Y:S04]  /*729e0*/  LDL.LU R15, [R1+0x4f8] ;  /* 0x0004f800010f7983 */ /* 0x000f280000300800 */
[----:B------:R-:W4:Y:S01]  /*729f0*/  LDL.LU R17, [R1+0xb0c] ;  /* 0x000b0c0001117983 */ /* 0x000f220000300800 */
[----:B------:R-:W-:Y:S01]  /*72a00*/  LOP3.LUT R3, R3, 0xfffbffff, RZ, 0xc0, !PT ;  /* 0xfffbffff03037812 */ /* 0x000fe200078ec0ff */
[----:B---3--:R-:W-:-:S05]  /*72a10*/  IMAD.WIDE R10, R108, 0x4, R4 ;  /* 0x000000046c0a7825 */ /* 0x008fca00078e0204 */
[----:B--2---:R1:W-:Y:S02]  /*72a20*/  @P1 STG.E desc[UR36][R10.64], R112 ;  /* 0x000000700a001986 */ /* 0x0043e4000c101924 */
[----:B-1----:R-:W-:Y:S02]  /*72a30*/  IMAD.WIDE R10, R108, 0x4, R6 ;  /* 0x000000046c0a7825 */ /* 0x002fe400078e0206 */
[----:B------:R-:W2:Y:S01]  /*72a40*/  LDL.LU R108, [R1+0x160c] ;  /* 0x00160c00016c7983 */ /* 0x000ea20000300800 */
[C---:B------:R-:W-:Y:S02]  /*72a50*/  LOP3.LUT P4, RZ, R24.reuse, 0x4, RZ, 0xc0, !PT ;  /* 0x0000000418ff7812 */ /* 0x040fe4000788c0ff */
[C---:B------:R-:W-:Y:S01]  /*72a60*/  LOP3.LUT P5, RZ, R24.reuse, 0x20, RZ, 0xc0, !PT ;  /* 0x0000002018ff7812 */ /* 0x040fe200078ac0ff */
[----:B------:R-:W3:Y:S01]  /*72a70*/  LDL.LU R16, [R1+0x8ec] ;  /* 0x0008ec0001107983 */ /* 0x000ee20000300800 */
[----:B------:R-:W-:Y:S02]  /*72a80*/  LOP3.LUT P6, RZ, R24, 0x400, RZ, 0xc0, !PT ;  /* 0x0000040018ff7812 */ /* 0x000fe400078cc0ff */
[----:B------:R-:W-:Y:S01]  /*72a90*/  LOP3.LUT P2, RZ, R23, 0x80000000, RZ, 0xc0, !PT ;  /* 0x8000000017ff7812 */ /* 0x000fe2000784c0ff */
[----:B------:R-:W3:Y:S06]  /*72aa0*/  LDL.LU R26, [R1+0x6dc] ;  /* 0x0006dc00011a7983 */ /* 0x000eec0000300800 */
[----:B------:R-:W-:-:S04]  /*72ab0*/  @P4 LOP3.LUT R3, R3, 0x40000, RZ, 0xfc, !PT ;  /* 0x0004000003034812 */ /* 0x000fc800078efcff */
[----:B------:R-:W-:-:S04]  /*72ac0*/  LOP3.LUT R3, R3, 0xfffeffff, RZ, 0xc0, !PT ;  /* 0xfffeffff03037812 */ /* 0x000fc800078ec0ff */
[----:B------:R-:W-:Y:S02]  /*72ad0*/  @P5 LOP3.LUT R3, R3, 0x10000, RZ, 0xfc, !PT ;  /* 0x0001000003035812 */ /* 0x000fe400078efcff */
[----:B------:R-:W-:Y:S02]  /*72ae0*/  LOP3.LUT P5, RZ, R24, 0x10, RZ, 0xc0, !PT ;  /* 0x0000001018ff7812 */ /* 0x000fe400078ac0ff */
[----:B------:R-:W-:-:S11]  /*72af0*/  LOP3.LUT R3, R3, 0xfffdffff, RZ, 0xc0, !PT ;  /* 0xfffdffff03037812 */ /* 0x000fd600078ec0ff */
[----:B------:R-:W-:-:S04]  /*72b00*/  @P5 LOP3.LUT R3, R3, 0x20000, RZ, 0xfc, !PT ;  /* 0x0002000003035812 */ /* 0x000fc800078efcff */
[----:B------:R-:W-:-:S04]  /*72b10*/  LOP3.LUT R3, R3, 0xffffefff, RZ, 0xc0, !PT ;  /* 0xffffefff03037812 */ /* 0x000fc800078ec0ff */
[----:B------:R-:W-:Y:S02]  /*72b20*/  @P6 LOP3.LUT R3, R3, 0x1000, RZ, 0xfc, !PT ;  /* 0x0000100003036812 */ /* 0x000fe400078efcff */
[C---:B------:R-:W-:Y:S02]  /*72b30*/  LOP3.LUT P6, RZ, R24.reuse, 0x200, RZ, 0xc0, !PT ;  /* 0x0000020018ff7812 */ /* 0x040fe400078cc0ff */
[----:B------:R-:W-:Y:S02]  /*72b40*/  LOP3.LUT R3, R3, 0xffffdfff, RZ, 0xc0, !PT ;  /* 0xffffdfff03037812 */ /* 0x000fe400078ec0ff */
[----:B------:R-:W-:-:S09]  /*72b50*/  LOP3.LUT P3, RZ, R24, 0x1, RZ, 0xc0, !PT ;  /* 0x0000000118ff7812 */ /* 0x000fd2000786c0ff */
[----:B------:R-:W-:Y:S02]  /*72b60*/  @P6 LOP3.LUT R3, R3, 0x2000, RZ, 0xfc, !PT ;  /* 0x0000200003036812 */ /* 0x000fe400078efcff */
[C---:B------:R-:W-:Y:S02]  /*72b70*/  LOP3.LUT P6, RZ, R24.reuse, 0x100, RZ, 0xc0, !PT ;  /* 0x0000010018ff7812 */ /* 0x040fe400078cc0ff */
[----:B------:R-:W-:Y:S01]  /*72b80*/  LOP3.LUT R3, R3, 0xffffbfff, RZ, 0xc0, !PT ;  /* 0xffffbfff03037812 */ /* 0x000fe200078ec0ff */
[----:B----4-:R1:W-:Y:S01]  /*72b90*/  @P2 STG.E desc[UR36][R10.64], R113 ;  /* 0x000000710a002986 */ /* 0x0103e2000c101924 */
[----:B------:R-:W-:-:S09]  /*72ba0*/  LOP3.LUT P4, RZ, R24, 0x2, RZ, 0xc0, !PT ;  /* 0x0000000218ff7812 */ /* 0x000fd2000788c0ff */
[----:B------:R-:W-:Y:S02]  /*72bb0*/  @P6 LOP3.LUT R3, R3, 0x4000, RZ, 0xfc, !PT ;  /* 0x0000400003036812 */ /* 0x000fe400078efcff */
[----:B------:R-:W-:Y:S01]  /*72bc0*/  LOP3.LUT P6, RZ, R24, 0x80, RZ, 0xc0, !PT ;  /* 0x0000008018ff7812 */ /* 0x000fe200078cc0ff */
[----:B-1----:R-:W-:Y:S01]  /*72bd0*/  IMAD.WIDE R10, R111, 0x4, R4 ;  /* 0x000000046f0a7825 */ /* 0x002fe200078e0204 */
[----:B------:R-:W-:-:S04]  /*72be0*/  LOP3.LUT R3, R3, 0xffff7fff, RZ, 0xc0, !PT ;  /* 0xffff7fff03037812 */ /* 0x000fc800078ec0ff */
[----:B------:R1:W-:Y:S07]  /*72bf0*/  @P3 STG.E desc[UR36][R10.64], R109 ;  /* 0x0000006d0a003986 */ /* 0x0003ee000c101924 */
[----:B------:R-:W-:Y:S01]  /*72c00*/  @P6 LOP3.LUT R3, R3, 0x8000, RZ, 0xfc, !PT ;  /* 0x0000800003036812 */ /* 0x000fe200078efcff */
[----:B-1----:R-:W-:Y:S02]  /*72c10*/  IMAD.WIDE R10, R111, 0x4, R6 ;  /* 0x000000046f0a7825 */ /* 0x002fe400078e0206 */
[----:B------:R-:W4:Y:S04]  /*72c20*/  LDL.LU R111, [R1+0x1610] ;  /* 0x00161000016f7983 */ /* 0x000f280000300800 */
[----:B------:R1:W-:Y:S01]  /*72c30*/  @P4 STG.E desc[UR36][R10.64], R114 ;  /* 0x000000720a004986 */ /* 0x0003e2000c101924 */
[----:B------:R-:W-:-:S02]  /*72c40*/  LOP3.LUT P4, RZ, R3, 0x40000, RZ, 0xc0, !PT ;  /* 0x0004000003ff7812 */ /* 0x000fc4000788c0ff */
[----:B------:R-:W-:Y:S01]  /*72c50*/  LOP3.LUT P5, RZ, R24, 0x8, RZ, 0xc0, !PT ;  /* 0x0000000818ff7812 */ /* 0x000fe200078ac0ff */
[----:B------:R-:W4:Y:S04]  /*72c60*/  LDL.LU R109, [R1+0x4fc] ;  /* 0x0004fc00016d7983 */ /* 0x000f280000300800 */
[----:B------:R-:W4:Y:S01]  /*72c70*/  LDL.LU R0, [R1+0x1614] ;  /* 0x0016140001007983 */ /* 0x000f220000300800 */
[----:B-1----:R-:W-:-:S03]  /*72c80*/  IMAD.WIDE R10, R110, 0x4, R4 ;  /* 0x000000046e0a7825 */ /* 0x002fc600078e0204 */
[----:B------:R-:W4:Y:S04]  /*72c90*/  LDL.LU R27, [R1+0xb30] ;  /* 0x000b3000011b7983 */ /* 0x000f280000300800 */
[----:B------:R1:W-:Y:S04]  /*72ca0*/  @P4 STG.E desc[UR36][R10.64], R115 ;  /* 0x000000730a004986 */ /* 0x0003e8000c101924 */
[----:B------:R-:W4:Y:S04]  /*72cb0*/  LDL.LU R8, [R1+0xb20] ;  /* 0x000b200001087983 */ /* 0x000f280000300800 */
[----:B------:R-:W4:Y:S01]  /*72cc0*/  LDL.LU R112, [R1+0xa70] ;  /* 0x000a700001707983 */ /* 0x000f220000300800 */
[----:B-1----:R-:W-:-:S03]  /*72cd0*/  IMAD.WIDE R10, R110, 0x4, R6 ;  /* 0x000000046e0a7825 */ /* 0x002fc600078e0206 */
[----:B------:R-:W4:Y:S04]  /*72ce0*/  LDL.LU R113, [R1+0x1618] ;  /* 0x0016180001717983 */ /* 0x000f280000300800 */
[----:B------:R1:W-:Y:S01]  /*72cf0*/  @P5 STG.E desc[UR36][R10.64], R19 ;  /* 0x000000130a005986 */ /* 0x0003e2000c101924 */
[----:B------:R-:W-:Y:S02]  /*72d00*/  LOP3.LUT P5, RZ, R3, 0x20000, RZ, 0xc0, !PT ;  /* 0x0002000003ff7812 */ /* 0x000fe400078ac0ff */
[----:B------:R-:W-:Y:S01]  /*72d10*/  LOP3.LUT P6, RZ, R24, 0x40, RZ, 0xc0, !PT ;  /* 0x0000004018ff7812 */ /* 0x000fe200078cc0ff */
[----:B------:R-:W4:Y:S04]  /*72d20*/  LDL.LU R114, [R1+0x7c0] ;  /* 0x0007c00001727983 */ /* 0x000f280000300800 */
[----:B------:R-:W4:Y:S01]  /*72d30*/  LDL.LU R115, [R1+0xb34] ;  /* 0x000b340001737983 */ /* 0x000f220000300800 */
[----:B-1----:R-:W-:-:S03]  /*72d40*/  IMAD.WIDE R10, R14, 0x4, R4 ;  /* 0x000000040e0a7825 */ /* 0x002fc600078e0204 */
[----:B------:R-:W4:Y:S04]  /*72d50*/  LDL.LU R110, [R1+0x161c] ;  /* 0x00161c00016e7983 */ /* 0x000f280000300800 */
[----:B------:R1:W-:Y:S01]  /*72d60*/  @P5 STG.E desc[UR36][R10.64], R18 ;  /* 0x000000120a005986 */ /* 0x0003e2000c101924 */
[----:B------:R-:W-:Y:S01]  /*72d70*/  LOP3.LUT P5, RZ, R3, 0x10000, RZ, 0xc0, !PT ;  /* 0x0001000003ff7812 */ /* 0x000fe200078ac0ff */
[----:B-1----:R-:W-:-:S12]  /*72d80*/  IMAD.WIDE R10, R14, 0x4, R6 ;  /* 0x000000040e0a7825 */ /* 0x002fd800078e0206 */
[----:B------:R2:W-:Y:S02]  /*72d90*/  @P5 STG.E desc[UR36][R10.64], R15 ;  /* 0x0000000f0a005986 */ /* 0x0005e4000c101924 */
[----:B--2---:R-:W-:-:S05]  /*72da0*/  IMAD.WIDE R10, R108, 0x4, R4 ;  /* 0x000000046c0a7825 */ /* 0x004fca00078e0204 */
[----:B------:R1:W-:Y:S02]  /*72db0*/  @P6 STG.E desc[UR36][R10.64], R17 ;  /* 0x000000110a006986 */ /* 0x0003e4000c101924 */
[----:B-1----:R-:W-:Y:S02]  /*72dc0*/  IMAD.WIDE R10, R108, 0x4, R6 ;  /* 0x000000046c0a7825 */ /* 0x002fe400078e0206 */
[----:B------:R-:W2:Y:S01]  /*72dd0*/  LDL.LU R108, [R1+0xb24] ;  /* 0x000b2400016c7983 */ /* 0x000ea20000300800 */
[----:B------:R-:W-:-:S13]  /*72de0*/  LOP3.LUT P6, RZ, R3, 0x8000, RZ, 0xc0, !PT ;  /* 0x0000800003ff7812 */ /* 0x000fda00078cc0ff */
[----:B---3--:R4:W-:Y:S01]  /*72df0*/  @P6 STG.E desc[UR36][R10.64], R16 ;  /* 0x000000100a006986 */ /* 0x0089e2000c101924 */
[----:B------:R-:W-:Y:S02]  /*72e00*/  LOP3.LUT P6, RZ, R3, 0x4000, RZ, 0xc0, !PT ;  /* 0x0000400003ff7812 */ /* 0x000fe400078cc0ff */
[C---:B------:R-:W-:Y:S02]  /*72e10*/  LOP3.LUT P0, RZ, R24.reuse, 0x800, RZ, 0xc0, !PT ;  /* 0x0000080018ff7812 */ /* 0x040fe4000780c0ff */
[C---:B------:R-:W-:Y:S02]  /*72e20*/  LOP3.LUT P1, RZ, R24.reuse, 0x1000, RZ, 0xc0, !PT ;  /* 0x0000100018ff7812 */ /* 0x040fe4000782c0ff */
[C---:B------:R-:W-:Y:S02]  /*72e30*/  LOP3.LUT P2, RZ, R24.reuse, 0x2000, RZ, 0xc0, !PT ;  /* 0x0000200018ff7812 */ /* 0x040fe4000784c0ff */
[C---:B------:R-:W-:Y:S02]  /*72e40*/  LOP3.LUT P3, RZ, R24.reuse, 0x4000, RZ, 0xc0, !PT ;  /* 0x0000400018ff7812 */ /* 0x040fe4000786c0ff */
[----:B------:R-:W-:Y:S01]  /*72e50*/  LOP3.LUT P4, RZ, R24, 0x8000, RZ, 0xc0, !PT ;  /* 0x0000800018ff7812 */ /* 0x000fe2000788c0ff */
[----:B----4-:R-:W-:-:S05]  /*72e60*/  IMAD.WIDE R10, R111, 0x4, R4 ;  /* 0x000000046f0a7825 */ /* 0x010fca00078e0204 */
[----:B------:R1:W-:Y:S01]  /*72e70*/  @P6 STG.E desc[UR36][R10.64], R26 ;  /* 0x0000001a0a006986 */ /* 0x0003e2000c101924 */
[----:B------:R-:W-:Y:S01]  /*72e80*/  LOP3.LUT P6, RZ, R3, 0x2000, RZ, 0xc0, !PT ;  /* 0x0000200003ff7812 */ /* 0x000fe200078cc0ff */
[----:B-1----:R-:W-:Y:S02]  /*72e90*/  IMAD.WIDE R10, R111, 0x4, R6 ;  /* 0x000000046f0a7825 */ /* 0x002fe400078e0206 */
[----:B------:R-:W3:Y:S10]  /*72ea0*/  LDL.LU R111, [R1+0x1620] ;  /* 0x00162000016f7983 */ /* 0x000ef40000300800 */
[----:B------:R1:W-:Y:S01]  /*72eb0*/  @P6 STG.E desc[UR36][R10.64], R109 ;  /* 0x0000006d0a006986 */ /* 0x0003e2000c101924 */
[----:B------:R-:W-:Y:S01]  /*72ec0*/  LOP3.LUT P6, RZ, R3, 0x1000, RZ, 0xc0, !PT ;  /* 0x0000100003ff7812 */ /* 0x000fe200078cc0ff */
[----:B-1----:R-:W-:-:S02]  /*72ed0*/  IMAD.WIDE R10, R0, 0x4, R4 ;  /* 0x00000004000a7825 */ /* 0x002fc400078e0204 */
[----:B------:R-:W4:Y:S10]  /*72ee0*/  LDL.LU R109, [R1+0xa74] ;  /* 0x000a7400016d7983 */ /* 0x000f340000300800 */
[----:B------:R1:W-:Y:S04]  /*72ef0*/  @P6 STG.E desc[UR36][R10.64], R27 ;  /* 0x0000001b0a006986 */ /* 0x0003e8000c101924 */
[----:B------:R-:W4:Y:S01]  /*72f00*/  LDL.LU R17, [R1+0x7c4] ;  /* 0x0007c40001117983 */ /* 0x000f220000300800 */
        /* <DEDUP_REMOVED lines=10> */
[----:B------:R-:W4:Y:S04]  /*72fb0*/  LDL.LU R27, [R1+0x7c8] ;  /* 0x0007c800011b7983 */ /* 0x000f280000300800 */
[----:B------:R-:W4:Y:S04]  /*72fc0*/  LDL.LU R115, [R1+0x162c] ;  /* 0x00162c0001737983 */ /* 0x000f280000300800 */
[----:B------:R-:W4:Y:S04]  /*72fd0*/  LDL.LU R16, [R1+0xb38] ;  /* 0x000b380001107983 */ /* 0x000f280000300800 */
[----:B--2---:R1:W-:Y:S04]  /*72fe0*/  @P4 STG.E desc[UR36][R10.64], R108 ;  /* 0x0000006c0a004986 */ /* 0x0043e8000c101924 */
[----:B-1----:R-:W2:Y:S04]  /*72ff0*/  LDL.LU R108, [R1+0x1624] ;  /* 0x00162400016c7983 */ /* 0x002ea80000300800 */
[----:B------:R-:W2:Y:S04]  /*73000*/  LDL.LU R26, [R1+0xb28] ;  /* 0x000b2800011a7983 */ /* 0x000ea80000300800 */
[----:B------:R-:W2:Y:S01]  /*73010*/  LDL.LU R8, [R1+0xa78] ;  /* 0x000a780001087983 */ /* 0x000ea20000300800 */
[----:B------:R-:W-:-:S02]  /*73020*/  LOP3.LUT P0, RZ, R24, 0x80000, RZ, 0xc0, !PT ;  /* 0x0008000018ff7812 */ /* 0x000fc4000780c0ff */
[C---:B------:R-:W-:Y:S01]  /*73030*/  LOP3.LUT P2, RZ, R24.reuse, 0x400000, RZ, 0xc0, !PT ;  /* 0x0040000018ff7812 */ /* 0x040fe2000784c0ff */
[----:B------:R-:W2:Y:S01]  /*73040*/  LDL.LU R0, [R1+0xb3c] ;  /* 0x000b3c0001007983 */ /* 0x000ea20000300800 */
[----:B------:R-:W-:Y:S02]  /*73050*/  LOP3.LUT R3, R3, 0xfffff7ff, RZ, 0xc0, !PT ;  /* 0xfffff7ff03037812 */ /* 0x000fe400078ec0ff */
[C---:B------:R-:W-:Y:S01]  /*73060*/  LOP3.LUT P4, RZ, R24.reuse, 0x4000000, RZ, 0xc0, !PT ;  /* 0x0400000018ff7812 */ /* 0x040fe2000788c0ff */
[----:B------:R-:W2:Y:S01]  /*73070*/  LDL.LU R112, [R1+0xb2c] ;  /* 0x000b2c0001707983 */ /* 0x000ea20000300800 */
[C---:B------:R-:W-:Y:S02]  /*73080*/  LOP3.LUT P5, RZ, R24.reuse, 0x10000, RZ, 0xc0, !PT ;  /* 0x0001000018ff7812 */ /* 0x040fe400078ac0ff */
[----:B------:R-:W-:Y:S01]  /*73090*/  LOP3.LUT P6, RZ, R24, 0x20000, RZ, 0xc0, !PT ;  /* 0x0002000018ff7812 */ /* 0x000fe200078cc0ff */
[----:B------:R-:W2:Y:S02]  /*730a0*/  LDL.LU R113, [R1+0xa7c] ;  /* 0x000a7c0001717983 */ /* 0x000ea40000300800 */
[----:B------:R-:W-:-:S02]  /*730b0*/  @P0 LOP3.LUT R3, R3, 0x800, RZ, 0xfc, !PT ;  /* 0x0000080003030812 */ /* 0x000fc400078efcff */
[----:B------:R-:W2:Y:S02]  /*730c0*/  LDL.LU R114, [R1+0x1630] ;  /* 0x0016300001727983 */ /* 0x000ea40000300800 */
[----:B------:R-:W-:-:S04]  /*730d0*/  LOP3.LUT R3, R3, 0xfffffbff, RZ, 0xc0, !PT ;  /* 0xfffffbff03037812 */ /* 0x000fc800078ec0ff */
[----:B------:R-:W-:-:S04]  /*730e0*/  @P2 LOP3.LUT R3, R3, 0x400, RZ, 0xfc, !PT ;  /* 0x0000040003032812 */ /* 0x000fc800078efcff */
[----:B------:R-:W-:-:S04]  /*730f0*/  LOP3.LUT R3, R3, 0xfffffeff, RZ, 0xc0, !PT ;  /* 0xfffffeff03037812 */ /* 0x000fc800078ec0ff */
[----:B------:R-:W-:Y:S02]  /*73100*/  @P4 LOP3.LUT R3, R3, 0x100, RZ, 0xfc, !PT ;  /* 0x0000010003034812 */ /* 0x000fe400078efcff */
[----:B------:R-:W-:Y:S02]  /*73110*/  LOP3.LUT P4, RZ, R24, 0x2000000, RZ, 0xc0, !PT ;  /* 0x0200000018ff7812 */ /* 0x000fe4000788c0ff */
[----:B------:R-:W-:-:S11]  /*73120*/  LOP3.LUT R3, R3, 0xfffffdff, RZ, 0xc0, !PT ;  /* 0xfffffdff03037812 */ /* 0x000fd600078ec0ff */
[----:B------:R-:W-:-:S04]  /*73130*/  @P4 LOP3.LUT R3, R3, 0x200, RZ, 0xfc, !PT ;  /* 0x0000020003034812 */ /* 0x000fc800078efcff */
[----:B------:R-:W-:Y:S01]  /*73140*/  LOP3.LUT R3, R3, 0xffffffbf, RZ, 0xc0, !PT ;  /* 0xffffffbf03037812 */ /* 0x000fe200078ec0ff */
[----:B---3--:R-:W-:-:S05]  /*73150*/  IMAD.WIDE R10, R111, 0x4, R4 ;  /* 0x000000046f0a7825 */ /* 0x008fca00078e0204 */
[----:B----4-:R1:W-:Y:S02]  /*73160*/  @P5 STG.E desc[UR36][R10.64], R109 ;  /* 0x0000006d0a005986 */ /* 0x0103e4000c101924 */
[----:B-1----:R-:W-:Y:S01]  /*73170*/  IMAD.WIDE R10, R111, 0x4, R6 ;  /* 0x000000046f0a7825 */ /* 0x002fe200078e0206 */
[C---:B------:R-:W-:Y:S01]  /*73180*/  LOP3.LUT P0, RZ, R24.reuse, 0x40000, RZ, 0xc0, !PT ;  /* 0x0004000018ff7812 */ /* 0x040fe2000780c0ff */
[----:B------:R-:W3:Y:S04]  /*73190*/  LDL.LU R109, [R1+0x7cc] ;  /* 0x0007cc00016d7983 */ /* 0x000ee80000300800 */
[----:B------:R2:W-:Y:S01]  /*731a0*/  @P6 STG.E desc[UR36][R10.64], R17 ;  /* 0x000000110a006986 */ /* 0x0005e2000c101924 */
[C---:B------:R-:W-:Y:S02]  /*731b0*/  LOP3.LUT P6, RZ, R24.reuse, 0x40000000, RZ, 0xc0, !PT ;  /* 0x4000000018ff7812 */ /* 0x040fe400078cc0ff */
[----:B------:R-:W-:Y:S01]  /*731c0*/  LOP3.LUT P1, RZ, R24, 0x100000, RZ, 0xc0, !PT ;  /* 0x0010000018ff7812 */ /* 0x000fe2000782c0ff */
[----:B------:R-:W4:Y:S10]  /*731d0*/  LDL.LU R111, [R1+0x1634] ;  /* 0x00163400016f7983 */ /* 0x000f340000300800 */
[----:B------:R-:W-:-:S02]  /*731e0*/  @P6 LOP3.LUT R3, R3, 0x40, RZ, 0xfc, !PT ;  /* 0x0000004003036812 */ /* 0x000fc400078efcff */
[----:B------:R-:W-:Y:S02]  /*731f0*/  LOP3.LUT P6, RZ, R24, 0x20000000, RZ, 0xc0, !PT ;  /* 0x2000000018ff7812 */ /* 0x000fe400078cc0ff */
[----:B------:R-:W-:-:S11]  /*73200*/  LOP3.LUT R3, R3, 0xffffff7f, RZ, 0xc0, !PT ;  /* 0xffffff7f03037812 */ /* 0x000fd600078ec0ff */
[----:B------:R-:W-:Y:S02]  /*73210*/  @P6 LOP3.LUT R3, R3, 0x80, RZ, 0xfc, !PT ;  /* 0x0000008003036812 */ /* 0x000fe400078efcff */
[----:B------:R-:W-:Y:S01]  /*73220*/  LOP3.LUT P2, RZ, R24, 0x200000, RZ, 0xc0, !PT ;  /* 0x0020000018ff7812 */ /* 0x000fe2000784c0ff */
[----:B--2---:R-:W-:-:S05]  /*73230*/  IMAD.WIDE R10, R108, 0x4, R4 ;  /* 0x000000046c0a7825 */ /* 0x004fca00078e0204 */
[----:B------:R1:W-:Y:S01]  /*73240*/  @P0 STG.E desc[UR36][R10.64], R16 ;  /* 0x000000100a000986 */ /* 0x0003e2000c101924 */
[----:B------:R-:W-:Y:S01]  /*73250*/  LOP3.LUT P0, RZ, R3, 0x800, RZ, 0xc0, !PT ;  /* 0x0000080003ff7812 */ /* 0x000fe2000780c0ff */
[----:B-1----:R-:W-:Y:S02]  /*73260*/  IMAD.WIDE R10, R108, 0x4, R6 ;  /* 0x000000046c0a7825 */ /* 0x002fe400078e0206 */
[----:B------:R-:W2:Y:S10]  /*73270*/  LDL.LU R108, [R1+0xb60] ;  /* 0x000b6000016c7983 */ /* 0x000eb40000300800 */
[----:B------:R1:W-:Y:S02]  /*73280*/  @P0 STG.E desc[UR36][R10.64], R26 ;  /* 0x0000001a0a000986 */ /* 0x0003e4000c101924 */
[----:B-1----:R-:W-:-:S05]  /*73290*/  IMAD.WIDE R10, R110, 0x4, R4 ;  /* 0x000000046e0a7825 */ /* 0x002fca00078e0204 */
[----:B------:R1:W-:Y:S04]  /*732a0*/  @P1 STG.E desc[UR36][R10.64], R8 ;  /* 0x000000080a001986 */ /* 0x0003e8000c101924 */
[----:B-1----:R-:W2:Y:S01]  /*732b0*/  LDL.LU R8, [R1+0x970] ;  /* 0x0009700001087983 */ /* 0x002ea20000300800 */
[----:B------:R-:W-:-:S03]  /*732c0*/  IMAD.WIDE R10, R110, 0x4, R6 ;  /* 0x000000046e0a7825 */ /* 0x000fc600078e0206 */
[----:B------:R-:W2:Y:S04]  /*732d0*/  LDL.LU R110, [R1+0x1638] ;  /* 0x00163800016e7983 */ /* 0x000ea80000300800 */
[----:B------:R1:W-:Y:S04]  /*732e0*/  @P2 STG.E desc[UR36][R10.64], R27 ;  /* 0x0000001b0a002986 */ /* 0x0003e8000c101924 */
[----:B-1----:R-:W2:Y:S01]  /*732f0*/  LDL.LU R27, [R1+0x230] ;  /* 0x00023000011b7983 */ /* 0x002ea20000300800 */
[----:B------:R-:W-:Y:S02]  /*73300*/  LOP3.LUT P2, RZ, R3, 0x400, RZ, 0xc0, !PT ;  /* 0x0000040003ff7812 */ /* 0x000fe4000784c0ff */
[C---:B------:R-:W-:Y:S01]  /*73310*/  LOP3.LUT P3, RZ, R24.reuse, 0x800000, RZ, 0xc0, !PT ;  /* 0x0080000018ff7812 */ /* 0x040fe2000786c0ff */
[----:B------:R-:W-:Y:S01]  /*73320*/  IMAD.WIDE R10, R115, 0x4, R4 ;  /* 0x00000004730a7825 */ /* 0x000fe200078e0204 */
[----:B------:R-:W-:-:S09]  /*73330*/  LOP3.LUT P4, RZ, R24, 0x1000000, RZ, 0xc0, !PT ;  /* 0x0100000018ff7812 */ /* 0x000fd2000788c0ff */
[----:B------:R1:W-:Y:S02]  /*73340*/  @P2 STG.E desc[UR36][R10.64], R0 ;  /* 0x000000000a002986 */ /* 0x0003e4000c101924 */
[----:B-1----:R-:W-:Y:S02]  /*73350*/  IMAD.WIDE R10, R115, 0x4, R6 ;  /* 0x00000004730a7825 */ /* 0x002fe400078e0206 */
[----:B------:R-:W2:Y:S04]  /*73360*/  LDL.LU R115, [R1+0x163c] ;  /* 0x00163c0001737983 */ /* 0x000ea80000300800 */
[----:B------:R1:W-:Y:S04]  /*73370*/  @P3 STG.E desc[UR36][R10.64], R112 ;  /* 0x000000700a003986 */ /* 0x0003e8000c101924 */
[----:B------:R-:W2:Y:S01]  /*73380*/  LDL.LU R0, [R1+0xb64] ;  /* 0x000b640001007983 */ /* 0x000ea20000300800 */
[----:B-1----:R-:W-:-:S05]  /*73390*/  IMAD.WIDE R10, R114, 0x4, R4 ;  /* 0x00000004720a7825 */ /* 0x002fca00078e0204 */
[----:B------:R1:W-:Y:S01]  /*733a0*/  @P4 STG.E desc[UR36][R10.64], R113 ;  /* 0x000000710a004986 */ /* 0x0003e2000c101924 */
[C---:B------:R-:W-:Y:S01]  /*733b0*/  LOP3.LUT P4, RZ, R3.reuse, 0x200, RZ, 0xc0, !PT ;  /* 0x0000020003ff7812 */ /* 0x040fe2000788c0ff */
[----:B-1----:R-:W-:Y:S02]  /*733c0*/  IMAD.WIDE R10, R114, 0x4, R6 ;  /* 0x00000004720a7825 */ /* 0x002fe400078e0206 */
[----:B------:R-:W2:Y:S10]  /*733d0*/  LDL.LU R113, [R1+0x1640] ;  /* 0x0016400001717983 */ /* 0x000eb40000300800 */
[----:B---3--:R4:W-:Y:S01]  /*733e0*/  @P4 STG.E desc[UR36][R10.64], R109 ;  /* 0x0000006d0a004986 */ /* 0x0089e2000c101924 */
[----:B------:R-:W-:-:S03]  /*733f0*/  LOP3.LUT P4, RZ, R3, 0x100, RZ, 0xc0, !PT ;  /* 0x0000010003ff7812 */ /* 0x000fc6000788c0ff */
[----:B------:R-:W3:Y:S01]  /*73400*/  LDL.LU R16, [R1+0x974] ;  /* 0x0009740001107983 */ /* 0x000ee20000300800 */
[C---:B------:R-:W-:Y:S02]  /*73410*/  LOP3.LUT P5, RZ, R24.reuse, 0x8000000, RZ, 0xc0, !PT ;  /* 0x0800000018ff7812 */ /* 0x040fe400078ac0ff */
[----:B------:R-:W-:Y:S01]  /*73420*/  LOP3.LUT P6, RZ, R24, 0x10000000, RZ, 0xc0, !PT ;  /* 0x1000000018ff7812 */ /* 0x000fe200078cc0ff */
[----:B------:R-:W3:Y:S01]  /*73430*/  LDL.LU R112, [R1+0x5e4] ;  /* 0x0005e40001707983 */ /* 0x000ee20000300800 */
[----:B----4-:R-:W-:-:S03]  /*73440*/  IMAD.WIDE R10, R111, 0x4, R4 ;  /* 0x000000046f0a7825 */ /* 0x010fc600078e0204 */
[----:B------:R-:W4:Y:S04]  /*73450*/  LDL.LU R109, [R1+0xaac] ;  /* 0x000aac00016d7983 */ /* 0x000f280000300800 */
[----:B------:R-:W4:Y:S04]  /*73460*/  LDL.LU R26, [R1+0x234] ;  /* 0x00023400011a7983 */ /* 0x000f280000300800 */
[----:B------:R-:W4:Y:S04]  /*73470*/  LDL.LU R114, [R1+0xb68] ;  /* 0x000b680001727983 */ /* 0x000f280000300800 */
[----:B--2---:R1:W-:Y:S02]  /*73480*/  @P4 STG.E desc[UR36][R10.64], R108 ;  /* 0x0000006c0a004986 */ /* 0x0043e4000c101924 */
[----:B-1----:R-:W-:-:S02]  /*73490*/  IMAD.WIDE R10, R111, 0x4, R6 ;  /* 0x000000046f0a7825 */ /* 0x002fc400078e0206 */
[----:B------:R-:W2:Y:S04]  /*734a0*/  LDL.LU R111, [R1+0x1644] ;  /* 0x00164400016f7983 */ /* 0x000ea80000300800 */
[----:B------:R-:W2:Y:S04]  /*734b0*/  LDL.LU R108, [R1+0xaa4] ;  /* 0x000aa400016c7983 */ /* 0x000ea80000300800 */
[----:B------:R1:W-:Y:S01]  /*734c0*/  @P5 STG.E desc[UR36][R10.64], R8 ;  /* 0x000000080a005986 */ /* 0x0003e2000c101924 */
[----:B------:R-:W-:Y:S01]  /*734d0*/  LOP3.LUT P5, RZ, R9, 0x2, RZ, 0xc0, !PT ;  /* 0x0000000209ff7812 */ /* 0x000fe200078ac0ff */
[----:B-1----:R-:W-:-:S05]  /*734e0*/  IMAD.WIDE R8, R110, 0x4, R4 ;  /* 0x000000046e087825 */ /* 0x002fca00078e0204 */
[----:B------:R1:W-:Y:S01]  /*734f0*/  @P6 STG.E desc[UR36][R8.64], R252 ;  /* 0x000000fc08006986 */ /* 0x0003e2000c101924 */
[----:B------:R-:W-:-:S03]  /*73500*/  LOP3.LUT P6, RZ, R3, 0x80, RZ, 0xc0, !PT ;  /* 0x0000008003ff7812 */ /* 0x000fc600078cc0ff */
[----:B-1----:R-:W2:Y:S01]  /*73510*/  LDL.LU R252, [R1+0x1fcc] ;  /* 0x001fcc0001fc7983 */ /* 0x002ea20000300800 */
[----:B------:R-:W-:-:S03]  /*73520*/  IMAD.WIDE R8, R110, 0x4, R6 ;  /* 0x000000046e087825 */ /* 0x000fc600078e0206 */
[----:B------:R-:W2:Y:S06]  /*73530*/  LDL.LU R110, [R1+0x1648] ;  /* 0x00164800016e7983 */ /* 0x000eac0000300800 */
[----:B------:R1:W-:Y:S04]  /*73540*/  @P6 STG.E desc[UR36][R8.64], R27 ;  /* 0x0000001b08006986 */ /* 0x0003e8000c101924 */
[----:B------:R-:W2:Y:S04]  /*73550*/  LDL.LU R15, [R1+0x978] ;  /* 0x00097800010f7983 */ /* 0x000ea80000300800 */
[----:B-1----:R-:W2:Y:S01]  /*73560*/  LDL.LU R27, [R1+0x5e8] ;  /* 0x0005e800011b7983 */ /* 0x002ea20000300800 */
[----:B------:R-:W-:-:S02]  /*73570*/  LOP3.LUT P6, RZ, R3, 0x40, RZ, 0xc0, !PT ;  /* 0x0000004003ff7812 */ /* 0x000fc400078cc0ff */
[----:B------:R-:W-:Y:S01]  /*73580*/  LOP3.LUT P0, RZ, R24, 0x80000000, RZ, 0xc0, !PT ;  /* 0x8000000018ff7812 */ /* 0x000fe2000780c0ff */
[----:B------:R-:W-:Y:S01]  /*73590*/  IMAD.WIDE R8, R115, 0x4, R4 ;  /* 0x0000000473087825 */ /* 0x000fe200078e0204 */
[----:B------:R-:W-:-:S09]  /*735a0*/  LOP3.LUT P1, RZ, R3, 0x1, RZ, 0xc0, !PT ;  /* 0x0000000103ff7812 */ /* 0x000fd2000782c0ff */
[----:B------:R1:W-:Y:S01]  /*735b0*/  @P6 STG.E desc[UR36][R8.64], R0 ;  /* 0x0000000008006986 */ /* 0x0003e2000c101924 */
[C---:B------:R-:W-:Y:S02]  /*735c0*/  LOP3.LUT P2, RZ, R3.reuse, 0x2, RZ, 0xc0, !PT ;  /* 0x0000000203ff7812 */ /* 0x040fe4000784c0ff */
[----:B------:R-:W-:Y:S01]  /*735d0*/  LOP3.LUT P3, RZ, R3, 0x4, RZ, 0xc0, !PT ;  /* 0x0000000403ff7812 */ /* 0x000fe2000786c0ff */
[----:B-1----:R-:W-:Y:S02]  /*735e0*/  IMAD.WIDE R8, R115, 0x4, R6 ;  /* 0x0000000473087825 */ /* 0x002fe400078e0206 */
[----:B------:R-:W2:Y:S04]  /*735f0*/  LDL.LU R115, [R1+0x164c] ;  /* 0x00164c0001737983 */ /* 0x000ea80000300800 */
[----:B------:R-:W2:Y:S01]  /*73600*/  LDL.LU R17, [R1+0x238] ;  /* 0x0002380001117983 */ /* 0x000ea20000300800 */
[----:B------:R-:W-:-:S03]  /*73610*/  IMAD.WIDE R10, R113, 0x4, R4 ;  /* 0x00000004710a7825 */ /* 0x000fc600078e0204 */
[----:B---3--:R1:W-:Y:S04]  /*73620*/  @P0 STG.E desc[UR36][R8.64], R16 ;  /* 0x0000001008000986 */ /* 0x0083e8000c101924 */
[----:B-1----:R-:W3:Y:S01]  /*73630*/  LDL.LU R16, [R1+0xb6c] ;  /* 0x000b6c0001107983 */ /* 0x002ee20000300800 */
[----:B------:R-:W-:-:S03]  /*73640*/  IMAD.WIDE R8, R113, 0x4, R6 ;  /* 0x0000000471087825 */ /* 0x000fc600078e0206 */
[----:B------:R-:W3:Y:S04]  /*73650*/  LDL.LU R113, [R1+0x97c] ;  /* 0x00097c0001717983 */ /* 0x000ee80000300800 */
[----:B------:R1:W-:Y:S04]  /*73660*/  @P1 STG.E desc[UR36][R10.64], R112 ;  /* 0x000000700a001986 */ /* 0x0003e8000c101924 */
[----:B----4-:R4:W-:Y:S04]  /*73670*/  @P2 STG.E desc[UR36][R8.64], R26 ;  /* 0x0000001a08002986 */ /* 0x0109e8000c101924 */
[----:B-1----:R-:W3:Y:S04]  /*73680*/  LDL.LU R112, [R1+0x1650] ;  /* 0x0016500001707983 */ /* 0x002ee80000300800 */
[----:B----4-:R-:W4:Y:S01]  /*73690*/  LDL.LU R26, [R1+0x5ec] ;  /* 0x0005ec00011a7983 */ /* 0x010f220000300800 */
[----:B------:R-:W-:Y:S01]  /*736a0*/  LOP3.LUT P4, RZ, R3, 0x8, RZ, 0xc0, !PT ;  /* 0x0000000803ff7812 */ /* 0x000fe2000788c0ff */
[----:B--2---:R-:W-:-:S05]  /*736b0*/  IMAD.WIDE R10, R111, 0x4, R4 ;  /* 0x000000046f0a7825 */ /* 0x004fca00078e0204 */
[----:B------:R1:W-:Y:S04]  /*736c0*/  @P3 STG.E desc[UR36][R10.64], R114 ;  /* 0x000000720a003986 */ /* 0x0003e8000c101924 */
[----:B-1----:R-:W2:Y:S01]  /*736d0*/  LDL.LU R114, [R1+0x23c] ;  /* 0x00023c0001727983 */ /* 0x002ea20000300800 */
[----:B------:R-:W-:-:S03]  /*736e0*/  IMAD.WIDE R8, R111, 0x4, R6 ;  /* 0x000000046f087825 */ /* 0x000fc600078e0206 */
[----:B------:R-:W2:Y:S01]  /*736f0*/  LDL.LU R111, [R1+0x1654] ;  /* 0x00165400016f7983 */ /* 0x000ea20000300800 */
[----:B------:R-:W-:-:S03]  /*73700*/  IMAD.WIDE R10, R110, 0x4, R4 ;  /* 0x000000046e0a7825 */ /* 0x000fc600078e0204 */
[----:B------:R-:W-:Y:S04]  /*73710*/  @P4 STG.E desc[UR36][R8.64], R15 ;  /* 0x0000000f08004986 */ /* 0x000fe8000c101924 */
[----:B------:R1:W-:Y:S04]  /*73720*/  @P5 STG.E desc[UR36][R10.64], R27 ;  /* 0x0000001b0a005986 */ /* 0x0003e8000c101924 */
[----:B-1----:R-:W2:Y:S01]  /*73730*/  LDL.LU R27, [R1+0xb80] ;  /* 0x000b8000011b7983 */ /* 0x002ea20000300800 */
[----:B------:R-:W-:Y:S01]  /*73740*/  LOP3.LUT P6, RZ, R3, 0x20, RZ, 0xc0, !PT ;  /* 0x0000002003ff7812 */ /* 0x000fe200078cc0ff */
[----:B------:R-:W-:-:S02]  /*73750*/  VIADD R3, R252, 0x106 ;  /* 0x00000106fc037836 */ /* 0x000fc40000000000 */
[----:B------:R-:W-:-:S03]  /*73760*/  VIADD R0, R252, 0x1e8 ;  /* 0x000001e8fc007836 */ /* 0x000fc60000000000 */
[----:B------:R-:W-:Y:S01]  /*73770*/  ISETP.GE.AND P2, PT, R3, UR5, PT ;  /* 0x0000000503007c0c */ /* 0x000fe2000bf46270 */
[----:B------:R-:W-:Y:S01]  /*73780*/  IMAD.WIDE R8, R110, 0x4, R6 ;  /* 0x000000046e087825 */ /* 0x000fe200078e0206 */
[C---:B------:R-:W-:Y:S01]  /*73790*/  ISETP.LT.AND P6, PT, R109.reuse, UR16, !P6 ;  /* 0x000000106d007c0c */ /* 0x040fe2000f7c1270 */
[----:B------:R-:W-:Y:S01]  /*737a0*/  ULDC UR5, c[0x0][0x22c] ;  /* 0x00008b0000057ab9 */ /* 0x000fe20000000800 */
[----:B------:R-:W-:Y:S01]  /*737b0*/  ISETP.GE.AND P0, PT, R0, UR4, PT ;  /* 0x0000000400007c0c */ /* 0x000fe2000bf06270 */
[----:B------:R-:W-:Y:S01]  /*737c0*/  VIADD R0, R252, 0x1e9 ;  /* 0x000001e9fc007836 */ /* 0x000fe20000000000 */
[----:B------:R-:W-:Y:S01]  /*737d0*/  ISETP.LT.AND P3, PT, R108, UR16, !P2 ;  /* 0x000000106c007c0c */ /* 0x000fe2000d761270 */
[----:B------:R-:W2:Y:S01]  /*737e0*/  LDL.LU R110, [R1+0x1658] ;  /* 0x00165800016e7983 */ /* 0x000ea20000300800 */
[----:B------:R-:W-:Y:S02]  /*737f0*/  ISETP.LT.AND P2, PT, R109, UR16, !P2 ;  /* 0x000000106d007c0c */ /* 0x000fe4000d741270 */
[----:B------:R-:W-:Y:S01]  /*73800*/  ISETP.GE.AND P1, PT, R0, UR4, PT ;  /* 0x0000000400007c0c */ /* 0x000fe2000bf26270 */
[----:B------:R-:W-:-:S02]  /*73810*/  VIADD R0, R252, 0x107 ;  /* 0x00000107fc007836 */ /* 0x000fc40000000000 */
[C---:B------:R-:W-:Y:S02]  /*73820*/  IMAD.WIDE R10, R115.reuse, 0x4, R4 ;  /* 0x00000004730a7825 */ /* 0x040fe400078e0204 */
[----:B------:R1:W-:Y:S01]  /*73830*/  @P6 STG.E desc[UR36][R8.64], R17 ;  /* 0x0000001108006986 */ /* 0x0003e2000c101924 */
[----:B------:R-:W-:Y:S01]  /*73840*/  ISETP.GE.AND P4, PT, R0, UR5, PT ;  /* 0x0000000500007c0c */ /* 0x000fe2000bf86270 */
[----:B-1----:R-:W-:-:S03]  /*73850*/  IMAD.WIDE R8, R115, 0x4, R6 ;  /* 0x0000000473087825 */ /* 0x002fc600078e0206 */
[----:B------:R-:W-:Y:S01]  /*73860*/  ISETP.LT.AND P5, PT, R108, UR16, !P4 ;  /* 0x000000106c007c0c */ /* 0x000fe2000e7a1270 */
[----:B------:R-:W-:Y:S01]  /*73870*/  ULDC UR5, c[0x0][0x22c] ;  /* 0x00008b0000057ab9 */ /* 0x000fe20000000800 */
[----:B------:R-:W-:Y:S01]  /*73880*/  ISETP.LT.AND P4, PT, R109, UR16, !P4 ;  /* 0x000000106d007c0c */ /* 0x000fe2000e781270 */
[----:B---3--:R1:W-:Y:S04]  /*73890*/  @P3 STG.E desc[UR36][R10.64], R16 ;  /* 0x000000100a003986 */ /* 0x0083e8000c101924 */
[----:B------:R3:W-:Y:S04]  /*738a0*/  @P2 STG.E desc[UR36][R8.64], R113 ;  /* 0x0000007108002986 */ /* 0x0007e8000c101924 */
[----:B-1----:R-:W2:Y:S04]  /*738b0*/  LDL.LU R16, [R1+0xb70] ;  /* 0x000b700001107983 */ /* 0x002ea80000300800 */
[----:B------:R-:W2:Y:S04]  /*738c0*/  LDL.LU R115, [R1+0x7e0] ;  /* 0x0007e00001737983 */ /* 0x000ea80000300800 */
[----:B---3--:R-:W3:Y:S01]  /*738d0*/  LDL.LU R113, [R1+0x165c] ;  /* 0x00165c0001717983 */ /* 0x008ee20000300800 */
[----:B------:R-:W-:-:S03]  /*738e0*/  IMAD.WIDE R10, R112, 0x4, R4 ;  /* 0x00000004700a7825 */ /* 0x000fc600078e0204 */
[----:B------:R-:W3:Y:S01]  /*738f0*/  LDL.LU R17, [R1+0x740] ;  /* 0x0007400001117983 */ /* 0x000ee20000300800 */
[----:B------:R-:W-:-:S03]  /*73900*/  IMAD.WIDE R8, R112, 0x4, R6 ;  /* 0x0000000470087825 */ /* 0x000fc600078e0206 */
[----:B------:R-:W3:Y:S01]  /*73910*/  LDL.LU R112, [R1+0xb84] ;  /* 0x000b840001707983 */ /* 0x000ee20000300800 */
[----:B------:R-:W-:-:S03]  /*73920*/  VIADD R0, R252, 0x108 ;  /* 0x00000108fc007836 */ /* 0x000fc60000000000 */
[----:B----4-:R1:W-:Y:S02]  /*73930*/  @P5 STG.E desc[UR36][R10.64], R26 ;  /* 0x0000001a0a005986 */ /* 0x0103e4000c101924 */
[----:B------:R-:W-:Y:S02]  /*73940*/  ISETP.GE.AND P6, PT, R0, UR5, PT ;  /* 0x0000000500007c0c */ /* 0x000fe4000bfc6270 */
[----:B--2---:R2:W-:Y:S02]  /*73950*/  @P4 STG.E desc[UR36][R8.64], R114 ;  /* 0x0000007208004986 */ /* 0x0045e4000c101924 */
[----:B------:R-:W-:Y:S01]  /*73960*/  ISETP.LT.AND P3, PT, R108, UR16, !P6 ;  /* 0x000000106c007c0c */ /* 0x000fe2000f761270 */
[----:B-1----:R-:W-:Y:S01]  /*73970*/  IMAD.WIDE R10, R111, 0x4, R4 ;  /* 0x000000046f0a7825 */ /* 0x002fe200078e0204 */
[----:B------:R-:W-:Y:S01]  /*73980*/  ULDC UR5, c[0x0][0x22c] ;  /* 0x00008b0000057ab9 */ /* 0x000fe20000000800 */
[----:B--2---:R-:W2:Y:S04]  /*73990*/  LDL.LU R114, [R1+0x1660] ;  /* 0x0016600001727983 */ /* 0x004ea80000300800 */
[----:B------:R-:W4:Y:S06]  /*739a0*/  LDL.LU R26, [R1+0xb74] ;  /* 0x000b7400011a7983 */ /* 0x000f2c0000300800 */
[----:B------:R1:W-:Y:S04]  /*739b0*/  @P3 STG.E desc[UR36][R10.64], R27 ;  /* 0x0000001b0a003986 */ /* 0x0003e8000c101924 */
[----:B-1----:R-:W2:Y:S01]  /*739c0*/  LDL.LU R27, [R1+0x7e4] ;  /* 0x0007e400011b7983 */ /* 0x002ea20000300800 */
[----:B------:R-:W-:Y:S01]  /*739d0*/  VIADD R0, R252, 0x109 ;  /* 0x00000109fc007836 */ /* 0x000fe20000000000 */
[----:B------:R-:W-:-:S04]  /*739e0*/  ISETP.LT.AND P6, PT, R109, UR16, !P6 ;  /* 0x000000106d007c0c */ /* 0x000fc8000f7c1270 */
[----:B------:R-:W-:Y:S01]  /*739f0*/  ISETP.GE.AND P2, PT, R0, UR5, PT ;  /* 0x0000000500007c0c */ /* 0x000fe2000bf46270 */
[----:B------:R-:W-:Y:S01]  /*73a00*/  VIADD R0, R252, 0x10a ;  /* 0x0000010afc007836 */ /* 0x000fe20000000000 */
[----:B------:R-:W-:Y:S02]  /*73a10*/  ULDC UR5, c[0x0][0x22c] ;  /* 0x00008b0000057ab9 */ /* 0x000fe40000000800 */
[----:B------:R-:W-:Y:S01]  /*73a20*/  ISETP.LT.AND P5, PT, R108, UR16, !P2 ;  /* 0x000000106c007c0c */ /* 0x000fe2000d7a1270 */
[----:B------:R-:W-:Y:S01]  /*73a30*/  IMAD.WIDE R8, R111, 0x4, R6 ;  /* 0x000000046f087825 */ /* 0x000fe200078e0206 */
[----:B------:R-:W-:Y:S01]  /*73a40*/  ISETP.GE.AND P4, PT, R0, UR5, PT ;  /* 0x0000000500007c0c */ /* 0x000fe2000bf86270 */
[----:B------:R-:W2:Y:S02]  /*73a50*/  LDL.LU R111, [R1+0x1664] ;  /* 0x00166400016f7983 */ /* 0x000ea40000300800 */
[----:B------:R-:W-:Y:S01]  /*73a60*/  IMAD.WIDE R10, R110, 0x4, R4 ;  /* 0x000000046e0a7825 */ /* 0x000fe200078e0204 */
[----:B------:R-:W-:Y:S01]  /*73a70*/  ISETP.LT.AND P2, PT, R109, UR16, !P2 ;  /* 0x000000106d007c0c */ /* 0x000fe2000d741270 */
[----:B------:R-:W-:Y:S01]  /*73a80*/  ULDC UR5, c[0x0][0x22c] ;  /* 0x00008b0000057ab9 */ /* 0x000fe20000000800 */
[----:B------:R-:W-:-:S02]  /*73a90*/  ISETP.LT.AND P3, PT, R108, UR16, !P4 ;  /* 0x000000106c007c0c */ /* 0x000fc4000e761270 */
[----:B------:R-:W-:Y:S01]  /*73aa0*/  ISETP.LT.AND P4, PT, R109, UR16, !P4 ;  /* 0x000000106d007c0c */ /* 0x000fe2000e781270 */
[----:B------:R-:W-:Y:S01]  /*73ab0*/  VIADD R0, R252, 0x10b ;  /* 0x0000010bfc007836 */ /* 0x000fe20000000000 */
[----:B------:R1:W-:Y:S04]  /*73ac0*/  @P6 STG.E desc[UR36][R8.64], R16 ;  /* 0x0000001008006986 */ /* 0x0003e8000c101924 */
[----:B------:R3:W-:Y:S04]  /*73ad0*/  @P5 STG.E desc[UR36][R10.64], R115 ;  /* 0x000000730a005986 */ /* 0x0007e8000c101924 */
[----:B-1----:R-:W2:Y:S04]  /*73ae0*/  LDL.LU R16, [R1+0x744] ;  /* 0x0007440001107983 */ /* 0x002ea80000300800 */
[----:B---3--:R-:W3:Y:S01]  /*73af0*/  LDL.LU R115, [R1+0xb88] ;  /* 0x000b880001737983 */ /* 0x008ee20000300800 */
[----:B------:R-:W-:-:S03]  /*73b00*/  IMAD.WIDE R8, R110, 0x4, R6 ;  /* 0x000000046e087825 */ /* 0x000fc600078e0206 */
[----:B------:R-:W3:Y:S01]  /*73b10*/  LDL.LU R110, [R1+0x1668] ;  /* 0x00166800016e7983 */ /* 0x000ee20000300800 */
[----:B------:R-:W-:-:S03]  /*73b20*/  IMAD.WIDE R10, R113, 0x4, R4 ;  /* 0x00000004710a7825 */ /* 0x000fc600078e0204 */
[----:B------:R1:W-:Y:S04]  /*73b30*/  @P2 STG.E desc[UR36][R8.64], R17 ;  /* 0x0000001108002986 */ /* 0x0003e8000c101924 */
[----:B------:R1:W-:Y:S04]  /*73b40*/  @P3 STG.E desc[UR36][R10.64], R112 ;  /* 0x000000700a003986 */ /* 0x0003e8000c101924 */
[----:B------:R-:W3:Y:S01]  /*73b50*/  LDL.LU R15, [R1+0xb78] ;  /* 0x000b7800010f7983 */ /* 0x000ee20000300800 */
[----:B-1----:R-:W-:-:S03]  /*73b60*/  IMAD.WIDE R8, R113, 0x4, R6 ;  /* 0x0000000471087825 */ /* 0x002fc600078e0206 */
[----:B------:R-:W3:Y:S04]  /*73b70*/  LDL.LU R112, [R1+0x7e8] ;  /* 0x0007e80001707983 */ /* 0x000ee80000300800 */
[----:B------:R-:W3:Y:S01]  /*73b80*/  LDL.LU R113, [R1+0x166c] ;  /* 0x00166c0001717983 */ /* 0x000ee20000300800 */
[----:B------:R-:W-:-:S03]  /*73b90*/  ISETP.GE.AND P6, PT, R0, UR5, PT ;  /* 0x0000000500007c0c */ /* 0x000fc6000bfc6270 */
[----:B------:R-:W3:Y:S01]  /*73ba0*/  LDL.LU R17, [R1+0x748] ;  /* 0x0007480001117983 */ /* 0x000ee20000300800 */
[----:B------:R-:W-:-:S03]  /*73bb0*/  ISETP.LT.AND P5, PT, R108, UR16, !P6 ;  /* 0x000000106c007c0c */ /* 0x000fc6000f7a1270 */
[----:B----4-:R1:W-:Y:S01]  /*73bc0*/  @P4 STG.E desc[UR36][R8.64], R26 ;  /* 0x0000001a08004986 */ /* 0x0103e2000c101924 */
[C---:B--2---:R-:W-:Y:S01]  /*73bd0*/  IMAD.WIDE R10, R114.reuse, 0x4, R4 ;  /* 0x00000004720a7825 */ /* 0x044fe200078e0204 */
[----:B------:R-:W-:Y:S02]  /*73be0*/  ULDC UR5, c[0x0][0x22c] ;  /* 0x00008b0000057ab9 */ /* 0x000fe40000000800 */
[----:B-1----:R-:W2:Y:S01]  /*73bf0*/  LDL.LU R26, [R1+0xb8c] ;  /* 0x000b8c00011a7983 */ /* 0x002ea20000300800 */
[----:B------:R-:W-:-:S03]  /*73c00*/  IMAD.WIDE R8, R114, 0x4, R6 ;  /* 0x0000000472087825 */ /* 0x000fc600078e0206 */
[----:B------:R-:W4:Y:S04]  /*73c10*/  LDL.LU R114, [R1+0xb7c] ;  /* 0x000b7c0001727983 */ /* 0x000f280000300800 */
[----:B------:R1:W-:Y:S04]  /*73c20*/  @P5 STG.E desc[UR36][R10.64], R27 ;  /* 0x0000001b0a005986 */ /* 0x0003e8000c101924 */
[----:B-1----:R-:W4:Y:S01]  /*73c30*/  LDL.LU R27, [R1+0x1670] ;  /* 0x00167000011b7983 */ /* 0x002f220000300800 */
        /* <DEDUP_REMOVED lines=8> */
[----:B------:R-:W-:Y:S02]  /*73cc0*/  ULDC UR5, c[0x0][0x22c] ;  /* 0x00008b0000057ab9 */ /* 0x000fe40000000800 */
[----:B------:R-:W-:Y:S01]  /*73cd0*/  VIADD R0, R252, 0x10e ;  /* 0x0000010efc007836 */ /* 0x000fe20000000000 */
[----:B------:R-:W-:-:S02]  /*73ce0*/  ISETP.LT.AND P2, PT, R109, UR16, !P2 ;  /* 0x000000106d007c0c */ /* 0x000fc4000d741270 */
[----:B------:R-:W-:Y:S02]  /*73cf0*/  ISETP.LT.AND P5, PT, R108, UR16, !P4 ;  /* 0x000000106c007c0c */ /* 0x000fe4000e7a1270 */
[----:B------:R-:W-:Y:S01]  /*73d00*/  ISETP.LT.AND P4, PT, R109, UR16, !P4 ;  /* 0x000000106d007c0c */ /* 0x000fe2000e781270 */
[----:B------:R1:W-:Y:S01]  /*73d10*/  @P6 STG.E desc[UR36][R8.64], R16 ;  /* 0x0000001008006986 */ /* 0x0003e2000c101924 */
[----:B------:R-:W-:-:S03]  /*73d20*/  ISETP.GE.AND P6, PT, R0, UR5, PT ;  /* 0x0000000500007c0c */ /* 0x000fc6000bfc6270 */
[----:B---3--:R3:W-:Y:S01]  /*73d30*/  @P3 STG.E desc[UR36][R10.64], R115 ;  /* 0x000000730a003986 */ /* 0x0087e2000c101924 */
[----:B------:R-:W-:-:S03]  /*73d40*/  ISETP.LT.AND P3, PT, R108, UR16, !P6 ;  /* 0x000000106c007c0c */ /* 0x000fc6000f761270 */
[----:B-1----:R-:W4:Y:S01]  /*73d50*/  LDL.LU R16, [R1+0x7ec] ;  /* 0x0007ec0001107983 */ /* 0x002f220000300800 */
[----:B------:R-:W-:Y:S01]  /*73d60*/  IMAD.WIDE R8, R111, 0x4, R6 ;  /* 0x000000046f087825 */ /* 0x000fe200078e0206 */
[----:B------:R-:W-:Y:S02]  /*73d70*/  ULDC UR5, c[0x0][0x22c] ;  /* 0x00008b0000057ab9 */ /* 0x000fe40000000800 */
[----:B---3--:R-:W3:Y:S01]  /*73d80*/  LDL.LU R115, [R1+0x74c] ;  /* 0x00074c0001737983 */ /* 0x008ee20000300800 */
[----:B------:R-:W-:-:S03]  /*73d90*/  IMAD.WIDE R10, R110, 0x4, R4 ;  /* 0x000000046e0a7825 */ /* 0x000fc600078e0204 */
[----:B------:R-:W3:Y:S04]  /*73da0*/  LDL.LU R111, [R1+0x1674] ;  /* 0x00167400016f7983 */ /* 0x000ee80000300800 */
[----:B------:R1:W-:Y:S04]  /*73db0*/  @P2 STG.E desc[UR36][R8.64], R15 ;  /* 0x0000000f08002986 */ /* 0x0003e8000c101924 */
[----:B------:R1:W-:Y:S01]  /*73dc0*/  @P5 STG.E desc[UR36][R10.64], R112 ;  /* 0x000000700a005986 */ /* 0x0003e2000c101924 */
[----:B------:R-:W-:Y:S01]  /*73dd0*/  ISETP.LT.AND P6, PT, R109, UR16, !P6 ;  /* 0x000000106d007c0c */ /* 0x000fe2000f7c1270 */
[----:B-1----:R-:W-:-:S04]  /*73de0*/  IMAD.WIDE R8, R110, 0x4, R6 ;  /* 0x000000046e087825 */ /* 0x002fc800078e0206 */
[C---:B------:R-:W-:Y:S01]  /*73df0*/  IMAD.WIDE R10, R113.reuse, 0x4, R4 ;  /* 0x00000004710a7825 */ /* 0x040fe200078e0204 */
[----:B------:R-:W3:Y:S04]  /*73e00*/  LDL.LU R112, [R1+0xb90] ;  /* 0x000b900001707983 */ /* 0x000ee80000300800 */
[----:B------:R-:W3:Y:S04]  /*73e10*/  LDL.LU R110, [R1+0x1678] ;  /* 0x00167800016e7983 */ /* 0x000ee80000300800 */
[----:B------:R1:W-:Y:S02]  /*73e20*/  @P4 STG.E desc[UR36][R8.64], R17 ;  /* 0x0000001108004986 */ /* 0x0003e4000c101924 */
[----:B-1----:R-:W-:-:S02]  /*73e30*/  IMAD.WIDE R8, R113, 0x4, R6 ;  /* 0x0000000471087825 */ /* 0x002fc400078e0206 */
[----:B--2---:R1:W-:Y:S04]  /*73e40*/  @P3 STG.E desc[UR36][R10.64], R26 ;  /* 0x0000001a0a003986 */ /* 0x0043e8000c101924 */
[----:B-1----:R-:W2:Y:S04]  /*73e50*/  LDL.LU R26, [R1+0x9e0] ;  /* 0x0009e000011a7983 */ /* 0x002ea80000300800 */
[----:B------:R-:W2:Y:S04]  /*73e60*/  LDL.LU R113, [R1+0x6a0] ;  /* 0x0006a00001717983 */ /* 0x000ea80000300800 */
[----:B----4-:R1:W-:Y:S04]  /*73e70*/  @P6 STG.E desc[UR36][R8.64], R114 ;  /* 0x0000007208006986 */ /* 0x0103e8000c101924 */
[----:B-1----:R-:W4:Y:S04]  /*73e80*/  LDL.LU R114, [R1+0x167c] ;  /* 0x00167c0001727983 */ /* 0x002f280000300800 */
[----:B------:R-:W4:Y:S01]  /*73e90*/  LDL.LU R17, [R1+0x1d0] ;  /* 0x0001d00001117983 */ /* 0x000f220000300800 */
[----:B------:R-:W-:-:S04]  /*73ea0*/  IMAD.WIDE R10, R27, 0x4, R4 ;  /* 0x000000041b0a7825 */ /* 0x000fc800078e0204 */
[----:B------:R-:W-:Y:S02]  /*73eb0*/  IMAD.WIDE R8, R27, 0x4, R6 ;  /* 0x000000041b087825 */ /* 0x000fe400078e0206 */
[----:B------:R-:W4:Y:S02]  /*73ec0*/  LDL.LU R27, [R1+0xb94] ;  /* 0x000b9400011b7983 */ /* 0x000f240000300800 */
[----:B------:R-:W-:-:S05]  /*73ed0*/  VIADD R0, R252, 0x10f ;  /* 0x0000010ffc007836 */ /* 0x000fca0000000000 */
[----:B------:R-:W-:Y:S01]  /*73ee0*/  ISETP.GE.AND P2, PT, R0, UR5, PT ;  /* 0x0000000500007c0c */ /* 0x000fe2000bf46270 */
[----:B------:R-:W-:Y:S01]  /*73ef0*/  VIADD R0, R252, 0x110 ;  /* 0x00000110fc007836 */ /* 0x000fe20000000000 */
[----:B------:R-:W-:Y:S02]  /*73f00*/  ULDC UR5, c[0x0][0x22c] ;  /* 0x00008b0000057ab9 */ /* 0x000fe40000000800 */
[----:B------:R-:W-:Y:S02]  /*73f10*/  ISETP.LT.AND P5, PT, R108, UR16, !P2 ;  /* 0x000000106c007c0c */ /* 0x000fe4000d7a1270 */
[----:B------:R-:W-:Y:S02]  /*73f20*/  ISETP.LT.AND P2, PT, R109, UR16, !P2 ;  /* 0x000000106d007c0c */ /* 0x000fe4000d741270 */
[----:B------:R-:W-:Y:S01]  /*73f30*/  ISETP.GE.AND P4, PT, R0, UR5, PT ;  /* 0x0000000500007c0c */ /* 0x000fe2000bf86270 */
[----:B------:R-:W-:Y:S01]  /*73f40*/  VIADD R0, R252, 0x111 ;  /* 0x00000111fc007836 */ /* 0x000fe20000000000 */
[----:B------:R-:W-:-:S02]  /*73f50*/  ULDC UR5, c[0x0][0x22c] ;  /* 0x00008b0000057ab9 */ /* 0x000fc40000000800 */
[----:B------:R-:W-:Y:S02]  /*73f60*/  ISETP.LT.AND P3, PT, R108, UR16, !P4 ;  /* 0x000000106c007c0c */ /* 0x000fe4000e761270 */
[----:B------:R-:W-:Y:S02]  /*73f70*/  ISETP.GE.AND P6, PT, R0, UR5, PT ;  /* 0x0000000500007c0c */ /* 0x000fe4000bfc6270 */
[----:B------:R-:W-:Y:S01]  /*73f80*/  ISETP.LT.AND P4, PT, R109, UR16, !P4 ;  /* 0x000000106d007c0c */ /* 0x000fe2000e781270 */
[----:B------:R-:W-:Y:S01]  /*73f90*/  VIADD R0, R252, 0x112 ;  /* 0x00000112fc007836 */ /* 0x000fe20000000000 */
[----:B------:R-:W-:Y:S01]  /*73fa0*/  ULDC UR5, c[0x0][0x22c] ;  /* 0x00008b0000057ab9 */ /* 0x000fe20000000800 */
[----:B------:R-:W-:Y:S04]  /*73fb0*/  @P5 STG.E desc[UR36][R10.64], R16 ;  /* 0x000000100a005986 */ /* 0x000fe8000c101924 */
[----:B---3--:R1:W-:Y:S01]  /*73fc0*/  @P2 STG.E desc[UR36][R8.64], R115 ;  /* 0x0000007308002986 */ /* 0x0083e2000c101924 */
[----:B------:R-:W-:-:S03]  /*73fd0*/  ISETP.LT.AND P5, PT, R108, UR16, !P6 ;  /* 0x000000106c007c0c */ /* 0x000fc6000f7a1270 */
[----:B-1----:R-:W3:Y:S04]  /*73fe0*/  LDL.LU R115, [R1+0x1680] ;  /* 0x0016800001737983 */ /* 0x002ee80000300800 */
[----:B------:R-:W3:Y:S01]  /*73ff0*/  LDL.LU R16, [R1+0x9e4] ;  /* 0x0009e40001107983 */ /* 0x000ee20000300800 */
[----:B------:R-:W-:-:S04]  /*74000*/  IMAD.WIDE R10, R111, 0x4, R4 ;  /* 0x000000046f0a7825 */ /* 0x000fc800078e0204 */
[----:B------:R-:W-:Y:S01]  /*74010*/  IMAD.WIDE R8, R111, 0x4, R6 ;  /* 0x000000046f087825 */ /* 0x000fe200078e0206 */
[----:B------:R1:W-:Y:S01]  /*74020*/  @P3 STG.E desc[UR36][R10.64], R112 ;  /* 0x000000700a003986 */ /* 0x0003e2000c101924 */
[----:B------:R-:W-:Y:S02]  /*74030*/  ISETP.GE.AND P2, PT, R0, UR5, PT ;  /* 0x0000000500007c0c */ /* 0x000fe4000bf46270 */
[----:B------:R-:W-:Y:S01]  /*74040*/  ISETP.LT.AND P6, PT, R109, UR16, !P6 ;  /* 0x000000106d007c0c */ /* 0x000fe2000f7c1270 */
[----:B-1----:R-:W3:Y:S01]  /*74050*/  LDL.LU R112, [R1+0x6a4] ;  /* 0x0006a40001707983 */ /* 0x002ee20000300800 */
[----:B------:R-:W-:Y:S01]  /*74060*/  IMAD.WIDE R10, R110, 0x4, R4 ;  /* 0x000000046e0a7825 */ /* 0x000fe200078e0204 */
[----:B------:R-:W-:Y:S02]  /*74070*/  ULDC UR5, c[0x0][0x22c] ;  /* 0x00008b0000057ab9 */ /* 0x000fe40000000800 */
[----:B------:R-:W3:Y:S01]  /*74080*/  LDL.LU R111, [R1+0x1684] ;  /* 0x00168400016f7983 */ /* 0x000ee20000300800 */
[----:B------:R-:W-:-:S03]  /*74090*/  ISETP.LT.AND P3, PT, R108, UR16, !P2 ;  /* 0x000000106c007c0c */ /* 0x000fc6000d761270 */
[----:B--2---:R1:W-:Y:S04]  /*740a0*/  @P4 STG.E desc[UR36][R8.64], R26 ;  /* 0x0000001a08004986 */ /* 0x0043e8000c101924 */
[----:B------:R2:W-:Y:S04]  /*740b0*/  @P5 STG.E desc[UR36][R10.64], R113 ;  /* 0x000000710a005986 */ /* 0x0005e8000c101924 */
[----:B-1----:R-:W3:Y:S04]  /*740c0*/  LDL.LU R26, [R1+0x1d4] ;  /* 0x0001d400011a7983 */ /* 0x002ee80000300800 */
[----:B--2---:R-:W2:Y:S01]  /*740d0*/  LDL.LU R113, [R1+0xb98] ;  /* 0x000b980001717983 */ /* 0x004ea20000300800 */
[----:B------:R-:W-:-:S03]  /*740e0*/  IMAD.WIDE R8, R110, 0x4, R6 ;  /* 0x000000046e087825 */ /* 0x000fc600078e0206 */
[----:B------:R-:W2:Y:S01]  /*740f0*/  LDL.LU R110, [R1+0x1688] ;  /* 0x00168800016e7983 */ /* 0x000ea20000300800 */
[----:B----4-:R-:W-:-:S03]  /*74100*/  IMAD.WIDE R10, R114, 0x4, R4 ;  /* 0x00000004720a7825 */ /* 0x010fc600078e0204 */
[----:B------:R-:W-:Y:S04]  /*74110*/  @P6 STG.E desc[UR36][R8.64], R17 ;  /* 0x0000001108006986 */ /* 0x000fe8000c101924 */
[----:B------:R-:W4:Y:S04]  /*74120*/  LDL.LU R15, [R1+0x9e8] ;  /* 0x0009e800010f7983 */ /* 0x000f280000300800 */
[----:B------:R1:W-:Y:S04]  /*74130*/  @P3 STG.E desc[UR36][R10.64], R27 ;  /* 0x0000001b0a003986 */ /* 0x0003e8000c101924 */
[----:B-1----:R-:W4:Y:S01]  /*74140*/  LDL.LU R27, [R1+0x6a8] ;  /* 0x0006a800011b7983 */ /* 0x002f220000300800 */
[----:B------:R-:W-:Y:S01]  /*74150*/  ISETP.LT.AND P2, PT, R109, UR16, !P2 ;  /* 0x000000106d007c0c */ /* 0x000fe2000d741270 */
[----:B------:R-:W-:-:S02]  /*74160*/  VIADD R0, R252, 0x113 ;  /* 0x00000113fc007836 */ /* 0x000fc40000000000 */
[----:B------:R-:W-:Y:S02]  /*74170*/  IMAD.WIDE R8, R114, 0x4, R6 ;  /* 0x0000000472087825 */ /* 0x000fe400078e0206 */
[----:B------:R-:W4:Y:S01]  /*74180*/  LDL.LU R114, [R1+0x168c] ;  /* 0x00168c0001727983 */ /* 0x000f220000300800 */
[----:B------:R-:W-:Y:S01]  /*74190*/  ISETP.GE.AND P4, PT, R0, UR5, PT ;  /* 0x0000000500007c0c */ /* 0x000fe2000bf86270 */
[----:B------:R-:W-:Y:S01]  /*741a0*/  VIADD R0, R252, 0x114 ;  /* 0x00000114fc007836 */ /* 0x000fe20000000000 */
[----:B------:R-:W-:Y:S01]  /*741b0*/  ULDC UR5, c[0x0][0x22c] ;  /* 0x00008b0000057ab9 */ /* 0x000fe20000000800 */
[----:B------:R-:W4:Y:S01]  /*741c0*/  LDL.LU R17, [R1+0x1d8] ;  /* 0x0001d80001117983 */ /* 0x000f220000300800 */
[----:B------:R-:W-:Y:S02]  /*741d0*/  ISETP.LT.AND P5, PT, R108, UR16, !P4 ;  /* 0x000000106c007c0c */ /* 0x000fe4000e7a1270 */
[----:B------:R-:W-:Y:S02]  /*741e0*/  ISETP.GE.AND P6, PT, R0, UR5, PT ;  /* 0x0000000500007c0c */ /* 0x000fe4000bfc6270 */
[C---:B------:R-:W-:Y:S01]  /*741f0*/  ISETP.LT.AND P4, PT, R109.reuse, UR16, !P4 ;  /* 0x000000106d007c0c */ /* 0x040fe2000e781270 */
[----:B------:R-:W-:Y:S01]  /*74200*/  VIADD R0, R252, 0x115 ;  /* 0x00000115fc007836 */ /* 0x000fe20000000000 */
[----:B------:R-:W-:Y:S01]  /*74210*/  ISETP.LT.AND P3, PT, R108, UR16, !P6 ;  /* 0x000000106c007c0c */ /* 0x000fe2000f761270 */
[----:B------:R-:W-:Y:S01]  /*74220*/  ULDC UR5, c[0x0][0x22c] ;  /* 0x00008b0000057ab9 */ /* 0x000fe20000000800 */
[----:B------:R-:W-:Y:S01]  /*74230*/  ISETP.LT.AND P6, PT, R109, UR16, !P6 ;  /* 0x000000106d007c0c */ /* 0x000fe2000f7c1270 */
[----:B---3--:R1:W-:Y:S01]  /*74240*/  @P2 STG.E desc[UR36][R8.64], R16 ;  /* 0x0000001008002986 */ /* 0x0083e2000c101924 */
[----:B------:R-:W-:-:S03]  /*74250*/  IMAD.WIDE R10, R115, 0x4, R4 ;  /* 0x00000004730a7825 */ /* 0x000fc600078e0204 */
[----:B-1----:R-:W3:Y:S01]  /*74260*/  LDL.LU R16, [R1+0xb9c] ;  /* 0x000b9c0001107983 */ /* 0x002ee20000300800 */
[----:B------:R-:W-:-:S03]  /*74270*/  IMAD.WIDE R8, R115, 0x4, R6 ;  /* 0x0000000473087825 */ /* 0x000fc600078e0206 */
[----:B------:R-:W3:Y:S04]  /*74280*/  LDL.LU R115, [R1+0x9ec] ;  /* 0x0009ec0001737983 */ /* 0x000ee80000300800 */
[----:B------:R1:W-:Y:S01]  /*74290*/  @P5 STG.E desc[UR36][R10.64], R112 ;  /* 0x000000700a005986 */ /* 0x0003e2000c101924 */
[----:B------:R-:W-:-:S03]  /*742a0*/  ISETP.GE.AND P2, PT, R0, UR5, PT ;  /* 0x0000000500007c0c */ /* 0x000fc6000bf46270 */
[----:B-1----:R-:W3:Y:S01]  /*742b0*/  LDL.LU R112, [R1+0x1690] ;  /* 0x0016900001707983 */ /* 0x002ee20000300800 */
[C---:B------:R-:W-:Y:S01]  /*742c0*/  IMAD.WIDE R10, R111.reuse, 0x4, R4 ;  /* 0x000000046f0a7825 */ /* 0x040fe200078e0204 */
[----:B------:R-:W-:Y:S01]  /*742d0*/  ISETP.LT.AND P5, PT, R108, UR16, !P2 ;  /* 0x000000106c007c0c */ /* 0x000fe2000d7a1270 */
[----:B------:R-:W-:Y:S01]  /*742e0*/  ULDC UR5, c[0x0][0x22c] ;  /* 0x00008b0000057ab9 */ /* 0x000fe20000000800 */
[----:B------:R1:W-:Y:S04]  /*742f0*/  @P4 STG.E desc[UR36][R8.64], R26 ;  /* 0x0000001a08004986 */ /* 0x0003e8000c101924 */
[----:B--2---:R2:W-:Y:S04]  /*74300*/  @P3 STG.E desc[UR36][R10.64], R113 ;  /* 0x000000710a003986 */ /* 0x0045e8000c101924 */
[----:B-1----:R-:W3:Y:S04]  /*74310*/  LDL.LU R26, [R1+0x6ac] ;  /* 0x0006ac00011a7983 */ /* 0x002ee80000300800 */
[----:B--2---:R-:W2:Y:S01]  /*74320*/  LDL.LU R113, [R1+0x1dc] ;  /* 0x0001dc0001717983 */ /* 0x004ea20000300800 */
[----:B------:R-:W-:-:S03]  /*74330*/  IMAD.WIDE R8, R111, 0x4, R6 ;  /* 0x000000046f087825 */ /* 0x000fc600078e0206 */
[----:B------:R-:W2:Y:S01]  /*74340*/  LDL.LU R111, [R1+0x1694] ;  /* 0x00169400016f7983 */ /* 0x000ea20000300800 */
[----:B------:R-:W-:-:S03]  /*74350*/  IMAD.WIDE R10, R110, 0x4, R4 ;  /* 0x000000046e0a7825 */ /* 0x000fc600078e0204 */
[----:B----4-:R-:W-:Y:S04]  /*74360*/  @P6 STG.E desc[UR36][R8.64], R15 ;  /* 0x0000000f08006986 */ /* 0x010fe8000c101924 */
        /* <DEDUP_REMOVED lines=9> */
[----:B------:R-:W-:Y:S01]  /*74400*/  ISETP.LT.AND P4, PT, R109, UR16, !P4 ;  /* 0x000000106d007c0c */ /* 0x000fe2000e781270 */
[----:B------:R-:W4:Y:S02]  /*74410*/  LDL.LU R110, [R1+0x1698] ;  /* 0x00169800016e7983 */ /* 0x000f240000300800 */
[----:B------:R-:W-:Y:S01]  /*74420*/  IMAD.WIDE R10, R114, 0x4, R4 ;  /* 0x00000004720a7825 */ /* 0x000fe200078e0204 */
[----:B------:R-:W-:Y:S01]  /*74430*/  ISETP.GE.AND P6, PT, R0, UR5, PT ;  /* 0x0000000500007c0c */ /* 0x000fe2000bfc6270 */
[----:B------:R1:W-:Y:S01]  /*74440*/  @P2 STG.E desc[UR36][R8.64], R17 ;  /* 0x0000001108002986 */ /* 0x0003e2000c101924 */
[----:B------:R-:W-:-:S02]  /*74450*/  ULDC UR5, c[0x0][0x22c] ;  /* 0x00008b0000057ab9 */ /* 0x000fc40000000800 */
[----:B------:R-:W-:Y:S02]  /*74460*/  ISETP.LT.AND P5, PT, R108, UR16, !P6 ;  /* 0x000000106c007c0c */ /* 0x000fe4000f7a1270 */
[----:B------:R-:W-:Y:S01]  /*74470*/  ISETP.LT.AND P6, PT, R109, UR16, !P6 ;  /* 0x000000106d007c0c */ /* 0x000fe2000f7c1270 */
[----:B-1----:R-:W-:-:S04]  /*74480*/  IMAD.WIDE R8, R114, 0x4, R6 ;  /* 0x0000000472087825 */ /* 0x002fc800078e0206 */
[----:B------:R-:W-:Y:S01]  /*74490*/  VIADD R0, R252, 0x118 ;  /* 0x00000118fc007836 */ /* 0x000fe20000000000 */
[----:B---3--:R1:W-:Y:S04]  /*744a0*/  @P3 STG.E desc[UR36][R10.64], R16 ;  /* 0x000000100a003986 */ /* 0x0083e8000c101924 */
[----:B------:R3:W-:Y:S04]  /*744b0*/  @P4 STG.E desc[UR36][R8.64], R115 ;  /* 0x0000007308004986 */ /* 0x0007e8000c101924 */
[----:B-1----:R-:W4:Y:S04]  /*744c0*/  LDL.LU R16, [R1+0xbc0] ;  /* 0x000bc00001107983 */ /* 0x002f280000300800 */
[----:B------:R-:W4:Y:S04]  /*744d0*/  LDL.LU R114, [R1+0x860] ;  /* 0x0008600001727983 */ /* 0x000f280000300800 */
[----:B---3--:R-:W3:Y:S01]  /*744e0*/  LDL.LU R115, [R1+0x169c] ;  /* 0x00169c0001737983 */ /* 0x008ee20000300800 */
[----:B------:R-:W-:-:S03]  /*744f0*/  IMAD.WIDE R10, R112, 0x4, R4 ;  /* 0x00000004700a7825 */ /* 0x000fc600078e0204 */
[----:B------:R-:W3:Y:S01]  /*74500*/  LDL.LU R17, [R1+0x7b0] ;  /* 0x0007b00001117983 */ /* 0x000ee20000300800 */
[----:B------:R-:W-:-:S03]  /*74510*/  IMAD.WIDE R8, R112, 0x4, R6 ;  /* 0x0000000470087825 */ /* 0x000fc600078e0206 */
[----:B------:R-:W3:Y:S01]  /*74520*/  LDL.LU R112, [R1+0xbe4] ;  /* 0x000be40001707983 */ /* 0x000ee20000300800 */
[----:B------:R-:W-:-:S03]  /*74530*/  ISETP.GE.AND P2, PT, R0, UR5, PT ;  /* 0x0000000500007c0c */ /* 0x000fc6000bf46270 */
[----:B------:R-:W-:Y:S01]  /*74540*/  @P5 STG.E desc[UR36][R10.64], R26 ;  /* 0x0000001a0a005986 */ /* 0x000fe2000c101924 */
[----:B------:R-:W-:Y:S01]  /*74550*/  VIADD R0, R252, 0x119 ;  /* 0x00000119fc007836 */ /* 0x000fe20000000000 */
[----:B------:R-:W-:Y:S02]  /*74560*/  ULDC UR5, c[0x0][0x22c] ;  /* 0x00008b0000057ab9 */ /* 0x000fe40000000800 */
[----:B--2---:R1:W-:Y:S01]  /*74570*/  @P6 STG.E desc[UR36][R8.64], R113 ;  /* 0x0000007108006986 */ /* 0x0043e2000c101924 */
[----:B------:R-:W-:-:S03]  /*74580*/  ISETP.LT.AND P3, PT, R108, UR16, !P2 ;  /* 0x000000106c007c0c */ /* 0x000fc6000d761270 */
[----:B-1----:R-:W2:Y:S04]  /*74590*/  LDL.LU R113, [R1+0x16a0] ;  /* 0x0016a00001717983 */ /* 0x002ea80000300800 */
[----:B------:R-:W2:Y:S01]  /*745a0*/  LDL.LU R26, [R1+0xbc4] ;  /* 0x000bc400011a7983 */ /* 0x000ea20000300800 */
[----:B------:R-:W-:-:S05]  /*745b0*/  IMAD.WIDE R10, R111, 0x4, R4 ;  /* 0x000000046f0a7825 */ /* 0x000fca00078e0204 */
[----:B----4-:R1:W-:Y:S04]  /*745c0*/  @P3 STG.E desc[UR36][R10.64], R27 ;  /* 0x0000001b0a003986 */ /* 0x0103e8000c101924 */
[----:B-1----:R-:W4:Y:S01]  /*745d0*/  LDL.LU R27, [R1+0x864] ;  /* 0x00086400011b7983 */ /* 0x002f220000300800 */
[----:B------:R-:W-:Y:S02]  /*745e0*/  ISETP.GE.AND P4, PT, R0, UR5, PT ;  /* 0x0000000500007c0c */ /* 0x000fe4000bf86270 */
[----:B------:R-:W-:Y:S01]  /*745f0*/  ISETP.LT.AND P2, PT, R109, UR16, !P2 ;  /* 0x000000106d007c0c */ /* 0x000fe2000d741270 */
[----:B------:R-:W-:Y:S01]  /*74600*/  VIADD R0, R252, 0x11a ;  /* 0x0000011afc007836 */ /* 0x000fe20000000000 */
[----:B------:R-:W-:Y:S01]  /*74610*/  ISETP.LT.AND P5, PT, R108, UR16, !P4 ;  /* 0x000000106c007c0c */ /* 0x000fe2000e7a1270 */
[----:B------:R-:W-:Y:S01]  /*74620*/  ULDC UR5, c[0x0][0x22c] ;  /* 0x00008b0000057ab9 */ /* 0x000fe20000000800 */
[----:B------:R-:W-:-:S02]  /*74630*/  IMAD.WIDE R8, R111, 0x4, R6 ;  /* 0x000000046f087825 */ /* 0x000fc400078e0206 */
[----:B------:R-:W-:Y:S01]  /*74640*/  ISETP.GE.AND P6, PT, R0, UR5, PT ;  /* 0x0000000500007c0c */ /* 0x000fe2000bfc6270 */
[----:B------:R-:W4:Y:S01]  /*74650*/  LDL.LU R111, [R1+0x16a4] ;  /* 0x0016a400016f7983 */ /* 0x000f220000300800 */
[----:B------:R-:W-:Y:S01]  /*74660*/  IMAD.WIDE R10, R110, 0x4, R4 ;  /* 0x000000046e0a7825 */ /* 0x000fe200078e0204 */
[C---:B------:R-:W-:Y:S01]  /*74670*/  ISETP.LT.AND P4, PT, R109.reuse, UR16, !P4 ;  /* 0x000000106d007c0c */ /* 0x040fe2000e781270 */
[----:B------:R-:W-:Y:S01]  /*74680*/  ULDC UR5, c[0x0][0x22c] ;  /* 0x00008b0000057ab9 */ /* 0x000fe20000000800 */
[----:B------:R-:W-:Y:S02]  /*74690*/  ISETP.LT.AND P3, PT, R108, UR16, !P6 ;  /* 0x000000106c007c0c */ /* 0x000fe4000f761270 */
[----:B------:R-:W-:Y:S01]  /*746a0*/  ISETP.LT.AND P6, PT, R109, UR16, !P6 ;  /* 0x000000106d007c0c */ /* 0x000fe2000f7c1270 */
[----:B------:R-:W-:Y:S01]  /*746b0*/  VIADD R0, R252, 0x11b ;  /* 0x0000011bfc007836 */ /* 0x000fe20000000000 */
[----:B------:R1:W-:Y:S04]  /*746c0*/  @P2 STG.E desc[UR36][R8.64], R16 ;  /* 0x0000001008002986 */ /* 0x0003e8000c101924 */
[----:B------:R3:W-:Y:S04]  /*746d0*/  @P5 STG.E desc[UR36][R10.64], R114 ;  /* 0x000000720a005986 */ /* 0x0007e8000c101924 */
[----:B-1----:R-:W4:Y:S04]  /*746e0*/  LDL.LU R16, [R1+0x7b4] ;  /* 0x0007b40001107983 */ /* 0x002f280000300800 */
        /* <DEDUP_REMOVED lines=13> */
[----:B--2---:R1:W-:Y:S01]  /*747c0*/  @P6 STG.E desc[UR36][R8.64], R26 ;  /* 0x0000001a08006986 */ /* 0x0043e2000c101924 */
[C---:B------:R-:W-:Y:S01]  /*747d0*/  IMAD.WIDE R10, R113.reuse, 0x4, R4 ;  /* 0x00000004710a7825 */ /* 0x040fe200078e0204 */
[----:B------:R-:W-:Y:S02]  /*747e0*/  ULDC UR5, c[0x0][0x22c] ;  /* 0x00008b0000057ab9 */ /* 0x000fe40000000800 */
[----:B-1----:R-:W2:Y:S01]  /*747f0*/  LDL.LU R26, [R1+0xbec] ;  /* 0x000bec00011a7983 */ /* 0x002ea20000300800 */
[----:B------:R-:W-:-:S03]  /*74800*/  IMAD.WIDE R8, R113, 0x4, R6 ;  /* 0x0000000471087825 */ /* 0x000fc600078e0206 */
[----:B------:R-:W2:Y:S04]  /*74810*/  LDL.LU R113, [R1+0xbcc] ;  /* 0x000bcc0001717983 */ /* 0x000ea80000300800 */
[----:B----4-:R1:W-:Y:S04]  /*74820*/  @P5 STG.E desc[UR36][R10.64], R27 ;  /* 0x0000001b0a005986 */ /* 0x0103e8000c101924 */
        /* <DEDUP_REMOVED lines=36> */
[----:B------:R1:W-:Y:S04]  /*74a70*/  @P2 STG.E desc[UR36][R8.64], R113 ;  /* 0x0000007108002986 */ /* 0x0003e8000c101924 */
[----:B-1----:R-:W2:Y:S04]  /*74a80*/  LDL.LU R113, [R1+0x16bc] ;  /* 0x0016bc0001717983 */ /* 0x002ea80000300800 */
[----:B------:R-:W2:Y:S01]  /*74a90*/  LDL.LU R17, [R1+0x190] ;  /* 0x0001900001117983 */ /* 0x000ea20000300800 */
[----:B----4-:R-:W-:-:S04]  /*74aa0*/  IMAD.WIDE R10, R27, 0x4, R4 ;  /* 0x000000041b0a7825 */ /* 0x010fc800078e0204 */
        /* <DEDUP_REMOVED lines=37> */
[----:B------:R-:W-:-:S03]  /*74d00*/  IMAD.WIDE R10, R113, 0x4, R4 ;  /* 0x00000004710a7825 */ /* 0x000fc600078e0204 */
[----:B------:R-:W-:Y:S04]  /*74d10*/  @P2 STG.E desc[UR36][R8.64], R17 ;  /* 0x0000001108002986 */ /* 0x000fe8000c101924 */
[----:B------:R-:W2:Y:S04]  /*74d20*/  LDL.LU R15, [R1+0xa18] ;  /* 0x000a1800010f7983 */ /* 0x000ea80000300800 */
[----:B----4-:R1:W-:Y:S04]  /*74d30*/  @P3 STG.E desc[UR36][R10.64], R27 ;  /* 0x0000001b0a003986 */ /* 0x0103e8000c101924 */
        /* <DEDUP_REMOVED lines=34> */
[----:B------:R-:W-:Y:S04]  /*74f60*/  @P2 STG.E desc[UR36][R8.64], R15 ;  /* 0x0000000f08002986 */ /* 0x000fe8000c101924 */
        /* <DEDUP_REMOVED lines=18> */
[----:B------:R-:W-:-:S05]  /*75090*/  VIADD R0, R252, 0x128 ;  /* 0x00000128fc007836 */ /* 0x000fca0000000000 */
[----:B------:R-:W-:Y:S01]  /*750a0*/  ISETP.GE.AND P4, PT, R0, UR5, PT ;  /* 0x0000000500007c0c */ /* 0x000fe2000bf86270 */
[----:B---3--:R1:W-:Y:S01]  /*750b0*/  @P3 STG.E desc[UR36][R10.64], R16 ;  /* 0x000000100a003986 */ /* 0x0083e2000c101924 */
[----:B------:R-:W-:Y:S01]  /*750c0*/  VIADD R0, R252, 0x129 ;  /* 0x00000129fc007836 */ /* 0x000fe20000000000 */
[----:B------:R-:W-:Y:S02]  /*750d0*/  ULDC UR5, c[0x0][0x22c] ;  /* 0x00008b0000057ab9 */ /* 0x000fe40000000800 */
        /* <DEDUP_REMOVED lines=8> */
[----:B------:R-:W-:-:S03]  /*75160*/  ISETP.LT.AND P3, PT, R108, UR16, !P4 ;  /* 0x000000106c007c0c */ /* 0x000fc6000e761270 */
[----:B------:R-:W-:Y:S04]  /*75170*/  @P5 STG.E desc[UR36][R10.64], R26 ;  /* 0x0000001a0a005986 */ /* 0x000fe8000c101924 */
[----:B--2---:R1:W-:Y:S04]  /*75180*/  @P2 STG.E desc[UR36][R8.64], R115 ;  /* 0x0000007308002986 */ /* 0x0043e8000c101924 */
        /* <DEDUP_REMOVED lines=29> */
[----:B------:R-:W-:Y:S01]  /*75360*/  ISETP.GE.AND P4, PT, R0, UR5, PT ;  /* 0x0000000500007c0c */ /* 0x000fe2000bf86270 */
[----:B-1----:R-:W-:-:S02]  /*75370*/  IMAD.WIDE R8, R114, 0x4, R6 ;  /* 0x0000000472087825 */ /* 0x002fc400078e0206 */
[----:B------:R-:W3:Y:S02]  /*75380*/  LDL.LU R112, [R1+0x8d8] ;  /* 0x0008d80001707983 */ /* 0x000ee40000300800 */
[C---:B--2---:R-:W-:Y:S02]  /*75390*/  IMAD.WIDE R10, R115.reuse, 0x4, R4 ;  /* 0x00000004730a7825 */ /* 0x044fe400078e0204 */
[----:B------:R-:W2:Y:S01]  /*753a0*/  LDL.LU R114, [R1+0x16ec] ;  /* 0x0016ec0001727983 */ /* 0x000ea20000300800 */
[----:B------:R-:W-:Y:S01]  /*753b0*/  ISETP.LT.AND P5, PT, R108, UR16, !P4 ;  /* 0x000000106c007c0c */ /* 0x000fe2000e7a1270 */
[----:B------:R-:W-:Y:S02]  /*753c0*/  ULDC UR5, c[0x0][0x22c] ;  /* 0x00008b0000057ab9 */ /* 0x000fe40000000800 */
[----:B------:R1:W-:Y:S04]  /*753d0*/  @P2 STG.E desc[UR36][R8.64], R26 ;  /* 0x0000001a08002986 */ /* 0x0003e8000c101924 */
[----:B------:R-:W2:Y:S04]  /*753e0*/  LDL.LU R17, [R1+0x7f8] ;  /* 0x0007f80001117983 */ /* 0x000ea80000300800 */
        /* <DEDUP_REMOVED lines=28> */
[----:B------:R1:W-:Y:S01]  /*755b0*/  @P6 STG.E desc[UR36][R8.64], R15 ;  /* 0x0000000f08006986 */ /* 0x0003e2000c101924 */
[----:B------:R-:W-:-:S03]  /*755c0*/  ISETP.LT.AND P4, PT, R109, UR16, !P4 ;  /* 0x000000106d007c0c */ /* 0x000fc6000e781270 */
[----:B------:R1:W-:Y:S02]  /*755d0*/  @P5 STG.E desc[UR36][R10.64], R112 ;  /* 0x000000700a005986 */ /* 0x0003e4000c101924 */
[----:B-1----:R-:W-:Y:S02]  /*755e0*/  IMAD.WIDE R8, R110, 0x4, R6 ;  /* 0x000000046e087825 */ /* 0x002fe400078e0206 */
[----:B------:R-:W3:Y:S04]  /*755f0*/  LDL.LU R112, [R1+0xc30] ;  /* 0x000c300001707983 */ /* 0x000ee80000300800 */
[----:B------:R-:W3:Y:S01]  /*75600*/  LDL.LU R110, [R1+0x16f8] ;  /* 0x0016f800016e7983 */ /* 0x000ee20000300800 */
[----:B--2---:R-:W-:-:S03]  /*75610*/  IMAD.WIDE R10, R114, 0x4, R4 ;  /* 0x00000004720a7825 */ /* 0x004fc600078e0204 */
[----:B------:R1:W-:Y:S04]  /*75620*/  @P2 STG.E desc[UR36][R8.64], R17 ;  /* 0x0000001108002986 */ /* 0x0003e8000c101924 */
[----:B------:R2:W-:Y:S01]  /*75630*/  @P3 STG.E desc[UR36][R10.64], R26 ;  /* 0x0000001a0a003986 */ /* 0x0005e2000c101924 */
[----:B-1----:R-:W-:-:S03]  /*75640*/  IMAD.WIDE R8, R114, 0x4, R6 ;  /* 0x0000000472087825 */ /* 0x002fc600078e0206 */
[----:B--2---:R-:W2:Y:S04]  /*75650*/  LDL.LU R26, [R1+0xa60] ;  /* 0x000a6000011a7983 */ /* 0x004ea80000300800 */
[----:B------:R-:W2:Y:S04]  /*75660*/  LDL.LU R114, [R1+0x820] ;  /* 0x0008200001727983 */ /* 0x000ea80000300800 */
[----:B------:R1:W-:Y:S04]  /*75670*/  @P4 STG.E desc[UR36][R8.64], R115 ;  /* 0x0000007308004986 */ /* 0x0003e8000c101924 */
[----:B-1----:R-:W2:Y:S01]  /*75680*/  LDL.LU R115, [R1+0x16fc] ;  /* 0x0016fc0001737983 */ /* 0x002ea20000300800 */
[----:B----4-:R-:W-:-:S03]  /*75690*/  IMAD.WIDE R10, R27, 0x4, R4 ;  /* 0x000000041b0a7825 */ /* 0x010fc600078e0204 */
[----:B------:R-:W4:Y:S01]  /*756a0*/  LDL.LU R17, [R1+0x760] ;  /* 0x0007600001117983 */ /* 0x000f220000300800 */
[----:B------:R-:W-:-:S03]  /*756b0*/  IMAD.WIDE R8, R27, 0x4, R6 ;  /* 0x000000041b087825 */ /* 0x000fc600078e0206 */
[----:B------:R-:W4:Y:S01]  /*756c0*/  LDL.LU R27, [R1+0xc34] ;  /* 0x000c3400011b7983 */ /* 0x000f220000300800 */
        /* <DEDUP_REMOVED lines=19> */
[C---:B------:R-:W-:Y:S01]  /*75800*/  IMAD.WIDE R10, R111.reuse, 0x4, R4 ;  /* 0x000000046f0a7825 */ /* 0x040fe200078e0204 */
[----:B------:R-:W-:Y:S01]  /*75810*/  ISETP.GE.AND P6, PT, R0, UR5, PT ;  /* 0x0000000500007c0c */ /* 0x000fe2000bfc6270 */
[----:B------:R-:W-:Y:S02]  /*75820*/  ULDC UR5, c[0x0][0x22c] ;  /* 0x00008b0000057ab9 */ /* 0x000fe40000000800 */
[----:B------:R-:W-:Y:S01]  /*75830*/  IMAD.WIDE R8, R111, 0x4, R6 ;  /* 0x000000046f087825 */ /* 0x000fe200078e0206 */
[----:B------:R1:W-:Y:S01]  /*75840*/  @P3 STG.E desc[UR36][R10.64], R112 ;  /* 0x000000700a003986 */ /* 0x0003e2000c101924 */
[----:B------:R-:W-:-:S02]  /*75850*/  ISETP.LT.AND P4, PT, R109, UR16, !P4 ;  /* 0x000000106d007c0c */ /* 0x000fc4000e781270 */
[----:B------:R-:W-:Y:S01]  /*75860*/  ISETP.LT.AND P3, PT, R108, UR16, !P6 ;  /* 0x000000106c007c0c */ /* 0x000fe2000f761270 */
[----:B-1----:R-:W3:Y:S01]  /*75870*/  LDL.LU R112, [R1+0x824] ;  /* 0x0008240001707983 */ /* 0x002ee20000300800 */
[----:B------:R-:W-:-:S03]  /*75880*/  IMAD.WIDE R10, R110, 0x4, R4 ;  /* 0x000000046e0a7825 */ /* 0x000fc600078e0204 */
[----:B------:R-:W3:Y:S04]  /*75890*/  LDL.LU R111, [R1+0x1704] ;  /* 0x00170400016f7983 */ /* 0x000ee80000300800 */
[----:B--2---:R1:W-:Y:S04]  /*758a0*/  @P2 STG.E desc[UR36][R8.64], R26 ;  /* 0x0000001a08002986 */ /* 0x0043e8000c101924 */
[----:B------:R2:W-:Y:S04]  /*758b0*/  @P5 STG.E desc[UR36][R10.64], R114 ;  /* 0x000000720a005986 */ /* 0x0005e8000c101924 */
[----:B-1----:R-:W3:Y:S04]  /*758c0*/  LDL.LU R26, [R1+0x764] ;  /* 0x00076400011a7983 */ /* 0x002ee80000300800 */
[----:B--2---:R-:W2:Y:S01]  /*758d0*/  LDL.LU R114, [R1+0xc38] ;  /* 0x000c380001727983 */ /* 0x004ea20000300800 */
[----:B------:R-:W-:-:S03]  /*758e0*/  IMAD.WIDE R8, R110, 0x4, R6 ;  /* 0x000000046e087825 */ /* 0x000fc600078e0206 */
[----:B------:R-:W2:Y:S01]  /*758f0*/  LDL.LU R110, [R1+0x1708] ;  /* 0x00170800016e7983 */ /* 0x000ea20000300800 */
[----:B------:R-:W-:-:S03]  /*75900*/  IMAD.WIDE R10, R115, 0x4, R4 ;  /* 0x00000004730a7825 */ /* 0x000fc600078e0204 */
[----:B----4-:R-:W-:Y:S04]  /*75910*/  @P4 STG.E desc[UR36][R8.64], R17 ;  /* 0x0000001108004986 */ /* 0x010fe8000c101924 */
[----:B------:R1:W-:Y:S04]  /*75920*/  @P3 STG.E desc[UR36][R10.64], R27 ;  /* 0x0000001b0a003986 */ /* 0x0003e8000c101924 */
[----:B------:R-:W4:Y:S04]  /*75930*/  LDL.LU R15, [R1+0xa68] ;  /* 0x000a6800010f7983 */ /* 0x000f280000300800 */
        /* <DEDUP_REMOVED lines=20> */
[----:B------:R-:W3:Y:S01]  /*75a80*/  LDL.LU R113, [R1+0xa6c] ;  /* 0x000a6c0001717983 */ /* 0x000ee20000300800 */
[----:B------:R-:W-:-:S03]  /*75a90*/  ISETP.GE.AND P6, PT, R0, UR5, PT ;  /* 0x0000000500007c0c */ /* 0x000fc6000bfc6270 */
[----:B------:R1:W-:Y:S01]  /*75aa0*/  @P5 STG.E desc[UR36][R10.64], R112 ;  /* 0x000000700a005986 */ /* 0x0003e2000c101924 */
[----:B------:R-:W-:Y:S01]  /*75ab0*/  ISETP.LT.AND P5, PT, R108, UR16, !P6 ;  /* 0x000000106c007c0c */ /* 0x000fe2000f7a1270 */
[----:B------:R-:W-:Y:S01]  /*75ac0*/  VIADD R0, R252, 0x136 ;  /* 0x00000136fc007836 */ /* 0x000fe20000000000 */
[----:B------:R-:W-:Y:S01]  /*75ad0*/  ULDC UR5, c[0x0][0x22c] ;  /* 0x00008b0000057ab9 */ /* 0x000fe20000000800 */
[----:B-1----:R-:W3:Y:S01]  /*75ae0*/  LDL.LU R112, [R1+0x1710] ;  /* 0x0017100001707983 */ /* 0x002ee20000300800 */
[----:B------:R-:W-:-:S03]  /*75af0*/  IMAD.WIDE R10, R111, 0x4, R4 ;  /* 0x000000046f0a7825 */ /* 0x000fc600078e0204 */
        /* <DEDUP_REMOVED lines=10> */
[----:B------:R-:W-:Y:S02]  /*75ba0*/  ISETP.GE.AND P2, PT, R0, UR5, PT ;  /* 0x0000000500007c0c */ /* 0x000fe4000bf46270 */
[C---:B------:R-:W-:Y:S01]  /*75bb0*/  ISETP.LT.AND P6, PT, R109.reuse, UR16, !P6 ;  /* 0x000000106d007c0c */ /* 0x040fe2000f7c1270 */
[----:B------:R-:W-:Y:S01]  /*75bc0*/  VIADD R0, R252, 0x137 ;  /* 0x00000137fc007836 */ /* 0x000fe20000000000 */
[----:B------:R-:W-:Y:S01]  /*75bd0*/  ISETP.LT.AND P3, PT, R108, UR16, !P2 ;  /* 0x000000106c007c0c */ /* 0x000fe2000d761270 */
[----:B------:R-:W-:Y:S01]  /*75be0*/  IMAD.WIDE R8, R110, 0x4, R6 ;  /* 0x000000046e087825 */ /* 0x000fe200078e0206 */
[----:B------:R-:W-:Y:S01]  /*75bf0*/  ISETP.LT.AND P2, PT, R109, UR16, !P2 ;  /* 0x000000106d007c0c */ /* 0x000fe2000d741270 */
[----:B------:R-:W-:Y:S01]  /*75c00*/  ULDC UR5, c[0x0][0x22c] ;  /* 0x00008b0000057ab9 */ /* 0x000fe20000000800 */
[----:B------:R-:W4:Y:S01]  /*75c10*/  LDL.LU R110, [R1+0x1718] ;  /* 0x00171800016e7983 */ /* 0x000f220000300800 */
[----:B------:R-:W-:Y:S01]  /*75c20*/  IMAD.WIDE R10, R115, 0x4, R4 ;  /* 0x00000004730a7825 */ /* 0x000fe200078e0204 */
[----:B------:R-:W-:Y:S01]  /*75c30*/  ISETP.GE.AND P4, PT, R0, UR5, PT ;  /* 0x0000000500007c0c */ /* 0x000fe2000bf86270 */
[----:B------:R-:W-:-:S04]  /*75c40*/  ULDC UR5, c[0x0][0x22c] ;  /* 0x00008b0000057ab9 */ /* 0x000fc80000000800 */
[----:B------:R1:W-:Y:S01]  /*75c50*/  @P6 STG.E desc[UR36][R8.64], R17 ;  /* 0x0000001108006986 */ /* 0x0003e2000c101924 */
[----:B------:R-:W-:Y:S02]  /*75c60*/  ISETP.LT.AND P5, PT, R108, UR16, !P4 ;  /* 0x000000106c007c0c */ /* 0x000fe4000e7a1270 */
[----:B------:R-:W-:Y:S01]  /*75c70*/  ISETP.LT.AND P4, PT, R109, UR16, !P4 ;  /* 0x000000106d007c0c */ /* 0x000fe2000e781270 */
[----:B------:R-:W-:Y:S02]  /*75c80*/  VIADD R0, R252, 0x138 ;  /* 0x00000138fc007836 */ /* 0x000fe40000000000 */
[----:B-1----:R-:W-:-:S03]  /*75c90*/  IMAD.WIDE R8, R115, 0x4, R6 ;  /* 0x0000000473087825 */ /* 0x002fc600078e0206 */
[----:B------:R-:W-:Y:S01]  /*75ca0*/  ISETP.GE.AND P6, PT, R0, UR5, PT ;  /* 0x0000000500007c0c */ /* 0x000fe2000bfc6270 */
[----:B------:R-:W-:Y:S01]  /*75cb0*/  ULDC UR5, c[0x0][0x22c] ;  /* 0x00008b0000057ab9 */ /* 0x000fe20000000800 */
        /* <DEDUP_REMOVED lines=25> */
[----:B------:R-:W4:Y:S02]  /*75e50*/  LDL.LU R111, [R1+0x1724] ;  /* 0x00172400016f7983 */ /* 0x000f240000300800 */
        /* <DEDUP_REMOVED lines=13> */
[----:B------:R1:W-:Y:S01]  /*75f30*/  @P2 STG.E desc[UR36][R8.64], R17 ;  /* 0x0000001108002986 */ /* 0x0003e2000c101924 */
[----:B------:R-:W-:-:S03]  /*75f40*/  ISETP.GE.AND P6, PT, R0, UR5, PT ;  /* 0x0000000500007c0c */ /* 0x000fc6000bfc6270 */
[----:B------:R1:W-:Y:S04]  /*75f50*/  @P3 STG.E desc[UR36][R10.64], R112 ;  /* 0x000000700a003986 */ /* 0x0003e8000c101924 */
[----:B------:R-:W3:Y:S01]  /*75f60*/  LDL.LU R15, [R1+0xc58] ;  /* 0x000c5800010f7983 */ /* 0x000ee20000300800 */
[----:B-1----:R-:W-:Y:S01]  /*75f70*/  IMAD.WIDE R8, R113, 0x4, R6 ;  /* 0x0000000471087825 */ /* 0x002fe200078e0206 */
[----:B------:R-:W-:Y:S02]  /*75f80*/  ULDC UR5, c[0x0][0x22c] ;  /* 0x00008b0000057ab9 */ /* 0x000fe40000000800 */
[----:B------:R-:W3:Y:S04]  /*75f90*/  LDL.LU R112, [R1+0xc48] ;  /* 0x000c480001707983 */ /* 0x000ee80000300800 */
[----:B------:R-:W3:Y:S01]  /*75fa0*/  LDL.LU R113, [R1+0x172c] ;  /* 0x00172c0001717983 */ /* 0x000ee20000300800 */
[----:B------:R-:W-:-:S03]  /*75fb0*/  ISETP.LT.AND P5, PT, R108, UR16, !P6 ;  /* 0x000000106c007c0c */ /* 0x000fc6000f7a1270 */
[----:B------:R-:W3:Y:S04]  /*75fc0*/  LDL.LU R17, [R1+0x918] ;  /* 0x0009180001117983 */ /* 0x000ee80000300800 */
[----:B--2---:R1:W-:Y:S01]  /*75fd0*/  @P4 STG.E desc[UR36][R8.64], R26 ;  /* 0x0000001a08004986 */ /* 0x0043e2000c101924 */
[----:B------:R-:W-:-:S03]  /*75fe0*/  IMAD.WIDE R10, R114, 0x4, R4 ;  /* 0x00000004720a7825 */ /* 0x000fc600078e0204 */
        /* <DEDUP_REMOVED lines=27> */
[----:B------:R-:W3:Y:S01]  /*761a0*/  LDL.LU R111, [R1+0x1734] ;  /* 0x00173400016f7983 */ /* 0x000ee20000300800 */
[----:B------:R-:W-:-:S03]  /*761b0*/  ISETP.LT.AND P6, PT, R109, UR16, !P6 ;  /* 0x000000106d007c0c */ /* 0x000fc6000f7c1270 */
[----:B------:R1:W-:Y:S04]  /*761c0*/  @P2 STG.E desc[UR36][R8.64], R15 ;  /* 0x0000000f08002986 */ /* 0x0003e8000c101924 */
[----:B------:R1:W-:Y:S02]  /*761d0*/  @P5 STG.E desc[UR36][R10.64], R112 ;  /* 0x000000700a005986 */ /* 0x0003e4000c101924 */
[----:B-1----:R-:W-:-:S04]  /*761e0*/  IMAD.WIDE R8, R110, 0x4, R6 ;  /* 0x000000046e087825 */ /* 0x002fc800078e0206 */
[C---:B------:R-:W-:Y:S01]  /*761f0*/  IMAD.WIDE R10, R113.reuse, 0x4, R4 ;  /* 0x00000004710a7825 */ /* 0x040fe200078e0204 */
[----:B------:R-:W3:Y:S04]  /*76200*/  LDL.LU R112, [R1+0xc70] ;  /* 0x000c700001707983 */ /* 0x000ee80000300800 */
[----:B------:R-:W3:Y:S04]  /*76210*/  LDL.LU R110, [R1+0x1738] ;  /* 0x00173800016e7983 */ /* 0x000ee80000300800 */
[----:B------:R1:W-:Y:S02]  /*76220*/  @P4 STG.E desc[UR36][R8.64], R17 ;  /* 0x0000001108004986 */ /* 0x0003e4000c101924 */
[----:B-1----:R-:W-:-:S02]  /*76230*/  IMAD.WIDE R8, R113, 0x4, R6 ;  /* 0x0000000471087825 */ /* 0x002fc400078e0206 */
[----:B--2---:R1:W-:Y:S04]  /*76240*/  @P3 STG.E desc[UR36][R10.64], R26 ;  /* 0x0000001a0a003986 */ /* 0x0043e8000c101924 */
[----:B------:R2:W-:Y:S04]  /*76250*/  @P6 STG.E desc[UR36][R8.64], R114 ;  /* 0x0000007208006986 */ /* 0x0005e8000c101924 */
[----:B-1----:R-:W3:Y:S04]  /*76260*/  LDL.LU R26, [R1+0xae0] ;  /* 0x000ae000011a7983 */ /* 0x002ee80000300800 */
[----:B------:R-:W3:Y:S04]  /*76270*/  LDL.LU R113, [R1+0x830] ;  /* 0x0008300001717983 */ /* 0x000ee80000300800 */
[----:B--2---:R-:W2:Y:S01]  /*76280*/  LDL.LU R114, [R1+0x173c] ;  /* 0x00173c0001727983 */ /* 0x004ea20000300800 */
        /* <DEDUP_REMOVED lines=33> */
[----:B------:R1:W-:Y:S04]  /*764a0*/  @P4 STG.E desc[UR36][R8.64], R26 ;  /* 0x0000001a08004986 */ /* 0x0003e8000c101924 */
        /* <DEDUP_REMOVED lines=103> */
[C---:B------:R-:W-:Y:S01]  /*76b20*/  IMAD.WIDE R10, R115.reuse, 0x4, R4 ;  /* 0x00000004730a7825 */ /* 0x040fe200078e0204 */
[----:B------:R-:W-:Y:S01]  /*76b30*/  ISETP.GE.AND P2, PT, R0, UR5, PT ;  /* 0x0000000500007c0c */ /* 0x000fe2000bf46270 */
[----:B------:R-:W-:Y:S01]  /*76b40*/  ULDC UR5, c[0x0][0x22c] ;  /* 0x00008b0000057ab9 */ /* 0x000fe20000000800 */
[----:B------:R1:W-:Y:S04]  /*76b50*/  @P4 STG.E desc[UR36][R8.64], R17 ;  /* 0x0000001108004986 */ /* 0x0003e8000c101924 */
[----:B------:R1:W-:Y:S04]  /*76b60*/  @P3 STG.E desc[UR36][R10.64], R112 ;  /* 0x000000700a003986 */ /* 0x0003e8000c101924 */
[----:B------:R-:W3:Y:S01]  /*76b70*/  LDL.LU R15, [R1+0xc88] ;  /* 0x000c8800010f7983 */ /* 0x000ee20000300800 */
[----:B------:R-:W-:Y:S01]  /*76b80*/  ISETP.LT.AND P5, PT, R108, UR16, !P2 ;  /* 0x000000106c007c0c */ /* 0x000fe2000d7a1270 */
[----:B-1----:R-:W-:-:S02]  /*76b90*/  IMAD.WIDE R8, R115, 0x4, R6 ;  /* 0x0000000473087825 */ /* 0x002fc400078e0206 */
[----:B------:R-:W3:Y:S04]  /*76ba0*/  LDL.LU R112, [R1+0x9d8] ;  /* 0x0009d80001707983 */ /* 0x000ee80000300800 */
[----:B------:R-:W3:Y:S04]  /*76bb0*/  LDL.LU R115, [R1+0x176c] ;  /* 0x00176c0001737983 */ /* 0x000ee80000300800 */
        /* <DEDUP_REMOVED lines=29> */
[C---:B------:R-:W-:Y:S01]  /*76d90*/  IMAD.WIDE R10, R110.reuse, 0x4, R4 ;  /* 0x000000046e0a7825 */ /* 0x040fe200078e0204 */
[----:B------:R-:W-:Y:S02]  /*76da0*/  ISETP.LT.AND P2, PT, R109, UR16, !P2 ;  /* 0x000000106d007c0c */ /* 0x000fe4000d741270 */
[----:B------:R-:W3:Y:S04]  /*76db0*/  LDL.LU R111, [R1+0x1774] ;  /* 0x00177400016f7983 */ /* 0x000ee80000300800 */
        /* <DEDUP_REMOVED lines=40> */
[----:B------:R-:W-:Y:S01]  /*77040*/  ISETP.LT.AND P2, PT, R109, UR16, !P2 ;  /* 0x000000106d007c0c */ /* 0x000fe2000d741270 */
[----:B------:R1:W-:Y:S01]  /*77050*/  @P3 STG.E desc[UR36][R10.64], R112 ;  /* 0x000000700a003986 */ /* 0x0003e2000c101924 */
[----:B------:R-:W-:-:S03]  /*77060*/  ISETP.LT.AND P3, PT, R108, UR16, !P4 ;  /* 0x000000106c007c0c */ /* 0x000fc6000e761270 */
[----:B-1----:R-:W3:Y:S01]  /*77070*/  LDL.LU R112, [R1+0x8a4] ;  /* 0x0008a40001707983 */ /* 0x002ee20000300800 */
[----:B------:R-:W-:-:S03]  /*77080*/  IMAD.WIDE R10, R110, 0x4, R4 ;  /* 0x000000046e0a7825 */ /* 0x000fc600078e0204 */
[----:B------:R-:W3:Y:S04]  /*77090*/  LDL.LU R111, [R1+0x1784] ;  /* 0x00178400016f7983 */ /* 0x000ee80000300800 */
[----:B------:R1:W-:Y:S04]  /*770a0*/  @P6 STG.E desc[UR36][R8.64], R26 ;  /* 0x0000001a08006986 */ /* 0x0003e8000c101924 */
[----:B------:R2:W-:Y:S04]  /*770b0*/  @P5 STG.E desc[UR36][R10.64], R115 ;  /* 0x000000730a005986 */ /* 0x0005e8000c101924 */
[----:B-1----:R-:W3:Y:S01]  /*770c0*/  LDL.LU R26, [R1+0x2a4] ;  /* 0x0002a400011a7983 */ /* 0x002ee20000300800 */
[----:B------:R-:W-:-:S03]  /*770d0*/  IMAD.WIDE R8, R110, 0x4, R6 ;  /* 0x000000046e087825 */ /* 0x000fc600078e0206 */
[----:B--2---:R-:W2:Y:S01]  /*770e0*/  LDL.LU R115, [R1+0xcb8] ;  /* 0x000cb80001737983 */ /* 0x004ea20000300800 */
[----:B------:R-:W-:-:S03]  /*770f0*/  IMAD.WIDE R10, R113, 0x4, R4 ;  /* 0x00000004710a7825 */ /* 0x000fc600078e0204 */
[----:B------:R-:W2:Y:S04]  /*77100*/  LDL.LU R110, [R1+0x1788] ;  /* 0x00178800016e7983 */ /* 0x000ea80000300800 */
        /* <DEDUP_REMOVED lines=20> */
[----:B------:R-:W-:Y:S01]  /*77250*/  IMAD.WIDE R10, R114, 0x4, R4 ;  /* 0x00000004720a7825 */ /* 0x000fe200078e0204 */
[----:B------:R-:W-:Y:S01]  /*77260*/  ISETP.GE.AND P4, PT, R0, UR5, PT ;  /* 0x0000000500007c0c */ /* 0x000fe2000bf86270 */
[----:B------:R-:W-:Y:S01]  /*77270*/  ULDC UR5, c[0x0][0x22c] ;  /* 0x00008b0000057ab9 */ /* 0x000fe20000000800 */
[----:B-1----:R-:W3:Y:S01]  /*77280*/  LDL.LU R16, [R1+0xcbc] ;  /* 0x000cbc0001107983 */ /* 0x002ee20000300800 */
[----:B------:R-:W-:-:S03]  /*77290*/  IMAD.WIDE R8, R114, 0x4, R6 ;  /* 0x0000000472087825 */ /* 0x000fc600078e0206 */
[----:B------:R-:W3:Y:S04]  /*772a0*/  LDL.LU R114, [R1+0xb5c] ;  /* 0x000b5c0001727983 */ /* 0x000ee80000300800 */
[----:B------:R1:W-:Y:S01]  /*772b0*/  @P5 STG.E desc[UR36][R10.64], R112 ;  /* 0x000000700a005986 */ /* 0x0003e2000c101924 */
[----:B------:R-:W-:-:S03]  /*772c0*/  ISETP.LT.AND P5, PT, R108, UR16, !P4 ;  /* 0x000000106c007c0c */ /* 0x000fc6000e7a1270 */
[----:B-1----:R-:W3:Y:S01]  /*772d0*/  LDL.LU R112, [R1+0x1790] ;  /* 0x0017900001707983 */ /* 0x002ee20000300800 */
[----:B------:R-:W-:-:S03]  /*772e0*/  IMAD.WIDE R10, R111, 0x4, R4 ;  /* 0x000000046f0a7825 */ /* 0x000fc600078e0204 */
[----:B------:R1:W-:Y:S04]  /*772f0*/  @P6 STG.E desc[UR36][R8.64], R26 ;  /* 0x0000001a08006986 */ /* 0x0003e8000c101924 */
[----:B--2---:R2:W-:Y:S04]  /*77300*/  @P3 STG.E desc[UR36][R10.64], R115 ;  /* 0x000000730a003986 */ /* 0x0045e8000c101924 */
[----:B-1----:R-:W3:Y:S01]  /*77310*/  LDL.LU R26, [R1+0x8ac] ;  /* 0x0008ac00011a7983 */ /* 0x002ee20000300800 */
[----:B------:R-:W-:-:S03]  /*77320*/  IMAD.WIDE R8, R111, 0x4, R6 ;  /* 0x000000046f087825 */ /* 0x000fc600078e0206 */
[----:B--2---:R-:W2:Y:S01]  /*77330*/  LDL.LU R115, [R1+0x2ac] ;  /* 0x0002ac0001737983 */ /* 0x004ea20000300800 */
[----:B------:R-:W-:-:S03]  /*77340*/  IMAD.WIDE R10, R110, 0x4, R4 ;  /* 0x000000046e0a7825 */ /* 0x000fc600078e0204 */
[----:B------:R-:W2:Y:S04]  /*77350*/  LDL.LU R111, [R1+0x1794] ;  /* 0x00179400016f7983 */ /* 0x000ea80000300800 */
        /* <DEDUP_REMOVED lines=16> */
[----:B------:R-:W-:Y:S01]  /*77460*/  ISETP.LT.AND P5, PT, R108, UR16, !P2 ;  /* 0x000000106c007c0c */ /* 0x000fe2000d7a1270 */
[----:B------:R-:W-:Y:S01]  /*77470*/  VIADD R0, R252, 0x158 ;  /* 0x00000158fc007836 */ /* 0x000fe20000000000 */
[----:B------:R-:W-:Y:S01]  /*77480*/  ISETP.LT.AND P2, PT, R109, UR16, !P2 ;  /* 0x000000106d007c0c */ /* 0x000fe2000d741270 */
        /* <DEDUP_REMOVED lines=8> */
[----:B------:R-:W-:Y:S01]  /*77510*/  IMAD.WIDE R10, R112, 0x4, R4 ;  /* 0x00000004700a7825 */ /* 0x000fe200078e0204 */
[----:B------:R-:W-:-:S02]  /*77520*/  ISETP.LT.AND P3, PT, R108, UR16, !P4 ;  /* 0x000000106c007c0c */ /* 0x000fc4000e761270 */
[----:B------:R-:W3:Y:S01]  /*77530*/  LDL.LU R17, [R1+0x940] ;  /* 0x0009400001117983 */ /* 0x000ee20000300800 */
[----:B------:R-:W-:-:S03]  /*77540*/  IMAD.WIDE R8, R112, 0x4, R6 ;  /* 0x0000000470087825 */ /* 0x000fc600078e0206 */
[----:B------:R-:W3:Y:S04]  /*77550*/  LDL.LU R112, [R1+0xcd4] ;  /* 0x000cd40001707983 */ /* 0x000ee80000300800 */
[----:B------:R1:W-:Y:S04]  /*77560*/  @P5 STG.E desc[UR36][R10.64], R26 ;  /* 0x0000001a0a005986 */ /* 0x0003e8000c101924 */
[----:B--2---:R2:W-:Y:S01]  /*77570*/  @P2 STG.E desc[UR36][R8.64], R115 ;  /* 0x0000007308002986 */ /* 0x0045e2000c101924 */
[----:B-1----:R-:W-:-:S03]  /*77580*/  IMAD.WIDE R10, R111, 0x4, R4 ;  /* 0x000000046f0a7825 */ /* 0x002fc600078e0204 */
[----:B--2---:R-:W2:Y:S04]  /*77590*/  LDL.LU R115, [R1+0x17a0] ;  /* 0x0017a00001737983 */ /* 0x004ea80000300800 */
        /* <DEDUP_REMOVED lines=13> */
[C---:B------:R-:W-:Y:S01]  /*77670*/  ISETP.LT.AND P6, PT, R109.reuse, UR16, !P6 ;  /* 0x000000106d007c0c */ /* 0x040fe2000f7c1270 */
[----:B------:R-:W-:Y:S01]  /*77680*/  ULDC UR5, c[0x0][0x22c] ;  /* 0x00008b0000057ab9 */ /* 0x000fe20000000800 */
[----:B------:R-:W-:Y:S01]  /*77690*/  ISETP.LT.AND P3, PT, R108, UR16, !P2 ;  /* 0x000000106c007c0c */ /* 0x000fe2000d761270 */
[----:B------:R-:W-:Y:S01]  /*776a0*/  VIADD R0, R252, 0x15b ;  /* 0x0000015bfc007836 */ /* 0x000fe20000000000 */
[----:B------:R-:W-:Y:S01]  /*776b0*/  ISETP.LT.AND P2, PT, R109, UR16, !P2 ;  /* 0x000000106d007c0c */ /* 0x000fe2000d741270 */
[----:B------:R1:W-:Y:S04]  /*776c0*/  @P4 STG.E desc[UR36][R8.64], R16 ;  /* 0x0000001008004986 */ /* 0x0003e8000c101924 */
[----:B------:R3:W-:Y:S04]  /*776d0*/  @P5 STG.E desc[UR36][R10.64], R113 ;  /* 0x000000710a005986 */ /* 0x0007e8000c101924 */
[----:B-1----:R-:W4:Y:S04]  /*776e0*/  LDL.LU R16, [R1+0x944] ;  /* 0x0009440001107983 */ /* 0x002f280000300800 */
[----:B---3--:R-:W3:Y:S01]  /*776f0*/  LDL.LU R113, [R1+0xcd8] ;  /* 0x000cd80001717983 */ /* 0x008ee20000300800 */
[----:B------:R-:W-:Y:S01]  /*77700*/  IMAD.WIDE R8, R110, 0x4, R6 ;  /* 0x000000046e087825 */ /* 0x000fe200078e0206 */
[----:B------:R-:W-:Y:S01]  /*77710*/  ISETP.GE.AND P4, PT, R0, UR5, PT ;  /* 0x0000000500007c0c */ /* 0x000fe2000bf86270 */
[----:B------:R-:W-:Y:S01]  /*77720*/  ULDC UR5, c[0x0][0x22c] ;  /* 0x00008b0000057ab9 */ /* 0x000fe20000000800 */
[----:B------:R-:W3:Y:S01]  /*77730*/  LDL.LU R110, [R1+0x17a8] ;  /* 0x0017a800016e7983 */ /* 0x000ee20000300800 */
[----:B------:R-:W-:-:S03]  /*77740*/  IMAD.WIDE R10, R114, 0x4, R4 ;  /* 0x00000004720a7825 */ /* 0x000fc600078e0204 */
[----:B------:R1:W-:Y:S01]  /*77750*/  @P6 STG.E desc[UR36][R8.64], R17 ;  /* 0x0000001108006986 */ /* 0x0003e2000c101924 */
[----:B------:R-:W-:-:S03]  /*77760*/  ISETP.LT.AND P5, PT, R108, UR16, !P4 ;  /* 0x000000106c007c0c */ /* 0x000fc6000e7a1270 */
[----:B------:R-:W3:Y:S04]  /*77770*/  LDL.LU R15, [R1+0xcc8] ;  /* 0x000cc800010f7983 */ /* 0x000ee80000300800 */
[----:B------:R1:W-:Y:S02]  /*77780*/  @P3 STG.E desc[UR36][R10.64], R112 ;  /* 0x000000700a003986 */ /* 0x0003e4000c101924 */
[----:B-1----:R-:W-:Y:S02]  /*77790*/  IMAD.WIDE R8, R114, 0x4, R6 ;  /* 0x0000000472087825 */ /* 0x002fe400078e0206 */
[----:B------:R-:W3:Y:S04]  /*777a0*/  LDL.LU R112, [R1+0xa28] ;  /* 0x000a280001707983 */ /* 0x000ee80000300800 */
[----:B------:R-:W3:Y:S04]  /*777b0*/  LDL.LU R114, [R1+0x17ac] ;  /* 0x0017ac0001727983 */ /* 0x000ee80000300800 */
[----:B------:R-:W3:Y:S01]  /*777c0*/  LDL.LU R17, [R1+0x948] ;  /* 0x0009480001117983 */ /* 0x000ee20000300800 */
[----:B--2---:R-:W-:-:S03]  /*777d0*/  IMAD.WIDE R10, R115, 0x4, R4 ;  /* 0x00000004730a7825 */ /* 0x004fc600078e0204 */
[----:B------:R1:W-:Y:S04]  /*777e0*/  @P2 STG.E desc[UR36][R8.64], R26 ;  /* 0x0000001a08002986 */ /* 0x0003e8000c101924 */
        /* <DEDUP_REMOVED lines=13> */
[----:B------:R-:W-:Y:S01]  /*778c0*/  ULDC UR5, c[0x0][0x22c] ;  /* 0x00008b0000057ab9 */ /* 0x000fe20000000800 */
[----:B------:R-:W-:Y:S01]  /*778d0*/  ISETP.LT.AND P6, PT, R109, UR16, !P6 ;  /* 0x000000106d007c0c */ /* 0x000fe2000f7c1270 */
[----:B------:R-:W-:Y:S01]  /*778e0*/  VIADD R0, R252, 0x15e ;  /* 0x0000015efc007836 */ /* 0x000fe20000000000 */
[----:B------:R-:W-:-:S02]  /*778f0*/  ISETP.LT.AND P5, PT, R108, UR16, !P2 ;  /* 0x000000106c007c0c */ /* 0x000fc4000d7a1270 */
        /* <DEDUP_REMOVED lines=14> */
[----:B-1----:R-:W-:-:S05]  /*779e0*/  IMAD.WIDE R8, R110, 0x4, R6 ;  /* 0x000000046e087825 */ /* 0x002fca00078e0206 */
[----:B------:R1:W-:Y:S01]  /*779f0*/  @P2 STG.E desc[UR36][R8.64], R17 ;  /* 0x0000001108002986 */ /* 0x0003e2000c101924 */
[----:B------:R-:W-:-:S03]  /*77a00*/  IMAD.WIDE R10, R114, 0x4, R4 ;  /* 0x00000004720a7825 */ /* 0x000fc600078e0204 */
[----:B------:R-:W3:Y:S04]  /*77a10*/  LDL.LU R112, [R1+0xce0] ;  /* 0x000ce00001707983 */ /* 0x000ee80000300800 */
[----:B------:R-:W3:Y:S01]  /*77a20*/  LDL.LU R110, [R1+0x17b8] ;  /* 0x0017b800016e7983 */ /* 0x000ee20000300800 */
[----:B-1----:R-:W-:-:S03]  /*77a30*/  IMAD.WIDE R8, R114, 0x4, R6 ;  /* 0x0000000472087825 */ /* 0x002fc600078e0206 */
        /* <DEDUP_REMOVED lines=19> */
[----:B------:R-:W-:Y:S01]  /*77b70*/  ISETP.GE.AND P4, PT, R0, UR5, PT ;  /* 0x0000000500007c0c */ /* 0x000fe2000bf86270 */
[----:B------:R-:W-:Y:S01]  /*77b80*/  VIADD R0, R252, 0x162 ;  /* 0x00000162fc007836 */ /* 0x000fe20000000000 */
[----:B------:R-:W-:Y:S01]  /*77b90*/  ISETP.LT.AND P2, PT, R109, UR16, !P2 ;  /* 0x000000106d007c0c */ /* 0x000fe2000d741270 */
[----:B------:R-:W-:Y:S01]  /*77ba0*/  ULDC UR5, c[0x0][0x22c] ;  /* 0x00008b0000057ab9 */ /* 0x000fe20000000800 */
[----:B------:R-:W-:Y:S04]  /*77bb0*/  @P5 STG.E desc[UR36][R10.64], R16 ;  /* 0x000000100a005986 */ /* 0x000fe8000c101924 */
[----:B---3--:R1:W-:Y:S01]  /*77bc0*/  @P6 STG.E desc[UR36][R8.64], R113 ;  /* 0x0000007108006986 */ /* 0x0083e2000c101924 */
[----:B------:R-:W-:-:S02]  /*77bd0*/  ISETP.LT.AND P5, PT, R108, UR16, !P4 ;  /* 0x000000106c007c0c */ /* 0x000fc4000e7a1270 */
[----:B------:R-:W-:Y:S01]  /*77be0*/  ISETP.GE.AND P6, PT, R0, UR5, PT ;  /* 0x0000000500007c0c */ /* 0x000fe2000bfc6270 */
[----:B-1----:R-:W3:Y:S01]  /*77bf0*/  LDL.LU R113, [R1+0x17c0] ;  /* 0x0017c00001717983 */ /* 0x002ee20000300800 */
[----:B------:R-:W-:Y:S01]  /*77c00*/  IMAD.WIDE R10, R111, 0x4, R4 ;  /* 0x000000046f0a7825 */ /* 0x000fe200078e0204 */
[----:B------:R-:W-:Y:S01]  /*77c10*/  ISETP.LT.AND P4, PT, R109, UR16, !P4 ;  /* 0x000000106d007c0c */ /* 0x000fe2000e781270 */
[----:B------:R-:W-:Y:S01]  /*77c20*/  ULDC UR5, c[0x0][0x22c] ;  /* 0x00008b0000057ab9 */ /* 0x000fe20000000800 */
[----:B------:R-:W3:Y:S01]  /*77c30*/  LDL.LU R16, [R1+0xbb4] ;  /* 0x000bb40001107983 */ /* 0x000ee20000300800 */
[----:B------:R-:W-:-:S03]  /*77c40*/  IMAD.WIDE R8, R111, 0x4, R6 ;  /* 0x000000046f087825 */ /* 0x000fc600078e0206 */
        /* <DEDUP_REMOVED lines=25> */
[----:B------:R-:W-:Y:S01]  /*77de0*/  ISETP.GE.AND P4, PT, R0, UR5, PT ;  /* 0x0000000500007c0c */ /* 0x000fe2000bf86270 */
[----:B------:R-:W-:Y:S01]  /*77df0*/  VIADD R0, R252, 0x165 ;  /* 0x00000165fc007836 */ /* 0x000fe20000000000 */
[----:B------:R-:W-:Y:S01]  /*77e00*/  ISETP.LT.AND P2, PT, R109, UR16, !P2 ;  /* 0x000000106d007c0c */ /* 0x000fe2000d741270 */
[----:B------:R-:W-:Y:S01]  /*77e10*/  ULDC UR5, c[0x0][0x22c] ;  /* 0x00008b0000057ab9 */ /* 0x000fe20000000800 */
[----:B------:R-:W-:-:S02]  /*77e20*/  ISETP.LT.AND P3, PT, R108, UR16, !P4 ;  /* 0x000000106c007c0c */ /* 0x000fc4000e761270 */
[----:B------:R-:W-:Y:S01]  /*77e30*/  ISETP.LT.AND P4, PT, R109, UR16, !P4 ;  /* 0x000000106d007c0c */ /* 0x000fe2000e781270 */
[----:B---3--:R1:W-:Y:S01]  /*77e40*/  @P6 STG.E desc[UR36][R8.64], R16 ;  /* 0x0000001008006986 */ /* 0x0083e2000c101924 */
[C---:B------:R-:W-:Y:S01]  /*77e50*/  IMAD.WIDE R10, R113.reuse, 0x4, R4 ;  /* 0x00000004710a7825 */ /* 0x040fe200078e0204 */
        /* <DEDUP_REMOVED lines=31> */
[----:B------:R-:W-:Y:S01]  /*78050*/  ULDC UR5, c[0x0][0x22c] ;  /* 0x00008b0000057ab9 */ /* 0x000fe20000000800 */
[----:B------:R-:W-:Y:S01]  /*78060*/  VIADD R0, R252, 0x168 ;  /* 0x00000168fc007836 */ /* 0x000fe20000000000 */
[----:B------:R-:W-:-:S02]  /*78070*/  ISETP.LT.AND P5, PT, R108, UR16, !P4 ;  /* 0x000000106c007c0c */ /* 0x000fc4000e7a1270 */
[----:B------:R-:W-:Y:S01]  /*78080*/  ISETP.LT.AND P4, PT, R109, UR16, !P4 ;  /* 0x000000106d007c0c */ /* 0x000fe2000e781270 */
[----:B-1----:R-:W-:Y:S01]  /*78090*/  IMAD.WIDE R8, R115, 0x4, R6 ;  /* 0x0000000473087825 */ /* 0x002fe200078e0206 */
[----:B------:R-:W-:Y:S01]  /*780a0*/  ISETP.GE.AND P6, PT, R0, UR5, PT ;  /* 0x0000000500007c0c */ /* 0x000fe2000bfc6270 */
[----:B------:R-:W-:Y:S01]  /*780b0*/  ULDC UR5, c[0x0][0x22c] ;  /* 0x00008b0000057ab9 */ /* 0x000fe20000000800 */
[----:B---3--:R1:W-:Y:S04]  /*780c0*/  @P3 STG.E desc[UR36][R10.64], R16 ;  /* 0x000000100a003986 */ /* 0x0083e8000c101924 */
[----:B------:R3:W-:Y:S04]  /*780d0*/  @P2 STG.E desc[UR36][R8.64], R113 ;  /* 0x0000007108002986 */ /* 0x0007e8000c101924 */
[----:B-1----:R-:W4:Y:S04]  /*780e0*/  LDL.LU R16, [R1+0xcf0] ;  /* 0x000cf00001107983 */ /* 0x002f280000300800 */
[----:B------:R-:W4:Y:S04]  /*780f0*/  LDL.LU R115, [R1+0xa90] ;  /* 0x000a900001737983 */ /* 0x000f280000300800 */
[----:B---3--:R-:W3:Y:S01]  /*78100*/  LDL.LU R113, [R1+0x17dc] ;  /* 0x0017dc0001717983 */ /* 0x008ee20000300800 */
[----:B------:R-:W-:-:S03]  /*78110*/  ISETP.LT.AND P3, PT, R108, UR16, !P6 ;  /* 0x000000106c007c0c */ /* 0x000fc6000f761270 */
[----:B------:R-:W3:Y:S01]  /*78120*/  LDL.LU R17, [R1+0x990] ;  /* 0x0009900001117983 */ /* 0x000ee20000300800 */
[----:B------:R-:W-:-:S04]  /*78130*/  IMAD.WIDE R10, R112, 0x4, R4 ;  /* 0x00000004700a7825 */ /* 0x000fc800078e0204 */
[----:B------:R-:W-:Y:S02]  /*78140*/  IMAD.WIDE R8, R112, 0x4, R6 ;  /* 0x0000000470087825 */ /* 0x000fe400078e0206 */
        /* <DEDUP_REMOVED lines=16> */
[----:B------:R-:W4:Y:S01]  /*78250*/  LDL.LU R111, [R1+0x17e4] ;  /* 0x0017e400016f7983 */ /* 0x000f220000300800 */
[----:B------:R-:W-:Y:S01]  /*78260*/  ISETP.LT.AND P2, PT, R109, UR16, !P2 ;  /* 0x000000106d007c0c */ /* 0x000fe2000d741270 */
[----:B------:R-:W-:Y:S01]  /*78270*/  IMAD.WIDE R10, R110, 0x4, R4 ;  /* 0x000000046e0a7825 */ /* 0x000fe200078e0204 */
[----:B------:R-:W-:Y:S01]  /*78280*/  ISETP.LT.AND P3, PT, R108, UR16, !P4 ;  /* 0x000000106c007c0c */ /* 0x000fe2000e761270 */
[----:B------:R-:W-:-:S02]  /*78290*/  ULDC UR5, c[0x0][0x22c] ;  /* 0x00008b0000057ab9 */ /* 0x000fc40000000800 */
[----:B------:R-:W-:Y:S01]  /*782a0*/  VIADD R0, R252, 0x16b ;  /* 0x0000016bfc007836 */ /* 0x000fe20000000000 */
[----:B------:R-:W-:Y:S01]  /*782b0*/  ISETP.LT.AND P4, PT, R109, UR16, !P4 ;  /* 0x000000106d007c0c */ /* 0x000fe2000e781270 */
[----:B------:R1:W-:Y:S04]  /*782c0*/  @P6 STG.E desc[UR36][R8.64], R16 ;  /* 0x0000001008006986 */ /* 0x0003e8000c101924 */
[----:B------:R3:W-:Y:S01]  /*782d0*/  @P5 STG.E desc[UR36][R10.64], R115 ;  /* 0x000000730a005986 */ /* 0x0007e2000c101924 */
[----:B------:R-:W-:-:S03]  /*782e0*/  ISETP.GE.AND P6, PT, R0, UR5, PT ;  /* 0x0000000500007c0c */ /* 0x000fc6000bfc6270 */
[----:B-1----:R-:W4:Y:S01]  /*782f0*/  LDL.LU R16, [R1+0x994] ;  /* 0x0009940001107983 */ /* 0x002f220000300800 */
[----:B------:R-:W-:Y:S01]  /*78300*/  IMAD.WIDE R8, R110, 0x4, R6 ;  /* 0x000000046e087825 */ /* 0x000fe200078e0206 */
[----:B------:R-:W-:Y:S02]  /*78310*/  ULDC UR5, c[0x0][0x22c] ;  /* 0x00008b0000057ab9 */ /* 0x000fe40000000800 */
[----:B---3--:R-:W3:Y:S01]  /*78320*/  LDL.LU R115, [R1+0xd08] ;  /* 0x000d080001737983 */ /* 0x008ee20000300800 */
[----:B------:R-:W-:-:S03]  /*78330*/  IMAD.WIDE R10, R113, 0x4, R4 ;  /* 0x00000004710a7825 */ /* 0x000fc600078e0204 */
[----:B------:R-:W3:Y:S01]  /*78340*/  LDL.LU R110, [R1+0x17e8] ;  /* 0x0017e800016e7983 */ /* 0x000ee20000300800 */
[----:B------:R-:W-:-:S03]  /*78350*/  ISETP.LT.AND P5, PT, R108, UR16, !P6 ;  /* 0x000000106c007c0c */ /* 0x000fc6000f7a1270 */
[----:B------:R-:W3:Y:S04]  /*78360*/  LDL.LU R15, [R1+0xcf8] ;  /* 0x000cf800010f7983 */ /* 0x000ee80000300800 */
[----:B------:R1:W-:Y:S04]  /*78370*/  @P2 STG.E desc[UR36][R8.64], R17 ;  /* 0x0000001108002986 */ /* 0x0003e8000c101924 */
[----:B------:R1:W-:Y:S02]  /*78380*/  @P3 STG.E desc[UR36][R10.64], R112 ;  /* 0x000000700a003986 */ /* 0x0003e4000c101924 */
[----:B-1----:R-:W-:-:S02]  /*78390*/  IMAD.WIDE R8, R113, 0x4, R6 ;  /* 0x0000000471087825 */ /* 0x002fc400078e0206 */
        /* <DEDUP_REMOVED lines=15> */
[----:B------:R-:W-:Y:S02]  /*78490*/  ISETP.LT.AND P3, PT, R108, UR16, !P2 ;  /* 0x000000106c007c0c */ /* 0x000fe4000d761270 */
[----:B------:R-:W-:Y:S01]  /*784a0*/  ISETP.GE.AND P4, PT, R0, UR5, PT ;  /* 0x0000000500007c0c */ /* 0x000fe2000bf86270 */
[----:B------:R-:W-:Y:S01]  /*784b0*/  VIADD R0, R252, 0x16e ;  /* 0x0000016efc007836 */ /* 0x000fe20000000000 */
[----:B------:R-:W-:Y:S01]  /*784c0*/  ISETP.LT.AND P2, PT, R109, UR16, !P2 ;  /* 0x000000106d007c0c */ /* 0x000fe2000d741270 */
[----:B------:R-:W-:Y:S01]  /*784d0*/  IMAD.WIDE R10, R111, 0x4, R4 ;  /* 0x000000046f0a7825 */ /* 0x000fe200078e0204 */
[----:B------:R-:W-:Y:S01]  /*784e0*/  ISETP.LT.AND P5, PT, R108, UR16, !P4 ;  /* 0x000000106c007c0c */ /* 0x000fe2000e7a1270 */
[----:B------:R-:W-:Y:S01]  /*784f0*/  ULDC UR5, c[0x0][0x22c] ;  /* 0x00008b0000057ab9 */ /* 0x000fe20000000800 */
[----:B------:R-:W-:Y:S01]  /*78500*/  ISETP.LT.AND P4, PT, R109, UR16, !P4 ;  /* 0x000000106d007c0c */ /* 0x000fe2000e781270 */
[----:B------:R1:W-:Y:S01]  /*78510*/  @P6 STG.E desc[UR36][R8.64], R16 ;  /* 0x0000001008006986 */ /* 0x0003e2000c101924 */
[----:B------:R-:W-:-:S03]  /*78520*/  ISETP.GE.AND P6, PT, R0, UR5, PT ;  /* 0x0000000500007c0c */ /* 0x000fc6000bfc6270 */
[----:B---3--:R3:W-:Y:S01]  /*78530*/  @P3 STG.E desc[UR36][R10.64], R115 ;  /* 0x000000730a003986 */ /* 0x0087e2000c101924 */
[----:B------:R-:W-:Y:S01]  /*78540*/  ISETP.LT.AND P3, PT, R108, UR16, !P6 ;  /* 0x000000106c007c0c */ /* 0x000fe2000f761270 */
[----:B-1----:R-:W-:Y:S02]  /*78550*/  IMAD.WIDE R8, R111, 0x4, R6 ;  /* 0x000000046f087825 */ /* 0x002fe400078e0206 */
[----:B------:R-:W4:Y:S01]  /*78560*/  LDL.LU R16, [R1+0xa9c] ;  /* 0x000a9c0001107983 */ /* 0x000f220000300800 */
[----:B------:R-:W-:Y:S01]  /*78570*/  ISETP.LT.AND P6, PT, R109, UR16, !P6 ;  /* 0x000000106d007c0c */ /* 0x000fe2000f7c1270 */
[----:B------:R-:W-:Y:S01]  /*78580*/  ULDC UR5, c[0x0][0x22c] ;  /* 0x00008b0000057ab9 */ /* 0x000fe20000000800 */
[C---:B---3--:R-:W-:Y:S01]  /*78590*/  IMAD.WIDE R10, R110.reuse, 0x4, R4 ;  /* 0x000000046e0a7825 */ /* 0x048fe200078e0204 */
[----:B------:R-:W3:Y:S04]  /*785a0*/  LDL.LU R115, [R1+0x99c] ;  /* 0x00099c0001737983 */ /* 0x000ee80000300800 */
        /* <DEDUP_REMOVED lines=32> */
[----:B------:R1:W-:Y:S01]  /*787b0*/  @P5 STG.E desc[UR36][R10.64], R16 ;  /* 0x000000100a005986 */ /* 0x0003e2000c101924 */
[----:B------:R-:W-:-:S03]  /*787c0*/  ISETP.LT.AND P5, PT, R108, UR16, !P6 ;  /* 0x000000106c007c0c */ /* 0x000fc6000f7a1270 */
[----:B---3--:R3:W-:Y:S01]  /*787d0*/  @P2 STG.E desc[UR36][R8.64], R115 ;  /* 0x0000007308002986 */ /* 0x0087e2000c101924 */
[----:B------:R-:W-:Y:S02]  /*787e0*/  ISETP.GE.AND P2, PT, R0, UR5, PT ;  /* 0x0000000500007c0c */ /* 0x000fe4000bf46270 */
[----:B------:R-:W-:Y:S01]  /*787f0*/  ISETP.LT.AND P6, PT, R109, UR16, !P6 ;  /* 0x000000106d007c0c */ /* 0x000fe2000f7c1270 */
[C---:B-1----:R-:W-:Y:S01]  /*78800*/  IMAD.WIDE R10, R111.reuse, 0x4, R4 ;  /* 0x000000046f0a7825 */ /* 0x042fe200078e0204 */
[----:B------:R-:W-:Y:S01]  /*78810*/  ULDC UR5, c[0x0][0x22c] ;  /* 0x00008b0000057ab9 */ /* 0x000fe20000000800 */
[----:B---3--:R-:W3:Y:S04]  /*78820*/  LDL.LU R115, [R1+0x1800] ;  /* 0x0018000001737983 */ /* 0x008ee80000300800 */
        /* <DEDUP_REMOVED lines=8> */
[----:B------:R2:W-:Y:S01]  /*788b0*/  @P5 STG.E desc[UR36][R10.64], R113 ;  /* 0x000000710a005986 */ /* 0x0005e2000c101924 */
[----:B-1----:R-:W-:-:S03]  /*788c0*/  IMAD.WIDE R8, R110, 0x4, R6 ;  /* 0x000000046e087825 */ /* 0x002fc600078e0206 */
[----:B------:R-:W3:Y:S01]  /*788d0*/  LDL.LU R26, [R1+0x754] ;  /* 0x00075400011a7983 */ /* 0x000ee20000300800 */
[----:B--2---:R-:W-:-:S03]  /*788e0*/  IMAD.WIDE R10, R114, 0x4, R4 ;  /* 0x00000004720a7825 */ /* 0x004fc600078e0204 */
[----:B------:R-:W2:Y:S04]  /*788f0*/  LDL.LU R113, [R1+0xd18] ;  /* 0x000d180001717983 */ /* 0x000ea80000300800 */
[----:B------:R-:W2:Y:S04]  /*78900*/  LDL.LU R110, [R1+0x1808] ;  /* 0x00180800016e7983 */ /* 0x000ea80000300800 */
[----:B----4-:R-:W-:Y:S04]  /*78910*/  @P6 STG.E desc[UR36][R8.64], R17 ;  /* 0x0000001108006986 */ /* 0x010fe8000c101924 */
[----:B------:R1:W-:Y:S04]  /*78920*/  @P3 STG.E desc[UR36][R10.64], R27 ;  /* 0x0000001b0a003986 */ /* 0x0003e8000c101924 */
[----:B------:R-:W4:Y:S04]  /*78930*/  LDL.LU R15, [R1+0xc18] ;  /* 0x000c1800010f7983 */ /* 0x000f280000300800 */
        /* <DEDUP_REMOVED lines=10> */
[C---:B------:R-:W-:Y:S01]  /*789e0*/  ISETP.LT.AND P4, PT, R109.reuse, UR16, !P4 ;  /* 0x000000106d007c0c */ /* 0x040fe2000e781270 */
[----:B------:R-:W-:Y:S01]  /*789f0*/  VIADD R0, R252, 0x175 ;  /* 0x00000175fc007836 */ /* 0x000fe20000000000 */
[----:B------:R-:W-:Y:S01]  /*78a00*/  ISETP.LT.AND P3, PT, R108, UR16, !P6 ;  /* 0x000000106c007c0c */ /* 0x000fe2000f761270 */
[----:B------:R-:W-:Y:S01]  /*78a10*/  ULDC UR5, c[0x0][0x22c] ;  /* 0x00008b0000057ab9 */ /* 0x000fe20000000800 */
[----:B------:R-:W4:Y:S01]  /*78a20*/  LDL.LU R17, [R1+0x758] ;  /* 0x0007580001117983 */ /* 0x000f220000300800 */
[----:B------:R-:W-:Y:S01]  /*78a30*/  ISETP.LT.AND P6, PT, R109, UR16, !P6 ;  /* 0x000000106d007c0c */ /* 0x000fe2000f7c1270 */
[----:B---3--:R-:W-:-:S02]  /*78a40*/  IMAD.WIDE R10, R115, 0x4, R4 ;  /* 0x00000004730a7825 */ /* 0x008fc400078e0204 */
[----:B------:R1:W-:Y:S01]  /*78a50*/  @P2 STG.E desc[UR36][R8.64], R16 ;  /* 0x0000001008002986 */ /* 0x0003e2000c101924 */
[----:B------:R-:W-:-:S03]  /*78a60*/  ISETP.GE.AND P2, PT, R0, UR5, PT ;  /* 0x0000000500007c0c */ /* 0x000fc6000bf46270 */
[----:B-1----:R-:W3:Y:S01]  /*78a70*/  LDL.LU R16, [R1+0xd1c] ;  /* 0x000d1c0001107983 */ /* 0x002ee20000300800 */
[----:B------:R-:W-:Y:S01]  /*78a80*/  IMAD.WIDE R8, R115, 0x4, R6 ;  /* 0x0000000473087825 */ /* 0x000fe200078e0206 */
[----:B------:R-:W-:Y:S02]  /*78a90*/  ULDC UR5, c[0x0][0x22c] ;  /* 0x00008b0000057ab9 */ /* 0x000fe40000000800 */
[----:B------:R-:W3:Y:S04]  /*78aa0*/  LDL.LU R115, [R1+0xc1c] ;  /* 0x000c1c0001737983 */ /* 0x000ee80000300800 */
[----:B------:R1:W-:Y:S01]  /*78ab0*/  @P5 STG.E desc[UR36][R10.64], R112 ;  /* 0x000000700a005986 */ /* 0x0003e2000c101924 */
[----:B------:R-:W-:Y:S01]  /*78ac0*/  ISETP.LT.AND P5, PT, R108, UR16, !P2 ;  /* 0x000000106c007c0c */ /* 0x000fe2000d7a1270 */
[----:B-1----:R-:W-:-:S02]  /*78ad0*/  IMAD.WIDE R10, R111, 0x4, R4 ;  /* 0x000000046f0a7825 */ /* 0x002fc400078e0204 */
[----:B------:R-:W3:Y:S04]  /*78ae0*/  LDL.LU R112, [R1+0x1810] ;  /* 0x0018100001707983 */ /* 0x000ee80000300800 */
[----:B------:R1:W-:Y:S04]  /*78af0*/  @P4 STG.E desc[UR36][R8.64], R26 ;  /* 0x0000001a08004986 */ /* 0x0003e8000c101924 */
[----:B--2---:R2:W-:Y:S01]  /*78b00*/  @P3 STG.E desc[UR36][R10.64], R113 ;  /* 0x000000710a003986 */ /* 0x0045e2000c101924 */
[----:B-1----:R-:W-:-:S03]  /*78b10*/  IMAD.WIDE R8, R111, 0x4, R6 ;  /* 0x000000046f087825 */ /* 0x002fc600078e0206 */
[----:B------:R-:W3:Y:S01]  /*78b20*/  LDL.LU R26, [R1+0x95c] ;  /* 0x00095c00011a7983 */ /* 0x000ee20000300800 */
[----:B--2---:R-:W-:-:S03]  /*78b30*/  IMAD.WIDE R10, R110, 0x4, R4 ;  /* 0x000000046e0a7825 */ /* 0x004fc600078e0204 */
[----:B------:R-:W2:Y:S04]  /*78b40*/  LDL.LU R113, [R1+0x75c] ;  /* 0x00075c0001717983 */ /* 0x000ea80000300800 */
        /* <DEDUP_REMOVED lines=12> */
[----:B------:R-:W4:Y:S01]  /*78c10*/  LDL.LU R110, [R1+0x1818] ;  /* 0x00181800016e7983 */ /* 0x000f220000300800 */
[----:B------:R-:W-:Y:S01]  /*78c20*/  ISETP.GE.AND P6, PT, R0, UR5, PT ;  /* 0x0000000500007c0c */ /* 0x000fe2000bfc6270 */
[----:B------:R-:W-:Y:S01]  /*78c30*/  IMAD.WIDE R10, R114, 0x4, R4 ;  /* 0x00000004720a7825 */ /* 0x000fe200078e0204 */
[----:B------:R-:W-:-:S03]  /*78c40*/  ULDC UR5, c[0x0][0x22c] ;  /* 0x00008b0000057ab9 */ /* 0x000fc60000000800 */
[----:B------:R-:W-:Y:S01]  /*78c50*/  VIADD R0, R252, 0x178 ;  /* 0x00000178fc007836 */ /* 0x000fe20000000000 */
[----:B------:R-:W-:Y:S01]  /*78c60*/  ISETP.LT.AND P5, PT, R108, UR16, !P6 ;  /* 0x000000106c007c0c */ /* 0x000fe2000f7a1270 */
[----:B------:R1:W-:Y:S01]  /*78c70*/  @P2 STG.E desc[UR36][R8.64], R17 ;  /* 0x0000001108002986 */ /* 0x0003e2000c101924 */
[----:B------:R-:W-:Y:S02]  /*78c80*/  ISETP.LT.AND P6, PT, R109, UR16, !P6 ;  /* 0x000000106d007c0c */ /* 0x000fe4000f7c1270 */
[----:B------:R-:W-:Y:S01]  /*78c90*/  ISETP.GE.AND P2, PT, R0, UR5, PT ;  /* 0x0000000500007c0c */ /* 0x000fe2000bf46270 */
[----:B-1----:R-:W-:Y:S01]  /*78ca0*/  IMAD.WIDE R8, R114, 0x4, R6 ;  /* 0x0000000472087825 */ /* 0x002fe200078e0206 */
[----:B------:R-:W-:Y:S01]  /*78cb0*/  ULDC UR5, c[0x0][0x22c] ;  /* 0x00008b0000057ab9 */ /* 0x000fe20000000800 */
[----:B---3--:R1:W-:Y:S01]  /*78cc0*/  @P3 STG.E desc[UR36][R10.64], R16 ;  /* 0x000000100a003986 */ /* 0x0083e2000c101924 */
[----:B------:R-:W-:-:S03]  /*78cd0*/  ISETP.LT.AND P3, PT, R108, UR16, !P2 ;  /* 0x000000106c007c0c */ /* 0x000fc6000d761270 */
[----:B------:R3:W-:Y:S04]  /*78ce0*/  @P4 STG.E desc[UR36][R8.64], R115 ;  /* 0x0000007308004986 */ /* 0x0007e8000c101924 */
[----:B-1----:R-:W4:Y:S04]  /*78cf0*/  LDL.LU R16, [R1+0xd30] ;  /* 0x000d300001107983 */ /* 0x002f280000300800 */
[----:B------:R-:W4:Y:S04]  /*78d00*/  LDL.LU R114, [R1+0xd20] ;  /* 0x000d200001727983 */ /* 0x000f280000300800 */
[----:B---3--:R-:W3:Y:S04]  /*78d10*/  LDL.LU R115, [R1+0x1820] ;  /* 0x0018200001737983 */ /* 0x008ee80000300800 */
        /* <DEDUP_REMOVED lines=20> */
[C---:B------:R-:W-:Y:S01]  /*78e60*/  ISETP.LT.AND P4, PT, R109.reuse, UR16, !P4 ;  /* 0x000000106d007c0c */ /* 0x040fe2000e781270 */
[----:B------:R-:W-:Y:S01]  /*78e70*/  VIADD R0, R252, 0x17b ;  /* 0x0000017bfc007836 */ /* 0x000fe20000000000 */
[----:B------:R-:W-:Y:S01]  /*78e80*/  ISETP.LT.AND P3, PT, R108, UR16, !P6 ;  /* 0x000000106c007c0c */ /* 0x000fe2000f761270 */
[----:B------:R-:W-:Y:S01]  /*78e90*/  IMAD.WIDE R10, R110, 0x4, R4 ;  /* 0x000000046e0a7825 */ /* 0x000fe200078e0204 */
[----:B------:R-:W4:Y:S01]  /*78ea0*/  LDL.LU R111, [R1+0x1830] ;  /* 0x00183000016f7983 */ /* 0x000f220000300800 */
[----:B------:R-:W-:-:S03]  /*78eb0*/  ISETP.LT.AND P6, PT, R109, UR16, !P6 ;  /* 0x000000106d007c0c */ /* 0x000fc6000f7c1270 */
[----:B------:R1:W-:Y:S01]  /*78ec0*/  @P2 STG.E desc[UR36][R8.64], R16 ;  /* 0x0000001008002986 */ /* 0x0003e2000c101924 */
[----:B------:R-:W-:-:S03]  /*78ed0*/  ISETP.GE.AND P2, PT, R0, UR5, PT ;  /* 0x0000000500007c0c */ /* 0x000fc6000bf46270 */
[----:B------:R3:W-:Y:S01]  /*78ee0*/  @P5 STG.E desc[UR36][R10.64], R114 ;  /* 0x000000720a005986 */ /* 0x0007e2000c101924 */
        /* <DEDUP_REMOVED lines=8> */
[----:B------:R1:W-:Y:S04]  /*78f70*/  @P3 STG.E desc[UR36][R10.64], R112 ;  /* 0x000000700a003986 */ /* 0x0003e8000c101924 */
[----:B------:R-:W3:Y:S01]  /*78f80*/  LDL.LU R15, [R1+0xd38] ;  /* 0x000d3800010f7983 */ /* 0x000ee20000300800 */
[----:B-1----:R-:W-:-:S03]  /*78f90*/  IMAD.WIDE R8, R115, 0x4, R6 ;  /* 0x0000000473087825 */ /* 0x002fc600078e0206 */
[----:B------:R-:W3:Y:S04]  /*78fa0*/  LDL.LU R112, [R1+0xd28] ;  /* 0x000d280001707983 */ /* 0x000ee80000300800 */
[----:B------:R-:W3:Y:S04]  /*78fb0*/  LDL.LU R115, [R1+0x183c] ;  /* 0x00183c0001737983 */ /* 0x000ee80000300800 */
[----:B------:R-:W3:Y:S01]  /*78fc0*/  LDL.LU R17, [R1+0xad8] ;  /* 0x000ad80001117983 */ /* 0x000ee20000300800 */
[----:B--2---:R-:W-:-:S03]  /*78fd0*/  IMAD.WIDE R10, R113, 0x4, R4 ;  /* 0x00000004710a7825 */ /* 0x004fc600078e0204 */
[----:B------:R1:W-:Y:S02]  /*78fe0*/  @P6 STG.E desc[UR36][R8.64], R26 ;  /* 0x0000001a08006986 */ /* 0x0003e4000c101924 */
[----:B-1----:R-:W-:Y:S02]  /*78ff0*/  IMAD.WIDE R8, R113, 0x4, R6 ;  /* 0x0000000471087825 */ /* 0x002fe400078e0206 */
[----:B----4-:R1:W-:Y:S04]  /*79000*/  @P5 STG.E desc[UR36][R10.64], R27 ;  /* 0x0000001b0a005986 */ /* 0x0103e8000c101924 */
[----:B-1----:R-:W2:Y:S04]  /*79010*/  LDL.LU R27, [R1+0xd4c] ;  /* 0x000d4c00011b7983 */ /* 0x002ea80000300800 */
[----:B------:R-:W4:Y:S01]  /*79020*/  LDL.LU R113, [R1+0xd3c] ;  /* 0x000d3c0001717983 */ /* 0x000f220000300800 */
[----:B------:R-:W-:Y:S01]  /*79030*/  VIADD R0, R252, 0x17c ;  /* 0x0000017cfc007836 */ /* 0x000fe20000000000 */
[----:B------:R-:W-:Y:S01]  /*79040*/  ISETP.LT.AND P2, PT, R109, UR16, !P2 ;  /* 0x000000106d007c0c */ /* 0x000fe2000d741270 */
[----:B------:R-:W-:Y:S01]  /*79050*/  IMAD.WIDE R10, R111, 0x4, R4 ;  /* 0x000000046f0a7825 */ /* 0x000fe200078e0204 */
[----:B------:R-:W4:Y:S02]  /*79060*/  LDL.LU R26, [R1+0x1844] ;  /* 0x00184400011a7983 */ /* 0x000f240000300800 */
[----:B------:R-:W-:Y:S01]  /*79070*/  ISETP.GE.AND P4, PT, R0, UR5, PT ;  /* 0x0000000500007c0c */ /* 0x000fe2000bf86270 */
[----:B------:R-:W-:Y:S01]  /*79080*/  VIADD R0, R252, 0x17d ;  /* 0x0000017dfc007836 */ /* 0x000fe20000000000 */
[----:B------:R-:W-:-:S02]  /*79090*/  ULDC UR5, c[0x0][0x22c] ;  /* 0x00008b0000057ab9 */ /* 0x000fc40000000800 */
[----:B------:R-:W-:Y:S02]  /*790a0*/  ISETP.LT.AND P3, PT, R108, UR16, !P4 ;  /* 0x000000106c007c0c */ /* 0x000fe4000e761270 */
[----:B------:R-:W-:Y:S01]  /*790b0*/  ISETP.GE.AND P6, PT, R0, UR5, PT ;  /* 0x0000000500007c0c */ /* 0x000fe2000bfc6270 */
[----:B------:R-:W-:Y:S01]  /*790c0*/  VIADD R0, R252, 0x17e ;  /* 0x0000017efc007836 */ /* 0x000fe20000000000 */
[C---:B------:R-:W-:Y:S01]  /*790d0*/  ISETP.LT.AND P4, PT, R109.reuse, UR16, !P4 ;  /* 0x000000106d007c0c */ /* 0x040fe2000e781270 */
[----:B------:R-:W-:Y:S01]  /*790e0*/  ULDC UR5, c[0x0][0x22c] ;  /* 0x00008b0000057ab9 */ /* 0x000fe20000000800 */
[----:B------:R-:W-:Y:S02]  /*790f0*/  ISETP.LT.AND P5, PT, R108, UR16, !P6 ;  /* 0x000000106c007c0c */ /* 0x000fe4000f7a1270 */
[----:B------:R-:W-:Y:S01]  /*79100*/  ISETP.LT.AND P6, PT, R109, UR16, !P6 ;  /* 0x000000106d007c0c */ /* 0x000fe2000f7c1270 */
[----:B------:R1:W-:Y:S01]  /*79110*/  @P2 STG.E desc[UR36][R8.64], R16 ;  /* 0x0000001008002986 */ /* 0x0003e2000c101924 */
[----:B------:R-:W-:-:S03]  /*79120*/  ISETP.GE.AND P2, PT, R0, UR5, PT ;  /* 0x0000000500007c0c */ /* 0x000fc6000bf46270 */
[----:B---3--:R3:W-:Y:S01]  /*79130*/  @P3 STG.E desc[UR36][R10.64], R114 ;  /* 0x000000720a003986 */ /* 0x0087e2000c101924 */
[----:B------:R-:W-:Y:S01]  /*79140*/  ISETP.LT.AND P3, PT, R108, UR16, !P2 ;  /* 0x000000106c007c0c */ /* 0x000fe2000d761270 */
[----:B-1----:R-:W-:Y:S02]  /*79150*/  IMAD.WIDE R8, R111, 0x4, R6 ;  /* 0x000000046f087825 */ /* 0x002fe400078e0206 */
[----:B------:R-:W4:Y:S01]  /*79160*/  LDL.LU R16, [R1+0xd2c] ;  /* 0x000d2c0001107983 */ /* 0x000f220000300800 */
[----:B------:R-:W-:Y:S01]  /*79170*/  ULDC UR5, c[0x0][0x22c] ;  /* 0x00008b0000057ab9 */ /* 0x000fe20000000800 */
[----:B---3--:R-:W-:Y:S02]  /*79180*/  IMAD.WIDE R10, R110, 0x4, R4 ;  /* 0x000000046e0a7825 */ /* 0x008fe400078e0204 */
[----:B------:R-:W3:Y:S01]  /*79190*/  LDL.LU R114, [R1+0xadc] ;  /* 0x000adc0001727983 */ /* 0x000ee20000300800 */
[----:B------:R-:W-:-:S03]  /*791a0*/  ISETP.LT.AND P2, PT, R109, UR16, !P2 ;  /* 0x000000106d007c0c */ /* 0x000fc6000d741270 */
[----:B------:R-:W3:Y:S04]  /*791b0*/  LDL.LU R111, [R1+0x184c] ;  /* 0x00184c00016f7983 */ /* 0x000ee80000300800 */
[----:B------:R1:W-:Y:S04]  /*791c0*/  @P4 STG.E desc[UR36][R8.64], R15 ;  /* 0x0000000f08004986 */ /* 0x0003e8000c101924 */
[----:B------:R1:W-:Y:S02]  /*791d0*/  @P5 STG.E desc[UR36][R10.64], R112 ;  /* 0x000000700a005986 */ /* 0x0003e4000c101924 */
[----:B-1----:R-:W-:-:S02]  /*791e0*/  IMAD.WIDE R8, R110, 0x4, R6 ;  /* 0x000000046e087825 */ /* 0x002fc400078e0206 */
[----:B------:R-:W3:Y:S02]  /*791f0*/  LDL.LU R112, [R1+0xd50] ;  /* 0x000d500001707983 */ /* 0x000ee40000300800 */
[C---:B------:R-:W-:Y:S02]  /*79200*/  IMAD.WIDE R10, R115.reuse, 0x4, R4 ;  /* 0x00000004730a7825 */ /* 0x040fe400078e0204 */
[----:B------:R-:W3:Y:S04]  /*79210*/  LDL.LU R110, [R1+0x1854] ;  /* 0x00185400016e7983 */ /* 0x000ee80000300800 */
[----:B------:R1:W-:Y:S02]  /*79220*/  @P6 STG.E desc[UR36][R8.64], R17 ;  /* 0x0000001108006986 */ /* 0x0003e4000c101924 */
[----:B-1----:R-:W-:-:S02]  /*79230*/  IMAD.WIDE R8, R115, 0x4, R6 ;  /* 0x0000000473087825 */ /* 0x002fc400078e0206 */
[----:B--2---:R1:W-:Y:S04]  /*79240*/  @P3 STG.E desc[UR36][R10.64], R27 ;  /* 0x0000001b0a003986 */ /* 0x0043e8000c101924 */
[----:B----4-:R2:W-:Y:S04]  /*79250*/  @P2 STG.E desc[UR36][R8.64], R113 ;  /* 0x0000007108002986 */ /* 0x0105e8000c101924 */
[----:B-1----:R-:W4:Y:S04]  /*79260*/  LDL.LU R27, [R1+0xc90] ;  /* 0x000c9000011b7983 */ /* 0x002f280000300800 */
[----:B------:R-:W4:Y:S04]  /*79270*/  LDL.LU R115, [R1+0x150] ;  /* 0x0001500001737983 */ /* 0x000f280000300800 */
[----:B--2---:R-:W2:Y:S04]  /*79280*/  LDL.LU R113, [R1+0x185c] ;  /* 0x00185c0001717983 */ /* 0x004ea80000300800 */
[----:B------:R-:W2:Y:S01]  /*79290*/  LDL.LU R17, [R1+0x10] ;  /* 0x0000100001117983 */ /* 0x000ea20000300800 */
        /* <DEDUP_REMOVED lines=9> */
[----:B------:R-:W-:Y:S01]  /*79330*/  ISETP.LT.AND P3, PT, R108, UR16, !P6 ;  /* 0x000000106c007c0c */ /* 0x000fe2000f761270 */
[----:B------:R-:W-:Y:S01]  /*79340*/  IMAD.WIDE R10, R26, 0x4, R4 ;  /* 0x000000041a0a7825 */ /* 0x000fe200078e0204 */
[----:B------:R-:W-:Y:S01]  /*79350*/  ISETP.GE.AND P2, PT, R0, UR5, PT ;  /* 0x0000000500007c0c */ /* 0x000fe2000bf46270 */
[----:B------:R-:W-:Y:S02]  /*79360*/  ULDC UR5, c[0x0][0x22c] ;  /* 0x00008b0000057ab9 */ /* 0x000fe40000000800 */
[----:B------:R-:W-:Y:S01]  /*79370*/  IMAD.WIDE R8, R26, 0x4, R6 ;  /* 0x000000041a087825 */ /* 0x000fe200078e0206 */
[----:B------:R-:W-:Y:S01]  /*79380*/  ISETP.LT.AND P6, PT, R109, UR16, !P6 ;  /* 0x000000106d007c0c */ /* 0x000fe2000f7c1270 */
[----:B------:R-:W2:Y:S04]  /*79390*/  LDL.LU R26, [R1+0xd54] ;  /* 0x000d5400011a7983 */ /* 0x000ea80000300800 */
[----:B------:R1:W-:Y:S01]  /*793a0*/  @P5 STG.E desc[UR36][R10.64], R16 ;  /* 0x000000100a005986 */ /* 0x0003e2000c101924 */
[----:B------:R-:W-:-:S03]  /*793b0*/  ISETP.LT.AND P5, PT, R108, UR16, !P2 ;  /* 0x000000106c007c0c */ /* 0x000fc6000d7a1270 */
[----:B---3--:R3:W-:Y:S01]  /*793c0*/  @P4 STG.E desc[UR36][R8.64], R114 ;  /* 0x0000007208004986 */ /* 0x0087e2000c101924 */
[----:B------:R-:W-:Y:S01]  /*793d0*/  ISETP.LT.AND P2, PT, R109, UR16, !P2 ;  /* 0x000000106d007c0c */ /* 0x000fe2000d741270 */
[C---:B-1----:R-:W-:Y:S02]  /*793e0*/  IMAD.WIDE R10, R111.reuse, 0x4, R4 ;  /* 0x000000046f0a7825 */ /* 0x042fe400078e0204 */
[----:B---3--:R-:W3:Y:S04]  /*793f0*/  LDL.LU R114, [R1+0x1860] ;  /* 0x0018600001727983 */ /* 0x008ee80000300800 */
[----:B------:R-:W3:Y:S01]  /*79400*/  LDL.LU R16, [R1+0xc94] ;  /* 0x000c940001107983 */ /* 0x000ee20000300800 */
[----:B------:R-:W-:-:S03]  /*79410*/  IMAD.WIDE R8, R111, 0x4, R6 ;  /* 0x000000046f087825 */ /* 0x000fc600078e0206 */
[----:B------:R1:W-:Y:S04]  /*79420*/  @P3 STG.E desc[UR36][R10.64], R112 ;  /* 0x000000700a003986 */ /* 0x0003e8000c101924 */
[----:B-1----:R-:W3:Y:S01]  /*79430*/  LDL.LU R112, [R1+0x154] ;  /* 0x0001540001707983 */ /* 0x002ee20000300800 */
[----:B------:R-:W-:-:S03]  /*79440*/  IMAD.WIDE R10, R110, 0x4, R4 ;  /* 0x000000046e0a7825 */ /* 0x000fc600078e0204 */
[----:B------:R-:W3:Y:S04]  /*79450*/  LDL.LU R111, [R1+0x186c] ;  /* 0x00186c00016f7983 */ /* 0x000ee80000300800 */
[----:B----4-:R1:W-:Y:S04]  /*79460*/  @P6 STG.E desc[UR36][R8.64], R27 ;  /* 0x0000001b08006986 */ /* 0x0103e8000c101924 */
[----:B------:R4:W-:Y:S01]  /*79470*/  @P5 STG.E desc[UR36][R10.64], R115 ;  /* 0x000000730a005986 */ /* 0x0009e2000c101924 */
[----:B-1----:R-:W-:-:S03]  /*79480*/  IMAD.WIDE R8, R110, 0x4, R6 ;  /* 0x000000046e087825 */ /* 0x002fc600078e0206 */
[----:B------:R-:W3:Y:S04]  /*79490*/  LDL.LU R27, [R1+0x14] ;  /* 0x00001400011b7983 */ /* 0x000ee80000300800 */
[----:B------:R-:W3:Y:S04]  /*794a0*/  LDL.LU R110, [R1+0xd58] ;  /* 0x000d5800016e7983 */ /* 0x000ee80000300800 */
[----:B----4-:R-:W4:Y:S01]  /*794b0*/  LDL.LU R115, [R1+0x1874] ;  /* 0x0018740001737983 */ /* 0x010f220000300800 */
[----:B--2---:R-:W-:-:S03]  /*794c0*/  IMAD.WIDE R10, R113, 0x4, R4 ;  /* 0x00000004710a7825 */ /* 0x004fc600078e0204 */
[----:B------:R1:W-:Y:S04]  /*794d0*/  @P2 STG.E desc[UR36][R8.64], R17 ;  /* 0x0000001108002986 */ /* 0x0003e8000c101924 */
[----:B------:R-:W2:Y:S01]  /*794e0*/  LDL.LU R15, [R1+0xc98] ;  /* 0x000c9800010f7983 */ /* 0x000ea20000300800 */
[----:B-1----:R-:W-:-:S03]  /*794f0*/  IMAD.WIDE R8, R113, 0x4, R6 ;  /* 0x0000000471087825 */ /* 0x002fc600078e0206 */
[----:B------:R-:W2:Y:S01]  /*79500*/  LDL.LU R113, [R1+0x158] ;  /* 0x0001580001717983 */ /* 0x000ea20000300800 */
[----:B------:R-:W-:-:S05]  /*79510*/  VIADD R0, R252, 0x182 ;  /* 0x00000182fc007836 */ /* 0x000fca0000000000 */
[----:B------:R-:W-:Y:S01]  /*79520*/  ISETP.GE.AND P4, PT, R0, UR5, PT ;  /* 0x0000000500007c0c */ /* 0x000fe2000bf86270 */
[----:B------:R-:W-:Y:S01]  /*79530*/  VIADD R0, R252, 0x183 ;  /* 0x00000183fc007836 */ /* 0x000fe20000000000 */
[----:B------:R-:W-:Y:S02]  /*79540*/  ULDC UR5, c[0x0][0x22c] ;  /* 0x00008b0000057ab9 */ /* 0x000fe40000000800 */
[----:B------:R-:W-:Y:S02]  /*79550*/  ISETP.LT.AND P3, PT, R108, UR16, !P4 ;  /* 0x000000106c007c0c */ /* 0x000fe4000e761270 */
[----:B------:R-:W-:Y:S02]  /*79560*/  ISETP.GE.AND P6, PT, R0, UR5, PT ;  /* 0x0000000500007c0c */ /* 0x000fe4000bfc6270 */
[----:B------:R-:W-:Y:S01]  /*79570*/  ISETP.LT.AND P4, PT, R109, UR16, !P4 ;  /* 0x000000106d007c0c */ /* 0x000fe2000e781270 */
[----:B------:R-:W-:Y:S01]  /*79580*/  VIADD R0, R252, 0x184 ;  /* 0x00000184fc007836 */ /* 0x000fe20000000000 */
[----:B------:R-:W-:Y:S01]  /*79590*/  ISETP.LT.AND P5, PT, R108, UR16, !P6 ;  /* 0x000000106c007c0c */ /* 0x000fe2000f7a1270 */
[----:B------:R-:W-:-:S03]  /*795a0*/  ULDC UR5, c[0x0][0x22c] ;  /* 0x00008b0000057ab9 */ /* 0x000fc60000000800 */
[----:B------:R-:W-:Y:S01]  /*795b0*/  ISETP.GE.AND P2, PT, R0, UR5, PT ;  /* 0x0000000500007c0c */ /* 0x000fe2000bf46270 */
[----:B------:R-:W-:Y:S01]  /*795c0*/  VIADD R0, R252, 0x185 ;  /* 0x00000185fc007836 */ /* 0x000fe20000000000 */
[C---:B------:R-:W-:Y:S01]  /*795d0*/  ISETP.LT.AND P6, PT, R109.reuse, UR16, !P6 ;  /* 0x000000106d007c0c */ /* 0x040fe2000f7c1270 */
[----:B------:R1:W-:Y:S01]  /*795e0*/  @P3 STG.E desc[UR36][R10.64], R26 ;  /* 0x0000001a0a003986 */ /* 0x0003e2000c101924 */
[----:B------:R-:W-:Y:S01]  /*795f0*/  ISETP.LT.AND P3, PT, R108, UR16, !P2 ;  /* 0x000000106c007c0c */ /* 0x000fe2000d761270 */
[----:B------:R-:W-:Y:S01]  /*79600*/  ULDC UR5, c[0x0][0x22c] ;  /* 0x00008b0000057ab9 */ /* 0x000fe20000000800 */
[----:B------:R-:W-:Y:S01]  /*79610*/  ISETP.LT.AND P2, PT, R109, UR16, !P2 ;  /* 0x000000106d007c0c */ /* 0x000fe2000d741270 */
[----:B-1----:R-:W2:Y:S04]  /*79620*/  LDL.LU R26, [R1+0x187c] ;  /* 0x00187c00011a7983 */ /* 0x002ea80000300800 */
[----:B------:R-:W2:Y:S01]  /*79630*/  LDL.LU R17, [R1+0x18] ;  /* 0x0000180001117983 */ /* 0x000ea20000300800 */
[----:B---3--:R-:W-:-:S03]  /*79640*/  IMAD.WIDE R10, R114, 0x4, R4 ;  /* 0x00000004720a7825 */ /* 0x008fc600078e0204 */
[----:B------:R1:W-:Y:S01]  /*79650*/  @P4 STG.E desc[UR36][R8.64], R16 ;  /* 0x0000001008004986 */ /* 0x0003e2000c101924 */
[----:B------:R-:W-:Y:S01]  /*79660*/  ISETP.GE.AND P4, PT, R0, UR5, PT ;  /* 0x0000000500007c0c */ /* 0x000fe2000bf86270 */
[----:B-1----:R-:W-:Y:S02]  /*79670*/  IMAD.WIDE R8, R114, 0x4, R6 ;  /* 0x0000000472087825 */ /* 0x002fe400078e0206 */
[----:B------:R-:W3:Y:S01]  /*79680*/  LDL.LU R16, [R1+0xd5c] ;  /* 0x000d5c0001107983 */ /* 0x000ee20000300800 */
[----:B------:R-:W-:-:S03]  /*79690*/  ULDC UR5, c[0x0][0x22c] ;  /* 0x00008b0000057ab9 */ /* 0x000fc60000000800 */
[----:B------:R-:W3:Y:S04]  /*796a0*/  LDL.LU R114, [R1+0xc9c] ;  /* 0x000c9c0001727983 */ /* 0x000ee80000300800 */
[----:B------:R1:W-:Y:S01]  /*796b0*/  @P5 STG.E desc[UR36][R10.64], R112 ;  /* 0x000000700a005986 */ /* 0x0003e2000c101924 */
[----:B------:R-:W-:-:S03]  /*796c0*/  ISETP.LT.AND P5, PT, R108, UR16, !P4 ;  /* 0x000000106c007c0c */ /* 0x000fc6000e7a1270 */
[----:B-1----:R-:W3:Y:S01]  /*796d0*/  LDL.LU R112, [R1+0x1884] ;  /* 0x0018840001707983 */ /* 0x002ee20000300800 */
[----:B------:R-:W-:-:S03]  /*796e0*/  IMAD.WIDE R10, R111, 0x4, R4 ;  /* 0x000000046f0a7825 */ /* 0x000fc600078e0204 */
[----:B------:R1:W-:Y:S04]  /*796f0*/  @P6 STG.E desc[UR36][R8.64], R27 ;  /* 0x0000001b08006986 */ /* 0x0003e8000c101924 */
[----:B------:R4:W-:Y:S01]  /*79700*/  @P3 STG.E desc[UR36][R10.64], R110 ;  /* 0x0000006e0a003986 */ /* 0x0009e2000c101924 */
[----:B-1----:R-:W-:-:S03]  /*79710*/  IMAD.WIDE R8, R111, 0x4, R6 ;  /* 0x000000046f087825 */ /* 0x002fc600078e0206 */
[----:B------:R-:W3:Y:S01]  /*79720*/  LDL.LU R27, [R1+0x15c] ;  /* 0x00015c00011b7983 */ /* 0x000ee20000300800 */
[----:B----4-:R-:W-:-:S03]  /*79730*/  IMAD.WIDE R10, R115, 0x4, R4 ;  /* 0x00000004730a7825 */ /* 0x010fc600078e0204 */
[----:B------:R-:W4:Y:S04]  /*79740*/  LDL.LU R111, [R1+0x1c] ;  /* 0x00001c00016f7983 */ /* 0x000f280000300800 */
[----:B------:R-:W4:Y:S04]  /*79750*/  LDL.LU R110, [R1+0x1888] ;  /* 0x00188800016e7983 */ /* 0x000f280000300800 */
[----:B--2---:R-:W-:Y:S04]  /*79760*/  @P2 STG.E desc[UR36][R8.64], R15 ;  /* 0x0000000f08002986 */ /* 0x004fe8000c101924 */
[----:B------:R1:W-:Y:S04]  /*79770*/  @P5 STG.E desc[UR36][R10.64], R113 ;  /* 0x000000710a005986 */ /* 0x0003e8000c101924 */
[----:B-1----:R-:W2:Y:S01]  /*79780*/  LDL.LU R113, [R1+0xd60] ;  /* 0x000d600001717983 */ /* 0x002ea20000300800 */
[----:B------:R-:W-:Y:S01]  /*79790*/  VIADD R0, R252, 0x186 ;  /* 0x00000186fc007836 */ /* 0x000fe20000000000 */
[----:B------:R-:W-:-:S04]  /*797a0*/  ISETP.LT.AND P4, PT, R109, UR16, !P4 ;  /* 0x000000106d007c0c */ /* 0x000fc8000e781270 */
[----:B------:R-:W-:Y:S01]  /*797b0*/  ISETP.GE.AND P6, PT, R0, UR5, PT ;  /* 0x0000000500007c0c */ /* 0x000fe2000bfc6270 */
[----:B------:R-:W-:Y:S01]  /*797c0*/  VIADD R0, R252, 0x187 ;  /* 0x00000187fc007836 */ /* 0x000fe20000000000 */
[----:B------:R-:W-:Y:S02]  /*797d0*/  ULDC UR5, c[0x0][0x22c] ;  /* 0x00008b0000057ab9 */ /* 0x000fe40000000800 */
[----:B------:R-:W-:Y:S02]  /*797e0*/  ISETP.LT.AND P3, PT, R108, UR16, !P6 ;  /* 0x000000106c007c0c */ /* 0x000fe4000f761270 */
[----:B------:R-:W-:Y:S01]  /*797f0*/  ISETP.LT.AND P6, PT, R109, UR16, !P6 ;  /* 0x000000106d007c0c */ /* 0x000fe2000f7c1270 */
[----:B------:R-:W-:Y:S01]  /*79800*/  IMAD.WIDE R8, R115, 0x4, R6 ;  /* 0x0000000473087825 */ /* 0x000fe200078e0206 */
[----:B------:R-:W-:Y:S01]  /*79810*/  ISETP.GE.AND P2, PT, R0, UR5, PT ;  /* 0x0000000500007c0c */ /* 0x000fe2000bf46270 */
[----:B------:R-:W-:Y:S01]  /*79820*/  ULDC UR5, c[0x0][0x22c] ;  /* 0x00008b0000057ab9 */ /* 0x000fe20000000800 */
[----:B------:R-:W2:Y:S01]  /*79830*/  LDL.LU R115, [R1+0x1890] ;  /* 0x0018900001737983 */ /* 0x000ea20000300800 */
[----:B------:R-:W-:Y:S01]  /*79840*/  VIADD R0, R252, 0x188 ;  /* 0x00000188fc007836 */ /* 0x000fe20000000000 */
[----:B------:R-:W-:-:S02]  /*79850*/  ISETP.LT.AND P5, PT, R108, UR16, !P2 ;  /* 0x000000106c007c0c */ /* 0x000fc4000d7a1270 */
[----:B------:R-:W-:Y:S01]  /*79860*/  ISETP.LT.AND P2, PT, R109, UR16, !P2 ;  /* 0x000000106d007c0c */ /* 0x000fe2000d741270 */
[----:B------:R-:W-:Y:S01]  /*79870*/  IMAD.WIDE R10, R26, 0x4, R4 ;  /* 0x000000041a0a7825 */ /* 0x000fe200078e0204 */
[----:B------:R1:W-:Y:S01]  /*79880*/  @P4 STG.E desc[UR36][R8.64], R17 ;  /* 0x0000001108004986 */ /* 0x0003e2000c101924 */
[----:B------:R-:W-:Y:S02]  /*79890*/  ISETP.GE.AND P4, PT, R0, UR5, PT ;  /* 0x0000000500007c0c */ /* 0x000fe4000bf86270 */
[----:B-1----:R-:W-:Y:S01]  /*798a0*/  IMAD.WIDE R8, R26, 0x4, R6 ;  /* 0x000000041a087825 */ /* 0x002fe200078e0206 */
[----:B------:R-:W2:Y:S01]  /*798b0*/  LDL.LU R17, [R1+0x9c0] ;  /* 0x0009c00001117983 */ /* 0x000ea20000300800 */
[----:B------:R-:W-:-:S03]  /*798c0*/  ULDC UR5, c[0x0][0x22c] ;  /* 0x00008b0000057ab9 */ /* 0x000fc60000000800 */
[----:B---3--:R1:W-:Y:S01]  /*798d0*/  @P3 STG.E desc[UR36][R10.64], R16 ;  /* 0x000000100a003986 */ /* 0x0083e2000c101924 */
[----:B------:R-:W-:-:S03]  /*798e0*/  ISETP.LT.AND P3, PT, R108, UR16, !P4 ;  /* 0x000000106c007c0c */ /* 0x000fc6000e761270 */
[----:B------:R3:W-:Y:S04]  /*798f0*/  @P6 STG.E desc[UR36][R8.64], R114 ;  /* 0x0000007208006986 */ /* 0x0007e8000c101924 */
[----:B-1----:R-:W2:Y:S04]  /*79900*/  LDL.LU R16, [R1+0x140] ;  /* 0x0001400001107983 */ /* 0x002ea80000300800 */
[----:B---3--:R-:W3:Y:S01]  /*79910*/  LDL.LU R114, [R1+0x189c] ;  /* 0x00189c0001727983 */ /* 0x008ee20000300800 */
[----:B------:R-:W-:-:S03]  /*79920*/  IMAD.WIDE R10, R112, 0x4, R4 ;  /* 0x00000004700a7825 */ /* 0x000fc600078e0204 */
[----:B------:R-:W3:Y:S01]  /*79930*/  LDL.LU R26, [R1] ;  /* 0x00000000011a7983 */ /* 0x000ee20000300800 */
[----:B------:R-:W-:-:S03]  /*79940*/  IMAD.WIDE R8, R112, 0x4, R6 ;  /* 0x0000000470087825 */ /* 0x000fc600078e0206 */
[----:B------:R1:W-:Y:S04]  /*79950*/  @P5 STG.E desc[UR36][R10.64], R27 ;  /* 0x0000001b0a005986 */ /* 0x0003e8000c101924 */
[----:B----4-:R4:W-:Y:S04]  /*79960*/  @P2 STG.E desc[UR36][R8.64], R111 ;  /* 0x0000006f08002986 */ /* 0x0109e8000c101924 */
[----:B-1----:R-:W3:Y:S01]  /*79970*/  LDL.LU R27, [R1+0xd64] ;  /* 0x000d6400011b7983 */ /* 0x002ee20000300800 */
[----:B------:R-:W-:-:S03]  /*79980*/  IMAD.WIDE R10, R110, 0x4, R4 ;  /* 0x000000046e0a7825 */ /* 0x000fc600078e0204 */
[----:B----4-:R-:W4:Y:S04]  /*79990*/  LDL.LU R111, [R1+0x18a0] ;  /* 0x0018a000016f7983 */ /* 0x010f280000300800 */
[----:B------:R-:W4:Y:S04]  /*799a0*/  LDL.LU R112, [R1+0x9c4] ;  /* 0x0009c40001707983 */ /* 0x000f280000300800 */
[----:B--2---:R1:W-:Y:S01]  /*799b0*/  @P3 STG.E desc[UR36][R10.64], R113 ;  /* 0x000000710a003986 */ /* 0x0043e2000c101924 */
[----:B------:R-:W-:-:S03]  /*799c0*/  IMAD.WIDE R8, R110, 0x4, R6 ;  /* 0x000000046e087825 */ /* 0x000fc600078e0206 */
[----:B-1----:R-:W2:Y:S04]  /*799d0*/  LDL.LU R113, [R1+0x144] ;  /* 0x0001440001717983 */ /* 0x002ea80000300800 */
[----:B------:R-:W2:Y:S04]  /*799e0*/  LDL.LU R110, [R1+0x18a8] ;  /* 0x0018a800016e7983 */ /* 0x000ea80000300800 */
[----:B------:R-:W2:Y:S01]  /*799f0*/  LDL.LU R14, [R1+0x4] ;  /* 0x00000400010e7983 */ /* 0x000ea20000300800 */
[----:B------:R-:W-:Y:S01]  /*79a00*/  VIADD R0, R252, 0x189 ;  /* 0x00000189fc007836 */ /* 0x000fe20000000000 */
[----:B------:R-:W-:Y:S01]  /*79a10*/  ISETP.LT.AND P4, PT, R109, UR16, !P4 ;  /* 0x000000106d007c0c */ /* 0x000fe2000e781270 */
[----:B------:R-:W-:Y:S01]  /*79a20*/  IMAD.WIDE R10, R115, 0x4, R4 ;  /* 0x00000004730a7825 */ /* 0x000fe200078e0204 */
[----:B------:R-:W2:Y:S02]  /*79a30*/  LDL.LU R15, [R1+0xd68] ;  /* 0x000d6800010f7983 */ /* 0x000ea40000300800 */
        /* <DEDUP_REMOVED lines=8> */
[----:B------:R-:W-:Y:S01]  /*79ac0*/  ISETP.LT.AND P3, PT, R108, UR16, !P2 ;  /* 0x000000106c007c0c */ /* 0x000fe2000d761270 */
[----:B------:R1:W-:Y:S01]  /*79ad0*/  @P4 STG.E desc[UR36][R8.64], R17 ;  /* 0x0000001108004986 */ /* 0x0003e2000c101924 */
[----:B------:R-:W-:Y:S02]  /*79ae0*/  ISETP.GE.AND P4, PT, R0, UR5, PT ;  /* 0x0000000500007c0c */ /* 0x000fe4000bf86270 */
[----:B------:R-:W-:Y:S01]  /*79af0*/  ISETP.LT.AND P2, PT, R109, UR16, !P2 ;  /* 0x000000106d007c0c */ /* 0x000fe2000d741270 */
[----:B-1----:R-:W-:Y:S01]  /*79b00*/  IMAD.WIDE R8, R115, 0x4, R6 ;  /* 0x0000000473087825 */ /* 0x002fe200078e0206 */
[----:B------:R-:W-:Y:S01]  /*79b10*/  ULDC UR5, c[0x0][0x22c] ;  /* 0x00008b0000057ab9 */ /* 0x000fe20000000800 */
[----:B------:R-:W2:Y:S04]  /*79b20*/  LDL.LU R115, [R1+0x18ac] ;  /* 0x0018ac0001737983 */ /* 0x000ea80000300800 */
[----:B------:R-:W2:Y:S04]  /*79b30*/  LDL.LU R17, [R1+0x9c8] ;  /* 0x0009c80001117983 */ /* 0x000ea80000300800 */
[----:B------:R3:W-:Y:S01]  /*79b40*/  @P5 STG.E desc[UR36][R10.64], R16 ;  /* 0x000000100a005986 */ /* 0x0007e2000c101924 */
[----:B------:R-:W-:Y:S01]  /*79b50*/  ISETP.LT.AND P5, PT, R108, UR16, !P4 ;  /* 0x000000106c007c0c */ /* 0x000fe2000e7a1270 */
[----:B---3--:R-:W-:-:S02]  /*79b60*/  IMAD.WIDE R10, R114, 0x4, R4 ;  /* 0x00000004720a7825 */ /* 0x008fc400078e0204 */
[----:B------:R1:W-:Y:S04]  /*79b70*/  @P6 STG.E desc[UR36][R8.64], R26 ;  /* 0x0000001a08006986 */ /* 0x0003e8000c101924 */
[----:B------:R-:W3:Y:S01]  /*79b80*/  LDL.LU R16, [R1+0x148] ;  /* 0x0001480001107983 */ /* 0x000ee20000300800 */
[----:B------:R-:W-:-:S03]  /*79b90*/  ISETP.LT.AND P4, PT, R109, UR16, !P4 ;  /* 0x000000106d007c0c */ /* 0x000fc6000e781270 */
[----:B-1----:R-:W3:Y:S01]  /*79ba0*/  LDL.LU R26, [R1+0x8] ;  /* 0x00000800011a7983 */ /* 0x002ee20000300800 */
[----:B------:R-:W-:-:S03]  /*79bb0*/  IMAD.WIDE R8, R114, 0x4, R6 ;  /* 0x0000000472087825 */ /* 0x000fc600078e0206 */
[----:B------:R1:W-:Y:S04]  /*79bc0*/  @P3 STG.E desc[UR36][R10.64], R27 ;  /* 0x0000001b0a003986 */ /* 0x0003e8000c101924 */
[----:B-1----:R-:W3:Y:S01]  /*79bd0*/  LDL.LU R27, [R1+0xd6c] ;  /* 0x000d6c00011b7983 */ /* 0x002ee20000300800 */
[----:B----4-:R-:W-:-:S03]  /*79be0*/  IMAD.WIDE R10, R111, 0x4, R4 ;  /* 0x000000046f0a7825 */ /* 0x010fc600078e0204 */
[----:B------:R-:W4:Y:S04]  /*79bf0*/  LDL.LU R114, [R1+0x18b4] ;  /* 0x0018b40001727983 */ /* 0x000f280000300800 */
[----:B------:R1:W-:Y:S04]  /*79c00*/  @P2 STG.E desc[UR36][R8.64], R112 ;  /* 0x0000007008002986 */ /* 0x0003e8000c101924 */
[----:B--2---:R2:W-:Y:S04]  /*79c10*/  @P5 STG.E desc[UR36][R10.64], R113 ;  /* 0x000000710a005986 */ /* 0x0045e8000c101924 */
[----:B-1----:R-:W4:Y:S01]  /*79c20*/  LDL.LU R112, [R1+0x9cc] ;  /* 0x0009cc0001707983 */ /* 0x002f220000300800 */
[----:B------:R-:W-:-:S03]  /*79c30*/  IMAD.WIDE R8, R111, 0x4, R6 ;  /* 0x000000046f087825 */ /* 0x000fc600078e0206 */
[----:B--2---:R-:W2:Y:S04]  /*79c40*/  LDL.LU R113, [R1+0x14c] ;  /* 0x00014c0001717983 */ /* 0x004ea80000300800 */
[----:B------:R-:W2:Y:S01]  /*79c50*/  LDL.LU R111, [R1+0x18b8] ;  /* 0x0018b800016f7983 */ /* 0x000ea20000300800 */
[----:B------:R-:W-:-:S03]  /*79c60*/  IMAD.WIDE R10, R110, 0x4, R4 ;  /* 0x000000046e0a7825 */ /* 0x000fc600078e0204 */
[----:B------:R1:W-:Y:S02]  /*79c70*/  @P4 STG.E desc[UR36][R8.64], R14 ;  /* 0x0000000e08004986 */ /* 0x0003e4000c101924 */
[----:B-1----:R-:W-:Y:S02]  /*79c80*/  IMAD.WIDE R8, R110, 0x4, R6 ;  /* 0x000000046e087825 */ /* 0x002fe400078e0206 */
[----:B------:R-:W2:Y:S02]  /*79c90*/  LDL.LU R110, [R1+0x18c4] ;  /* 0x0018c400016e7983 */ /* 0x000ea40000300800 */
        /* <DEDUP_REMOVED lines=10> */
[C---:B------:R-:W-:Y:S02]  /*79d40*/  ISETP.LT.AND P2, PT, R109.reuse, UR16, !P2 ;  /* 0x000000106d007c0c */ /* 0x040fe4000d741270 */
[----:B------:R-:W-:Y:S01]  /*79d50*/  ISETP.GE.AND P4, PT, R0, UR5, PT ;  /* 0x0000000500007c0c */ /* 0x000fe2000bf86270 */
[----:B------:R1:W-:Y:S01]  /*79d60*/  @P3 STG.E desc[UR36][R10.64], R15 ;  /* 0x0000000f0a003986 */ /* 0x0003e2000c101924 */
[----:B------:R-:W-:Y:S01]  /*79d70*/  VIADD R0, R252, 0x18f ;  /* 0x0000018ffc007836 */ /* 0x000fe20000000000 */
[----:B------:R-:W-:Y:S01]  /*79d80*/  ULDC UR5, c[0x0][0x22c] ;  /* 0x00008b0000057ab9 */ /* 0x000fe20000000800 */
[----:B------:R-:W-:Y:S01]  /*79d90*/  ISETP.LT.AND P3, PT, R108, UR16, !P4 ;  /* 0x000000106c007c0c */ /* 0x000fe2000e761270 */
[----:B------:R1:W-:Y:S01]  /*79da0*/  @P6 STG.E desc[UR36][R8.64], R17 ;  /* 0x0000001108006986 */ /* 0x0003e2000c101924 */
[----:B------:R-:W-:Y:S01]  /*79db0*/  ISETP.LT.AND P4, PT, R109, UR16, !P4 ;  /* 0x000000106d007c0c */ /* 0x000fe2000e781270 */
[----:B-1----:R-:W-:-:S04]  /*79dc0*/  IMAD.WIDE R10, R115, 0x4, R4 ;  /* 0x00000004730a7825 */ /* 0x002fc800078e0204 */
[----:B------:R-:W-:Y:S02]  /*79dd0*/  IMAD.WIDE R8, R115, 0x4, R6 ;  /* 0x0000000473087825 */ /* 0x000fe400078e0206 */
[----:B------:R-:W2:Y:S01]  /*79de0*/  LDL.LU R115, [R1+0x18cc] ;  /* 0x0018cc0001737983 */ /* 0x000ea20000300800 */
[----:B------:R-:W-:-:S03]  /*79df0*/  ISETP.GE.AND P6, PT, R0, UR5, PT ;  /* 0x0000000500007c0c */ /* 0x000fc6000bfc6270 */
[----:B---3--:R4:W-:Y:S01]  /*79e00*/  @P5 STG.E desc[UR36][R10.64], R16 ;  /* 0x000000100a005986 */ /* 0x0089e2000c101924 */
[----:B------:R-:W-:Y:S01]  /*79e10*/  VIADD R0, R252, 0x190 ;  /* 0x00000190fc007836 */ /* 0x000fe20000000000 */
[----:B------:R-:W-:Y:S02]  /*79e20*/  ULDC UR5, c[0x0][0x22c] ;  /* 0x00008b0000057ab9 */ /* 0x000fe40000000800 */
[----:B------:R1:W-:Y:S01]  /*79e30*/  @P2 STG.E desc[UR36][R8.64], R26 ;  /* 0x0000001a08002986 */ /* 0x0003e2000c101924 */
[----:B------:R-:W-:Y:S02]  /*79e40*/  ISETP.LT.AND P5, PT, R108, UR16, !P6 ;  /* 0x000000106c007c0c */ /* 0x000fe4000f7a1270 */
[----:B------:R-:W-:Y:S01]  /*79e50*/  ISETP.LT.AND P6, PT, R109, UR16, !P6 ;  /* 0x000000106d007c0c */ /* 0x000fe2000f7c1270 */
[----:B----4-:R-:W-:-:S04]  /*79e60*/  IMAD.WIDE R10, R114, 0x4, R4 ;  /* 0x00000004720a7825 */ /* 0x010fc800078e0204 */
[----:B-1----:R-:W-:Y:S02]  /*79e70*/  IMAD.WIDE R8, R114, 0x4, R6 ;  /* 0x0000000472087825 */ /* 0x002fe400078e0206 */
[----:B------:R-:W3:Y:S04]  /*79e80*/  LDL.LU R114, [R1+0x18d0] ;  /* 0x0018d00001727983 */ /* 0x000ee80000300800 */
[----:B------:R2:W-:Y:S04]  /*79e90*/  @P3 STG.E desc[UR36][R10.64], R27 ;  /* 0x0000001b0a003986 */ /* 0x0005e8000c101924 */
[----:B------:R1:W-:Y:S01]  /*79ea0*/  @P4 STG.E desc[UR36][R8.64], R112 ;  /* 0x0000007008004986 */ /* 0x0003e2000c101924 */
[----:B--2---:R-:W-:-:S04]  /*79eb0*/  IMAD.WIDE R10, R111, 0x4, R4 ;  /* 0x000000046f0a7825 */ /* 0x004fc800078e0204 */
[----:B-1----:R-:W-:Y:S02]  /*79ec0*/  IMAD.WIDE R8, R111, 0x4, R6 ;  /* 0x000000046f087825 */ /* 0x002fe400078e0206 */
[----:B------:R-:W2:Y:S04]  /*79ed0*/  LDL.LU R111, [R1+0x18d4] ;  /* 0x0018d400016f7983 */ /* 0x000ea80000300800 */
[----:B------:R1:W-:Y:S04]  /*79ee0*/  @P5 STG.E desc[UR36][R10.64], R113 ;  /* 0x000000710a005986 */ /* 0x0003e8000c101924 */
[----:B------:R4:W-:Y:S01]  /*79ef0*/  @P6 STG.E desc[UR36][R8.64], R25 ;  /* 0x0000001908006986 */ /* 0x0009e2000c101924 */
[----:B-1----:R-:W-:-:S03]  /*79f00*/  IMAD.WIDE R10, R110, 0x4, R4 ;  /* 0x000000046e0a7825 */ /* 0x002fc600078e0204 */
[----:B----4-:R-:W4:Y:S01]  /*79f10*/  LDL.LU R25, [R1+0x1fc8] ;  /* 0x001fc80001197983 */ /* 0x010f220000300800 */
[----:B------:R-:W-:-:S03]  /*79f20*/  IMAD.WIDE R8, R110, 0x4, R6 ;  /* 0x000000046e087825 */ /* 0x000fc600078e0206 */
[----:B------:R-:W4:Y:S01]  /*79f30*/  LDL.LU R110, [R1+0x18dc] ;  /* 0x0018dc00016e7983 */ /* 0x000f220000300800 */
        /* <DEDUP_REMOVED lines=19> */
[----:B------:R-:W4:Y:S01]  /*7a070*/  LDL.LU R115, [R1+0x18e8] ;  /* 0x0018e80001737983 */ /* 0x000f220000300800 */
[----:B------:R-:W-:-:S03]  /*7a080*/  ISETP.GE.AND P2, PT, R0, UR5, PT ;  /* 0x0000000500007c0c */ /* 0x000fc6000bf46270 */
[----:B------:R3:W-:Y:S01]  /*7a090*/  @P5 STG.E desc[UR36][R10.64], R232 ;  /* 0x000000e80a005986 */ /* 0x0007e2000c101924 */
[----:B------:R-:W-:Y:S01]  /*7a0a0*/  VIADD R0, R252, 0x194 ;  /* 0x00000194fc007836 */ /* 0x000fe20000000000 */
[----:B------:R-:W-:Y:S02]  /*7a0b0*/  ULDC UR5, c[0x0][0x22c] ;  /* 0x00008b0000057ab9 */ /* 0x000fe40000000800 */
[----:B------:R1:W-:Y:S01]  /*7a0c0*/  @P4 STG.E desc[UR36][R8.64], R224 ;  /* 0x000000e008004986 */ /* 0x0003e2000c101924 */
[----:B------:R-:W-:Y:S02]  /*7a0d0*/  ISETP.LT.AND P5, PT, R108, UR16, !P2 ;  /* 0x000000106c007c0c */ /* 0x000fe4000d7a1270 */
[----:B------:R-:W-:Y:S01]  /*7a0e0*/  ISETP.LT.AND P2, PT, R109, UR16, !P2 ;  /* 0x000000106d007c0c */ /* 0x000fe2000d741270 */
[----:B---3--:R-:W-:-:S04]  /*7a0f0*/  IMAD.WIDE R10, R114, 0x4, R4 ;  /* 0x00000004720a7825 */ /* 0x008fc800078e0204 */
        /* <DEDUP_REMOVED lines=9> */
[----:B----4-:R-:W-:-:S04]  /*7a190*/  IMAD.WIDE R10, R110, 0x4, R4 ;  /* 0x000000046e0a7825 */ /* 0x010fc800078e0204 */
[----:B-1----:R-:W-:Y:S02]  /*7a1a0*/  IMAD.WIDE R8, R110, 0x4, R6 ;  /* 0x000000046e087825 */ /* 0x002fe400078e0206 */
        /* <DEDUP_REMOVED lines=445> */
[----:B------:R-:W-:Y:S01]  /*7bd80*/  ISETP.GE.AND P4, PT, R0, UR5, PT ;  /* 0x0000000500007c0c */ /* 0x000fe2000bf86270 */
[----:B------:R-:W-:Y:S01]  /*7bd90*/  VIADD R0, R252, 0x1c2 ;  /* 0x000001c2fc007836 */ /* 0x000fe20000000000 */
[----:B------:R-:W-:Y:S01]  /*7bda0*/  ISETP.LT.AND P2, PT, R109, UR16, !P2 ;  /* 0x000000106d007c0c */ /* 0x000fe2000d741270 */
[----:B------:R-:W-:Y:S01]  /*7bdb0*/  ULDC UR5, c[0x0][0x22c] ;  /* 0x00008b0000057ab9 */ /* 0x000fe20000000800 */
[----:B------:R-:W-:-:S02]  /*7bdc0*/  ISETP.LT.AND P5, PT, R108, UR16, !P4 ;  /* 0x000000106c007c0c */ /* 0x000fc4000e7a1270 */
[----:B------:R-:W-:Y:S02]  /*7bdd0*/  ISETP.GE.AND P6, PT, R0, UR5, PT ;  /* 0x0000000500007c0c */ /* 0x000fe4000bfc6270 */
[----:B------:R-:W-:-:S03]  /*7bde0*/  ISETP.LT.AND P4, PT, R109, UR16, !P4 ;  /* 0x000000106d007c0c */ /* 0x000fc6000e781270 */
[----:B------:R1:W-:Y:S01]  /*7bdf0*/  @P3 STG.E desc[UR36][R10.64], R144 ;  /* 0x000000900a003986 */ /* 0x0003e2000c101924 */
[----:B------:R-:W-:Y:S01]  /*7be00*/  ISETP.LT.AND P3, PT, R108, UR16, !P6 ;  /* 0x000000106c007c0c */ /* 0x000fe2000f761270 */
[----:B--2---:R-:W-:Y:S02]  /*7be10*/  IMAD.WIDE R12, R111, 0x4, R6 ;  /* 0x000000046f0c7825 */ /* 0x004fe400078e0206 */
[----:B------:R2:W-:Y:S01]  /*7be20*/  @P2 STG.E desc[UR36][R8.64], R128 ;  /* 0x0000008008002986 */ /* 0x0005e2000c101924 */
[----:B------:R-:W-:Y:S01]  /*7be30*/  ULDC UR5, c[0x0][0x22c] ;  /* 0x00008b0000057ab9 */ /* 0x000fe20000000800 */
[----:B-1----:R-:W-:-:S05]  /*7be40*/  IMAD.WIDE R10, R115, 0x4, R4 ;  /* 0x00000004730a7825 */ /* 0x002fca00078e0204 */
[----:B------:R3:W-:Y:S01]  /*7be50*/  @P5 STG.E desc[UR36][R10.64], R48 ;  /* 0x000000300a005986 */ /* 0x0007e2000c101924 */
[----:B--2---:R-:W-:-:S03]  /*7be60*/  IMAD.WIDE R8, R115, 0x4, R6 ;  /* 0x0000000473087825 */ /* 0x004fc600078e0206 */
[----:B------:R-:W2:Y:S01]  /*7be70*/  LDL.LU R115, [R1+0x1a20] ;  /* 0x001a200001737983 */ /* 0x000ea20000300800 */
[----:B------:R-:W-:Y:S01]  /*7be80*/  ISETP.LT.AND P6, PT, R109, UR16, !P6 ;  /* 0x000000106d007c0c */ /* 0x000fe2000f7c1270 */
[C---:B---3--:R-:W-:Y:S02]  /*7be90*/  IMAD.WIDE R10, R114.reuse, 0x4, R4 ;  /* 0x00000004720a7825 */ /* 0x048fe400078e0204 */
[----:B------:R1:W-:Y:S04]  /*7bea0*/  @P4 STG.E desc[UR36][R8.64], R44 ;  /* 0x0000002c08004986 */ /* 0x0003e8000c101924 */
[----:B------:R3:W-:Y:S01]  /*7beb0*/  @P3 STG.E desc[UR36][R10.64], R145 ;  /* 0x000000910a003986 */ /* 0x0007e2000c101924 */
[----:B-1----:R-:W-:-:S03]  /*7bec0*/  IMAD.WIDE R8, R114, 0x4, R6 ;  /* 0x0000000472087825 */ /* 0x002fc600078e0206 */
[----:B------:R-:W2:Y:S01]  /*7bed0*/  LDL.LU R114, [R1+0x1a14] ;  /* 0x001a140001727983 */ /* 0x000ea20000300800 */
[----:B---3--:R-:W-:-:S03]  /*7bee0*/  IMAD.WIDE R10, R111, 0x4, R4 ;  /* 0x000000046f0a7825 */ /* 0x008fc600078e0204 */
[----:B------:R-:W3:Y:S01]  /*7bef0*/  LDL.LU R111, [R1+0x1a08] ;  /* 0x001a0800016f7983 */ /* 0x000ee20000300800 */
[----:B----4-:R-:W-:-:S03]  /*7bf00*/  IMAD.WIDE R14, R110, 0x4, R4 ;  /* 0x000000046e0e7825 */ /* 0x010fc600078e0204 */
[----:B------:R1:W-:Y:S02]  /*7bf10*/  @P6 STG.E desc[UR36][R8.64], R129 ;  /* 0x0000008108006986 */ /* 0x0003e4000c101924 */
[----:B-1----:R-:W-:Y:S02]  /*7bf20*/  IMAD.WIDE R8, R110, 0x4, R6 ;  /* 0x000000046e087825 */ /* 0x002fe400078e0206 */
[----:B------:R-:W4:Y:S02]  /*7bf30*/  LDL.LU R110, [R1+0x1a04] ;  /* 0x001a0400016e7983 */ /* 0x000f240000300800 */
[----:B------:R-:W-:-:S05]  /*7bf40*/  VIADD R0, R252, 0x1c3 ;  /* 0x000001c3fc007836 */ /* 0x000fca0000000000 */
        /* <DEDUP_REMOVED lines=13> */
[----:B------:R-:W-:Y:S01]  /*7c020*/  VIADD R0, R252, 0x1c6 ;  /* 0x000001c6fc007836 */ /* 0x000fe20000000000 */
[----:B------:R-:W-:Y:S01]  /*7c030*/  ISETP.LT.AND P6, PT, R109, UR16, !P6 ;  /* 0x000000106d007c0c */ /* 0x000fe2000f7c1270 */
[----:B------:R-:W-:Y:S01]  /*7c040*/  ULDC UR5, c[0x0][0x22c] ;  /* 0x00008b0000057ab9 */ /* 0x000fe20000000800 */
[----:B------:R1:W-:Y:S02]  /*7c050*/  @P2 STG.E desc[UR36][R12.64], R45 ;  /* 0x0000002d0c002986 */ /* 0x0003e4000c101924 */
[----:B------:R-:W-:Y:S02]  /*7c060*/  ISETP.GE.AND P2, PT, R0, UR5, PT ;  /* 0x0000000500007c0c */ /* 0x000fe4000bf46270 */
[----:B------:R1:W-:Y:S01]  /*7c070*/  @P3 STG.E desc[UR36][R14.64], R146 ;  /* 0x000000920e003986 */ /* 0x0003e2000c101924 */
[----:B--2---:R-:W-:-:S04]  /*7c080*/  IMAD.WIDE R10, R115, 0x4, R4 ;  /* 0x00000004730a7825 */ /* 0x004fc800078e0204 */
[----:B-1----:R-:W-:Y:S01]  /*7c090*/  IMAD.WIDE R12, R115, 0x4, R6 ;  /* 0x00000004730c7825 */ /* 0x002fe200078e0206 */
[----:B------:R-:W-:Y:S01]  /*7c0a0*/  ULDC UR5, c[0x0][0x22c] ;  /* 0x00008b0000057ab9 */ /* 0x000fe20000000800 */
[----:B------:R-:W2:Y:S01]  /*7c0b0*/  LDL.LU R115, [R1+0x19fc] ;  /* 0x0019fc0001737983 */ /* 0x000ea20000300800 */
[----:B------:R-:W-:Y:S02]  /*7c0c0*/  ISETP.LT.AND P3, PT, R108, UR16, !P2 ;  /* 0x000000106c007c0c */ /* 0x000fe4000d761270 */
[----:B------:R-:W-:Y:S01]  /*7c0d0*/  ISETP.LT.AND P2, PT, R109, UR16, !P2 ;  /* 0x000000106d007c0c */ /* 0x000fe2000d741270 */
[----:B------:R1:W-:Y:S04]  /*7c0e0*/  @P4 STG.E desc[UR36][R8.64], R130 ;  /* 0x0000008208004986 */ /* 0x0003e8000c101924 */
[----:B------:R3:W-:Y:S04]  /*7c0f0*/  @P5 STG.E desc[UR36][R10.64], R50 ;  /* 0x000000320a005986 */ /* 0x0007e8000c101924 */
[----:B------:R3:W-:Y:S01]  /*7c100*/  @P6 STG.E desc[UR36][R12.64], R46 ;  /* 0x0000002e0c006986 */ /* 0x0007e2000c101924 */
[----:B------:R-:W-:-:S04]  /*7c110*/  IMAD.WIDE R14, R114, 0x4, R4 ;  /* 0x00000004720e7825 */ /* 0x000fc800078e0204 */
[----:B-1----:R-:W-:Y:S02]  /*7c120*/  IMAD.WIDE R8, R114, 0x4, R6 ;  /* 0x0000000472087825 */ /* 0x002fe400078e0206 */
[----:B------:R-:W2:Y:S02]  /*7c130*/  LDL.LU R114, [R1+0x19ec] ;  /* 0x0019ec0001727983 */ /* 0x000ea40000300800 */
[----:B---3--:R-:W-:-:S04]  /*7c140*/  IMAD.WIDE R10, R111, 0x4, R4 ;  /* 0x000000046f0a7825 */ /* 0x008fc800078e0204 */
[----:B------:R-:W-:Y:S02]  /*7c150*/  IMAD.WIDE R12, R111, 0x4, R6 ;  /* 0x000000046f0c7825 */ /* 0x000fe400078e0206 */
[----:B------:R-:W3:Y:S04]  /*7c160*/  LDL.LU R111, [R1+0x19e4] ;  /* 0x0019e400016f7983 */ /* 0x000ee80000300800 */
[----:B------:R4:W-:Y:S04]  /*7c170*/  @P3 STG.E desc[UR36][R14.64], R147 ;  /* 0x000000930e003986 */ /* 0x0009e8000c101924 */
[----:B------:R1:W-:Y:S01]  /*7c180*/  @P2 STG.E desc[UR36][R8.64], R131 ;  /* 0x0000008308002986 */ /* 0x0003e2000c101924 */
[----:B----4-:R-:W-:-:S04]  /*7c190*/  IMAD.WIDE R14, R110, 0x4, R4 ;  /* 0x000000046e0e7825 */ /* 0x010fc800078e0204 */
        /* <DEDUP_REMOVED lines=239> */
[----:B------:R-:W-:-:S02]  /*7d090*/  VIADD R0, R252, 0x1df ;  /* 0x000001dffc007836 */ /* 0x000fc40000000000 */
[----:B------:R-:W-:Y:S01]  /*7d0a0*/  VIADD R3, R252, 0x1ee ;  /* 0x000001eefc037836 */ /* 0x000fe20000000000 */
[----:B------:R-:W-:Y:S01]  /*7d0b0*/  LDS.128 R28, [R2+0x400] ;  /* 0x00040000021c7984 */ /* 0x000fe20000000c00 */
        /* <DEDUP_REMOVED lines=28> */
[----:B------:R-:W-:Y:S04]  /*7d280*/  @P6 STG.E desc[UR36][R8.64], R92 ;  /* 0x0000005c08006986 */ /* 0x000fe8000c101924 */
[----:B------:R3:W-:Y:S04]  /*7d290*/  @P5 STG.E desc[UR36][R10.64], R88 ;  /* 0x000000580a005986 */ /* 0x0007e8000c101924 */
[----:B------:R1:W-:Y:S04]  /*7d2a0*/  @P2 STG.E desc[UR36][R12.64], R100 ;  /* 0x000000640c002986 */ /* 0x0003e8000c101924 */
[----:B------:R-:W2:Y:S01]  /*7d2b0*/  LDL.LU R113, [R1+0x18ec] ;  /* 0x0018ec0001717983 */ /* 0x000ea20000300800 */
[----:B------:R-:W-:-:S04]  /*7d2c0*/  IMAD.WIDE R14, R114, 0x4, R4 ;  /* 0x00000004720e7825 */ /* 0x000fc800078e0204 */
[----:B---3--:R-:W-:-:S04]  /*7d2d0*/  IMAD.WIDE R10, R111, 0x4, R4 ;  /* 0x000000046f0a7825 */ /* 0x008fc800078e0204 */
[--C-:B-1----:R-:W-:Y:S02]  /*7d2e0*/  IMAD.WIDE R12, R111, 0x4, R6.reuse ;  /* 0x000000046f0c7825 */ /* 0x102fe400078e0206 */
[----:B------:R-:W3:Y:S02]  /*7d2f0*/  LDL.LU R111, [R1+0x18e4] ;  /* 0x0018e400016f7983 */ /* 0x000ee40000300800 */
[----:B------:R-:W-:Y:S02]  /*7d300*/  IMAD.WIDE R8, R114, 0x4, R6 ;  /* 0x0000000472087825 */ /* 0x000fe400078e0206 */
[----:B------:R4:W-:Y:S04]  /*7d310*/  @P3 STG.E desc[UR36][R14.64], R65 ;  /* 0x000000410e003986 */ /* 0x0009e8000c101924 */
[----:B------:R1:W-:Y:S04]  /*7d320*/  @P4 STG.E desc[UR36][R8.64], R93 ;  /* 0x0000005d08004986 */ /* 0x0003e8000c101924 */
[----:B------:R-:W3:Y:S01]  /*7d330*/  LDL.LU R114, [R1+0x18e0] ;  /* 0x0018e00001727983 */ /* 0x000ee20000300800 */
        /* <DEDUP_REMOVED lines=14> */
[----:B------:R-:W-:Y:S01]  /*7d420*/  ISETP.LT.AND P2, PT, R109, UR16, !P2 ;  /* 0x000000106d007c0c */ /* 0x000fe2000d741270 */
[----:B------:R-:W-:Y:S01]  /*7d430*/  VIADD R0, R252, 0x1e6 ;  /* 0x000001e6fc007836 */ /* 0x000fe20000000000 */
[----:B------:R-:W-:Y:S01]  /*7d440*/  ULDC UR5, c[0x0][0x22c] ;  /* 0x00008b0000057ab9 */ /* 0x000fe20000000800 */
[----:B------:R2:W-:Y:S01]  /*7d450*/  @P5 STG.E desc[UR36][R10.64], R89 ;  /* 0x000000590a005986 */ /* 0x0005e2000c101924 */
[----:B------:R-:W-:-:S03]  /*7d460*/  ISETP.LT.AND P5, PT, R108, UR16, !P4 ;  /* 0x000000106c007c0c */ /* 0x000fc6000e7a1270 */
[----:B------:R1:W-:Y:S01]  /*7d470*/  @P6 STG.E desc[UR36][R12.64], R101 ;  /* 0x000000650c006986 */ /* 0x0003e2000c101924 */
[----:B------:R-:W-:Y:S01]  /*7d480*/  ISETP.GE.AND P6, PT, R0, UR5, PT ;  /* 0x0000000500007c0c */ /* 0x000fe2000bfc6270 */
[----:B------:R-:W-:Y:S01]  /*7d490*/  VIADD R0, R252, 0x1e7 ;  /* 0x000001e7fc007836 */ /* 0x000fe20000000000 */
[----:B------:R-:W-:Y:S01]  /*7d4a0*/  ULDC UR5, c[0x0][0x22c] ;  /* 0x00008b0000057ab9 */ /* 0x000fe20000000800 */
[----:B------:R1:W-:Y:S01]  /*7d4b0*/  @P3 STG.E desc[UR36][R14.64], R66 ;  /* 0x000000420e003986 */ /* 0x0003e2000c101924 */
[----:B------:R-:W-:-:S03]  /*7d4c0*/  ISETP.LT.AND P4, PT, R109, UR16, !P4 ;  /* 0x000000106d007c0c */ /* 0x000fc6000e781270 */
[----:B------:R1:W-:Y:S01]  /*7d4d0*/  @P2 STG.E desc[UR36][R8.64], R94 ;  /* 0x0000005e08002986 */ /* 0x0003e2000c101924 */
[----:B------:R-:W-:Y:S02]  /*7d4e0*/  ISETP.GE.AND P2, PT, R0, UR5, PT ;  /* 0x0000000500007c0c */ /* 0x000fe4000bf46270 */
[----:B------:R-:W-:Y:S02]  /*7d4f0*/  ISETP.LT.AND P3, PT, R108, UR16, !P6 ;  /* 0x000000106c007c0c */ /* 0x000fe4000f761270 */
[----:B------:R-:W-:Y:S01]  /*7d500*/  ISETP.LT.AND P6, PT, R109, UR16, !P6 ;  /* 0x000000106d007c0c */ /* 0x000fe2000f7c1270 */
[----:B--2---:R-:W-:-:S04]  /*7d510*/  IMAD.WIDE R10, R115, 0x4, R4 ;  /* 0x00000004730a7825 */ /* 0x004fc800078e0204 */
[----:B-1----:R-:W-:Y:S02]  /*7d520*/  IMAD.WIDE R12, R115, 0x4, R6 ;  /* 0x00000004730c7825 */ /* 0x002fe400078e0206 */
[----:B------:R-:W2:Y:S04]  /*7d530*/  LDL.LU R115, [R1+0x18c8] ;  /* 0x0018c80001737983 */ /* 0x000ea80000300800 */
[----:B------:R3:W-:Y:S01]  /*7d540*/  @P5 STG.E desc[UR36][R10.64], R90 ;  /* 0x0000005a0a005986 */ /* 0x0007e2000c101924 */
[----:B------:R-:W-:Y:S01]  /*7d550*/  ISETP.LT.AND P5, PT, R108, UR16, !P2 ;  /* 0x000000106c007c0c */ /* 0x000fe2000d7a1270 */
[C---:B------:R-:W-:Y:S02]  /*7d560*/  IMAD.WIDE R14, R113.reuse, 0x4, R4 ;  /* 0x00000004710e7825 */ /* 0x040fe400078e0204 */
[----:B------:R-:W-:Y:S02]  /*7d570*/  @P4 STG.E desc[UR36][R12.64], R102 ;  /* 0x000000660c004986 */ /* 0x000fe4000c101924 */
[----:B------:R-:W-:-:S04]  /*7d580*/  IMAD.WIDE R8, R113, 0x4, R6 ;  /* 0x0000000471087825 */ /* 0x000fc800078e0206 */
[----:B---3--:R-:W-:-:S04]  /*7d590*/  IMAD.WIDE R10, R111, 0x4, R4 ;  /* 0x000000046f0a7825 */ /* 0x008fc800078e0204 */
[----:B------:R-:W-:Y:S02]  /*7d5a0*/  IMAD.WIDE R16, R111, 0x4, R6 ;  /* 0x000000046f107825 */ /* 0x000fe400078e0206 */
[----:B------:R-:W3:Y:S04]  /*7d5b0*/  LDL.LU R111, [R1+0x18c0] ;  /* 0x0018c000016f7983 */ /* 0x000ee80000300800 */
[----:B------:R-:W-:Y:S04]  /*7d5c0*/  @P3 STG.E desc[UR36][R14.64], R67 ;  /* 0x000000430e003986 */ /* 0x000fe8000c101924 */
[----:B------:R4:W-:Y:S04]  /*7d5d0*/  @P6 STG.E desc[UR36][R8.64], R95 ;  /* 0x0000005f08006986 */ /* 0x0009e8000c101924 */
[----:B------:R1:W-:Y:S04]  /*7d5e0*/  @P5 STG.E desc[UR36][R10.64], R91 ;  /* 0x0000005b0a005986 */ /* 0x0003e8000c101924 */
[----:B------:R-:W3:Y:S01]  /*7d5f0*/  LDL.LU R113, [R1+0x18bc] ;  /* 0x0018bc0001717983 */ /* 0x000ee20000300800 */
[----:B----4-:R-:W-:-:S04]  /*7d600*/  IMAD.WIDE R8, R110, 0x4, R4 ;  /* 0x000000046e087825 */ /* 0x010fc800078e0204 */
[----:B-1----:R-:W-:Y:S02]  /*7d610*/  IMAD.WIDE R10, R110, 0x4, R6 ;  /* 0x000000046e0a7825 */ /* 0x002fe400078e0206 */
[----:B------:R-:W4:Y:S01]  /*7d620*/  LDL.LU R110, [R1+0x18b0] ;  /* 0x0018b000016e7983 */ /* 0x000f220000300800 */
[C---:B------:R-:W-:Y:S01]  /*7d630*/  ISETP.LT.AND P2, PT, R109.reuse, UR16, !P2 ;  /* 0x000000106d007c0c */ /* 0x040fe2000d741270 */
[----:B------:R-:W-:Y:S01]  /*7d640*/  VIADD R0, R252, 0x1ea ;  /* 0x000001eafc007836 */ /* 0x000fe20000000000 */
[----:B------:R-:W-:Y:S02]  /*7d650*/  ISETP.LT.AND P3, PT, R108, UR16, !P0 ;  /* 0x000000106c007c0c */ /* 0x000fe4000c761270 */
[----:B------:R-:W-:Y:S02]  /*7d660*/  ISETP.LT.AND P0, PT, R109, UR16, !P0 ;  /* 0x000000106d007c0c */ /* 0x000fe4000c701270 */
[----:B------:R-:W-:Y:S01]  /*7d670*/  ISETP.GE.AND P4, PT, R0, UR4, PT ;  /* 0x0000000400007c0c */ /* 0x000fe2000bf86270 */
[----:B------:R-:W-:-:S03]  /*7d680*/  VIADD R0, R252, 0x1eb ;  /* 0x000001ebfc007836 */ /* 0x000fc60000000000 */
[----:B------:R-:W-:-:S03]  /*7d690*/  ISETP.LT.AND P5, PT, R108, UR16, !P4 ;  /* 0x000000106c007c0c */ /* 0x000fc6000e7a1270 */
[----:B------:R2:W-:Y:S01]  /*7d6a0*/  @P2 STG.E desc[UR36][R16.64], R103 ;  /* 0x0000006710002986 */ /* 0x0005e2000c101924 */
[----:B------:R-:W-:Y:S02]  /*7d6b0*/  ISETP.LT.AND P2, PT, R108, UR16, !P1 ;  /* 0x000000106c007c0c */ /* 0x000fe4000cf41270 */
[----:B------:R-:W-:Y:S01]  /*7d6c0*/  ISETP.LT.AND P1, PT, R109, UR16, !P1 ;  /* 0x000000106d007c0c */ /* 0x000fe2000cf21270 */
[----:B------:R-:W-:Y:S01]  /*7d6d0*/  IMAD.WIDE R12, R114, 0x4, R4 ;  /* 0x00000004720c7825 */ /* 0x000fe200078e0204 */
[----:B------:R-:W-:-:S03]  /*7d6e0*/  ISETP.GE.AND P6, PT, R0, UR4, PT ;  /* 0x0000000400007c0c */ /* 0x000fc6000bfc6270 */
[----:B------:R-:W-:Y:S01]  /*7d6f0*/  IMAD.WIDE R14, R114, 0x4, R6 ;  /* 0x00000004720e7825 */ /* 0x000fe200078e0206 */
[----:B------:R1:W-:Y:S01]  /*7d700*/  @P3 STG.E desc[UR36][R12.64], R56 ;  /* 0x000000380c003986 */ /* 0x0003e2000c101924 */
[----:B------:R-:W-:-:S03]  /*7d710*/  ISETP.LT.AND P4, PT, R109, UR16, !P4 ;  /* 0x000000106d007c0c */ /* 0x000fc6000e781270 */
[----:B------:R3:W-:Y:S04]  /*7d720*/  @P0 STG.E desc[UR36][R14.64], R84 ;  /* 0x000000540e000986 */ /* 0x0007e8000c101924 */
[----:B------:R-:W-:Y:S01]  /*7d730*/  @P2 STG.E desc[UR36][R8.64], R96 ;  /* 0x0000006008002986 */ /* 0x000fe2000c101924 */
[----:B------:R-:W-:-:S03]  /*7d740*/  ISETP.LT.AND P2, PT, R108, UR16, !P6 ;  /* 0x000000106c007c0c */ /* 0x000fc6000f741270 */
[----:B------:R-:W-:Y:S04]  /*7d750*/  @P1 STG.E desc[UR36][R10.64], R104 ;  /* 0x000000680a001986 */ /* 0x000fe8000c101924 */
[----:B------:R-:W4:Y:S01]  /*7d760*/  LDL.LU R114, [R1+0x18a4] ;  /* 0x0018a40001727983 */ /* 0x000f220000300800 */
[----:B--2---:R-:W-:-:S04]  /*7d770*/  IMAD.WIDE R16, R115, 0x4, R4 ;  /* 0x0000000473107825 */ /* 0x004fc800078e0204 */
[----:B-1----:R-:W-:Y:S01]  /*7d780*/  IMAD.WIDE R12, R115, 0x4, R6 ;  /* 0x00000004730c7825 */ /* 0x002fe200078e0206 */
[----:B------:R1:W-:Y:S04]  /*7d790*/  @P5 STG.E desc[UR36][R16.64], R57 ;  /* 0x0000003910005986 */ /* 0x0003e8000c101924 */
[----:B------:R-:W-:Y:S01]  /*7d7a0*/  @P4 STG.E desc[UR36][R12.64], R85 ;  /* 0x000000550c004986 */ /* 0x000fe2000c101924 */
[----:B---3--:R-:W-:-:S04]  /*7d7b0*/  IMAD.WIDE R14, R111, 0x4, R4 ;  /* 0x000000046f0e7825 */ /* 0x008fc800078e0204 */
[----:B----4-:R-:W-:-:S04]  /*7d7c0*/  IMAD.WIDE R20, R110, 0x4, R6 ;  /* 0x000000046e147825 */ /* 0x010fc800078e0206 */
[----:B------:R-:W-:Y:S01]  /*7d7d0*/  VIADD R0, R252, 0x1ec ;  /* 0x000001ecfc007836 */ /* 0x000fe20000000000 */
[----:B------:R-:W-:Y:S01]  /*7d7e0*/  ISETP.LT.AND P6, PT, R109, UR16, !P6 ;  /* 0x000000106d007c0c */ /* 0x000fe2000f7c1270 */
[----:B-1----:R-:W-:Y:S01]  /*7d7f0*/  IMAD.WIDE R16, R111, 0x4, R6 ;  /* 0x000000046f107825 */ /* 0x002fe200078e0206 */
[----:B------:R-:W1:Y:S04]  /*7d800*/  LDS.128 R8, [R2] ;  /* 0x0000000002087984 */ /* 0x000e680000000c00 */
[----:B------:R-:W2:Y:S04]  /*7d810*/  LDL.LU R111, [R1+0x1898] ;  /* 0x00189800016f7983 */ /* 0x000ea80000300800 */
[----:B------:R3:W-:Y:S04]  /*7d820*/  @P2 STG.E desc[UR36][R14.64], R97 ;  /* 0x000000610e002986 */ /* 0x0007e8000c101924 */
[----:B------:R-:W4:Y:S01]  /*7d830*/  LDL.LU R115, [R1+0x1894] ;  /* 0x0018940001737983 */ /* 0x000f220000300800 */
[----:B---3--:R-:W-:-:S03]  /*7d840*/  IMAD.WIDE R14, R110, 0x4, R4 ;  /* 0x000000046e0e7825 */ /* 0x008fc600078e0204 */
[----:B------:R-:W3:Y:S01]  /*7d850*/  LDL.LU R110, [R1+0x188c] ;  /* 0x00188c00016e7983 */ /* 0x000ee20000300800 */
[----:B------:R-:W-:Y:S01]  /*7d860*/  ISETP.GE.AND P3, PT, R0, UR4, PT ;  /* 0x0000000400007c0c */ /* 0x000fe2000bf66270 */
[----:B------:R-:W-:-:S03]  /*7d870*/  VIADD R0, R252, 0x1ed ;  /* 0x000001edfc007836 */ /* 0x000fc60000000000 */
[----:B------:R-:W-:Y:S02]  /*7d880*/  ISETP.LT.AND P5, PT, R108, UR16, !P3 ;  /* 0x000000106c007c0c */ /* 0x000fe4000dfa1270 */
[----:B------:R-:W-:Y:S02]  /*7d890*/  ISETP.GE.AND P0, PT, R0, UR4, PT ;  /* 0x0000000400007c0c */ /* 0x000fe4000bf06270 */
[C---:B------:R-:W-:Y:S02]  /*7d8a0*/  ISETP.LT.AND P3, PT, R109.reuse, UR16, !P3 ;  /* 0x000000106d007c0c */ /* 0x040fe4000df61270 */
[----:B------:R-:W-:Y:S02]  /*7d8b0*/  ISETP.LT.AND P2, PT, R108, UR16, !P0 ;  /* 0x000000106c007c0c */ /* 0x000fe4000c741270 */
[----:B------:R-:W-:Y:S01]  /*7d8c0*/  ISETP.LT.AND P0, PT, R109, UR16, !P0 ;  /* 0x000000106d007c0c */ /* 0x000fe2000c701270 */
[----:B------:R-:W-:Y:S02]  /*7d8d0*/  VIADD R0, R252, 0x1ef ;  /* 0x000001effc007836 */ /* 0x000fe40000000000 */
[----:B------:R-:W-:Y:S01]  /*7d8e0*/  IMAD.WIDE R18, R113, 0x4, R4 ;  /* 0x0000000471127825 */ /* 0x000fe200078e0204 */
[----:B------:R-:W-:-:S03]  /*7d8f0*/  ISETP.GE.AND P1, PT, R3, UR4, PT ;  /* 0x0000000403007c0c */ /* 0x000fc6000bf26270 */
[----:B------:R-:W-:Y:S01]  /*7d900*/  IMAD.WIDE R12, R113, 0x4, R6 ;  /* 0x00000004710c7825 */ /* 0x000fe200078e0206 */
[----:B------:R1:W-:Y:S01]  /*7d910*/  @P6 STG.E desc[UR36][R16.64], R105 ;  /* 0x0000006910006986 */ /* 0x0003e2000c101924 */
[----:B------:R-:W-:-:S03]  /*7d920*/  ISETP.GE.AND P4, PT, R0, UR4, PT ;  /* 0x0000000400007c0c */ /* 0x000fc6000bf86270 */
[----:B------:R-:W-:Y:S01]  /*7d930*/  @P5 STG.E desc[UR36][R18.64], R58 ;  /* 0x0000003a12005986 */ /* 0x000fe2000c101924 */
[----:B------:R-:W-:-:S03]  /*7d940*/  ISETP.LT.AND P5, PT, R108, UR16, !P1 ;  /* 0x000000106c007c0c */ /* 0x000fc6000cfa1270 */
[----:B------:R1:W-:Y:S01]  /*7d950*/  @P3 STG.E desc[UR36][R12.64], R86 ;  /* 0x000000560c003986 */ /* 0x0003e2000c101924 */
[----:B------:R-:W-:-:S03]  /*7d960*/  ISETP.LT.AND P1, PT, R109, UR16, !P1 ;  /* 0x000000106d007c0c */ /* 0x000fc6000cf21270 */
[----:B------:R2:W-:Y:S04]  /*7d970*/  @P2 STG.E desc[UR36][R14.64], R98 ;  /* 0x000000620e002986 */ /* 0x0005e8000c101924 */
[----:B------:R-:W-:Y:S01]  /*7d980*/  @P0 STG.E desc[UR36][R20.64], R106 ;  /* 0x0000006a14000986 */ /* 0x000fe2000c101924 */
[----:B------:R-:W-:-:S03]  /*7d990*/  ISETP.LT.AND P0, PT, R108, UR16, !P4 ;  /* 0x000000106c007c0c */ /* 0x000fc6000e701270 */
[----:B------:R-:W4:Y:S01]  /*7d9a0*/  LDL.LU R113, [R1+0x1880] ;  /* 0x0018800001717983 */ /* 0x000f220000300800 */
[----:B-1----:R-:W-:-:S04]  /*7d9b0*/  IMAD.WIDE R16, R114, 0x4, R4 ;  /* 0x0000000472107825 */ /* 0x002fc800078e0204 */
[----:B------:R-:W-:Y:S01]  /*7d9c0*/  IMAD.WIDE R12, R114, 0x4, R6 ;  /* 0x00000004720c7825 */ /* 0x000fe200078e0206 */
[----:B------:R-:W-:Y:S04]  /*7d9d0*/  @P5 STG.E desc[UR36][R16.64], R59 ;  /* 0x0000003b10005986 */ /* 0x000fe8000c101924 */
[----:B------:R3:W-:Y:S01]  /*7d9e0*/  @P1 STG.E desc[UR36][R12.64], R87 ;  /* 0x000000570c001986 */ /* 0x0007e2000c101924 */
[----:B--2---:R-:W-:-:S04]  /*7d9f0*/  IMAD.WIDE R14, R111, 0x4, R4 ;  /* 0x000000046f0e7825 */ /* 0x004fc800078e0204 */
[----:B------:R-:W-:Y:S02]  /*7da00*/  IMAD.WIDE R18, R111, 0x4, R6 ;  /* 0x000000046f127825 */ /* 0x000fe400078e0206 */
[----:B------:R-:W2:Y:S04]  /*7da10*/  LDL.LU R111, [R1+0x1878] ;  /* 0x00187800016f7983 */ /* 0x000ea80000300800 */
[----:B------:R1:W-:Y:S04]  /*7da20*/  @P0 STG.E desc[UR36][R14.64], R99 ;  /* 0x000000630e000986 */ /* 0x0003e8000c101924 */
[----:B------:R-:W2:Y:S01]  /*7da30*/  LDL.LU R114, [R1+0x1870] ;  /* 0x0018700001727983 */ /* 0x000ea20000300800 */
[----:B---3--:R-:W-:-:S04]  /*7da40*/  IMAD.WIDE R12, R110, 0x4, R4 ;  /* 0x000000046e0c7825 */ /* 0x008fc800078e0204 */
[----:B-1----:R-:W-:Y:S02]  /*7da50*/  IMAD.WIDE R14, R110, 0x4, R6 ;  /* 0x000000046e0e7825 */ /* 0x002fe400078e0206 */
[----:B------:R-:W3:Y:S02]  /*7da60*/  LDL.LU R110, [R1+0x1864] ;  /* 0x00186400016e7983 */ /* 0x000ee40000300800 */
[----:B------:R-:W-:Y:S01]  /*7da70*/  VIADD R0, R252, 0x1f0 ;  /* 0x000001f0fc007836 */ /* 0x000fe20000000000 */
[----:B------:R-:W-:-:S04]  /*7da80*/  ISETP.LT.AND P4, PT, R109, UR16, !P4 ;  /* 0x000000106d007c0c */ /* 0x000fc8000e781270 */
[----:B------:R-:W-:-:S04]  /*7da90*/  ISETP.GE.AND P6, PT, R0, UR4, PT ;  /* 0x0000000400007c0c */ /* 0x000fc8000bfc6270 */
[----:B------:R-:W-:Y:S01]  /*7daa0*/  ISETP.LT.AND P2, PT, R108, UR16, !P6 ;  /* 0x000000106c007c0c */ /* 0x000fe2000f741270 */
[----:B------:R-:W-:Y:S02]  /*7dab0*/  VIADD R0, R252, 0x1f1 ;  /* 0x000001f1fc007836 */ /* 0x000fe40000000000 */
[----:B----4-:R-:W-:-:S03]  /*7dac0*/  IMAD.WIDE R20, R115, 0x4, R4 ;  /* 0x0000000473147825 */ /* 0x010fc600078e0204 */
[----:B------:R-:W-:Y:S01]  /*7dad0*/  ISETP.GE.AND P3, PT, R0, UR4, PT ;  /* 0x0000000400007c0c */ /* 0x000fe2000bf66270 */
[----:B------:R1:W-:Y:S01]  /*7dae0*/  @P4 STG.E desc[UR36][R18.64], R107 ;  /* 0x0000006b12004986 */ /* 0x0003e2000c101924 */
[----:B------:R-:W-:Y:S01]  /*7daf0*/  VIADD R0, R252, 0x1f2 ;  /* 0x000001f2fc007836 */ /* 0x000fe20000000000 */
[----:B------:R-:W-:-:S04]  /*7db00*/  ISETP.LT.AND P6, PT, R109, UR16, !P6 ;  /* 0x000000106d007c0c */ /* 0x000fc8000f7c1270 */
[----:B------:R-:W-:Y:S01]  /*7db10*/  @P2 STG.E desc[UR36][R20.64], R116 ;  /* 0x0000007414002986 */ /* 0x000fe2000c101924 */
[----:B------:R-:W-:Y:S02]  /*7db20*/  ISETP.LT.AND P2, PT, R108, UR16, !P3 ;  /* 0x000000106c007c0c */ /* 0x000fe4000df41270 */
[----:B------:R-:W-:Y:S01]  /*7db30*/  ISETP.GE.AND P5, PT, R0, UR4, PT ;  /* 0x0000000400007c0c */ /* 0x000fe2000bfa6270 */
[----:B------:R-:W-:Y:S02]  /*7db40*/  VIADD R0, R252, 0x1f3 ;  /* 0x000001f3fc007836 */ /* 0x000fe40000000000 */
[----:B------:R-:W-:Y:S01]  /*7db50*/  IMAD.WIDE R16, R115, 0x4, R6 ;  /* 0x0000000473107825 */ /* 0x000fe200078e0206 */
[C---:B------:R-:W-:Y:S01]  /*7db60*/  ISETP.LT.AND P3, PT, R109.reuse, UR16, !P3 ;  /* 0x000000106d007c0c */ /* 0x040fe2000df61270 */
[----:B------:R-:W4:Y:S01]  /*7db70*/  LDL.LU R115, [R1+0x1858] ;  /* 0x0018580001737983 */ /* 0x000f220000300800 */
[----:B------:R-:W-:Y:S02]  /*7db80*/  ISETP.GE.AND P1, PT, R0, UR4, PT ;  /* 0x0000000400007c0c */ /* 0x000fe4000bf26270 */
[----:B------:R-:W-:Y:S01]  /*7db90*/  ISETP.LT.AND P4, PT, R108, UR16, !P5 ;  /* 0x000000106c007c0c */ /* 0x000fe2000ef81270 */
[----:B------:R1:W-:Y:S01]  /*7dba0*/  @P6 STG.E desc[UR36][R16.64], R132 ;  /* 0x0000008410006986 */ /* 0x0003e2000c101924 */
[----:B------:R-:W-:-:S03]  /*7dbb0*/  ISETP.LT.AND P5, PT, R109, UR16, !P5 ;  /* 0x000000106d007c0c */ /* 0x000fc6000efa1270 */
[----:B------:R-:W-:Y:S01]  /*7dbc0*/  @P2 STG.E desc[UR36][R12.64], R148 ;  /* 0x000000940c002986 */ /* 0x000fe2000c101924 */
[----:B------:R-:W-:Y:S02]  /*7dbd0*/  ISETP.LT.AND P2, PT, R108, UR16, !P1 ;  /* 0x000000106c007c0c */ /* 0x000fe4000cf41270 */
[----:B------:R-:W-:Y:S01]  /*7dbe0*/  ISETP.LT.AND P1, PT, R109, UR16, !P1 ;  /* 0x000000106d007c0c */ /* 0x000fe2000cf21270 */
[C---:B-1----:R-:W-:Y:S01]  /*7dbf0*/  IMAD.WIDE R18, R113.reuse, 0x4, R4 ;  /* 0x0000000471127825 */ /* 0x042fe200078e0204 */
[----:B------:R-:W-:Y:S03]  /*7dc00*/  @P3 STG.E desc[UR36][R14.64], R8 ;  /* 0x000000080e003986 */ /* 0x000fe6000c101924 */
[----:B------:R-:W-:Y:S01]  /*7dc10*/  IMAD.WIDE R16, R113, 0x4, R6 ;  /* 0x0000000471107825 */ /* 0x000fe200078e0206 */
[----:B------:R-:W-:Y:S04]  /*7dc20*/  @P4 STG.E desc[UR36][R18.64], R117 ;  /* 0x0000007512004986 */ /* 0x000fe8000c101924 */
[----:B------:R3:W-:Y:S01]  /*7dc30*/  @P5 STG.E desc[UR36][R16.64], R133 ;  /* 0x0000008510005986 */ /* 0x0007e2000c101924 */
[----:B--2---:R-:W-:-:S04]  /*7dc40*/  IMAD.WIDE R20, R111, 0x4, R4 ;  /* 0x000000046f147825 */ /* 0x004fc800078e0204 */
[--C-:B------:R-:W-:Y:S02]  /*7dc50*/  IMAD.WIDE R22, R111, 0x4, R6.reuse ;  /* 0x000000046f167825 */ /* 0x100fe400078e0206 */
[----:B------:R-:W2:Y:S04]  /*7dc60*/  LDL.LU R111, [R1+0x1850] ;  /* 0x00185000016f7983 */ /* 0x000ea80000300800 */
[----:B------:R-:W-:Y:S04]  /*7dc70*/  @P2 STG.E desc[UR36][R20.64], R149 ;  /* 0x0000009514002986 */ /* 0x000fe8000c101924 */
[----:B------:R1:W-:Y:S04]  /*7dc80*/  @P1 STG.E desc[UR36][R22.64], R9 ;  /* 0x0000000916001986 */ /* 0x0003e8000c101924 */
[----:B------:R-:W2:Y:S01]  /*7dc90*/  LDL.LU R113, [R1+0x1848] ;  /* 0x0018480001717983 */ /* 0x000ea20000300800 */
[----:B---3--:R-:W-:-:S04]  /*7dca0*/  IMAD.WIDE R16, R110, 0x4, R6 ;  /* 0x000000046e107825 */ /* 0x008fc800078e0206 */
[----:B-1----:R-:W-:Y:S02]  /*7dcb0*/  IMAD.WIDE R8, R110, 0x4, R4 ;  /* 0x000000046e087825 */ /* 0x002fe400078e0204 */
[----:B------:R-:W3:Y:S02]  /*7dcc0*/  LDL.LU R110, [R1+0x1840] ;  /* 0x00184000016e7983 */ /* 0x000ee40000300800 */
[C---:B------:R-:W-:Y:S02]  /*7dcd0*/  VIADD R3, R252.reuse, 0x1f4 ;  /* 0x000001f4fc037836 */ /* 0x040fe40000000000 */
[----:B------:R-:W-:-:S03]  /*7dce0*/  VIADD R0, R252, 0x1f5 ;  /* 0x000001f5fc007836 */ /* 0x000fc60000000000 */
[----:B------:R-:W-:Y:S02]  /*7dcf0*/  ISETP.GE.AND P0, PT, R3, UR4, PT ;  /* 0x0000000403007c0c */ /* 0x000fe4000bf06270 */
[----:B------:R-:W-:Y:S02]  /*7dd00*/  ISETP.GE.AND P6, PT, R0, UR4, PT ;  /* 0x0000000400007c0c */ /* 0x000fe4000bfc6270 */
[C---:B------:R-:W-:Y:S02]  /*7dd10*/  ISETP.LT.AND P4, PT, R108.reuse, UR16, !P0 ;  /* 0x000000106c007c0c */ /* 0x040fe4000c781270 */
[----:B------:R-:W-:Y:S02]  /*7dd20*/  ISETP.LT.AND P1, PT, R109, UR16, !P0 ;  /* 0x000000106d007c0c */ /* 0x000fe4000c721270 */
[----:B------:R-:W-:Y:S01]  /*7dd30*/  ISETP.LT.AND P2, PT, R108, UR16, !P6 ;  /* 0x000000106c007c0c */ /* 0x000fe2000f741270 */
[----:B------:R-:W-:Y:S02]  /*7dd40*/  VIADD R3, R252, 0x1f6 ;  /* 0x000001f6fc037836 */ /* 0x000fe40000000000 */
[----:B------:R-:W-:-:S03]  /*7dd50*/  IMAD.WIDE R12, R114, 0x4, R4 ;  /* 0x00000004720c7825 */ /* 0x000fc600078e0204 */
[----:B------:R-:W-:Y:S01]  /*7dd60*/  ISETP.GE.AND P3, PT, R3, UR4, PT ;  /* 0x0000000403007c0c */ /* 0x000fe2000bf66270 */
[----:B------:R-:W-:Y:S01]  /*7dd70*/  IMAD.WIDE R14, R114, 0x4, R6 ;  /* 0x00000004720e7825 */ /* 0x000fe200078e0206 */
[----:B------:R-:W-:Y:S01]  /*7dd80*/  ISETP.LT.AND P6, PT, R109, UR16, !P6 ;  /* 0x000000106d007c0c */ /* 0x000fe2000f7c1270 */
[----:B------:R1:W-:Y:S01]  /*7dd90*/  @P4 STG.E desc[UR36][R12.64], R118 ;  /* 0x000000760c004986 */ /* 0x0003e2000c101924 */
[----:B------:R-:W-:Y:S01]  /*7dda0*/  ISETP.LT.AND P4, PT, R108, UR16, !P3 ;  /* 0x000000106c007c0c */ /* 0x000fe2000df81270 */
[----:B----4-:R-:W-:Y:S02]  /*7ddb0*/  IMAD.WIDE R2, R115, 0x4, R4 ;  /* 0x0000000473027825 */ /* 0x010fe400078e0204 */
[----:B------:R-:W4:Y:S01]  /*7ddc0*/  LDL.LU R114, [R1+0x1834] ;  /* 0x0018340001727983 */ /* 0x000f220000300800 */
[----:B------:R-:W-:-:S03]  /*7ddd0*/  ISETP.LT.AND P3, PT, R109, UR16, !P3 ;  /* 0x000000106d007c0c */ /* 0x000fc6000df61270 */
[----:B------:R-:W-:Y:S01]  /*7dde0*/  @P1 STG.E desc[UR36][R14.64], R134 ;  /* 0x000000860e001986 */ /* 0x000fe2000c101924 */
[----:B-1----:R-:W-:-:S03]  /*7ddf0*/  IMAD.WIDE R12, R115, 0x4, R6 ;  /* 0x00000004730c7825 */ /* 0x002fc600078e0206 */
[----:B------:R2:W-:Y:S04]  /*7de00*/  @P2 STG.E desc[UR36][R8.64], R150 ;  /* 0x0000009608002986 */ /* 0x0005e8000c101924 */
[----:B------:R-:W4:Y:S04]  /*7de10*/  LDL.LU R115, [R1+0x182c] ;  /* 0x00182c0001737983 */ /* 0x000f280000300800 */
[----:B------:R-:W-:Y:S04]  /*7de20*/  @P6 STG.E desc[UR36][R16.64], R10 ;  /* 0x0000000a10006986 */ /* 0x000fe8000c101924 */
[----:B------:R-:W-:Y:S04]  /*7de30*/  @P4 STG.E desc[UR36][R2.64], R119 ;  /* 0x0000007702004986 */ /* 0x000fe8000c101924 */
[----:B------:R3:W-:Y:S01]  /*7de40*/  @P3 STG.E desc[UR36][R12.64], R135 ;  /* 0x000000870c003986 */ /* 0x0007e2000c101924 */
[----:B--2---:R-:W-:-:S04]  /*7de50*/  IMAD.WIDE R8, R111, 0x4, R4 ;  /* 0x000000046f087825 */ /* 0x004fc800078e0204 */
[----:B------:R-:W-:Y:S02]  /*7de60*/  IMAD.WIDE R14, R111, 0x4, R6 ;  /* 0x000000046f0e7825 */ /* 0x000fe400078e0206 */
[----:B------:R-:W2:Y:S02]  /*7de70*/  LDL.LU R111, [R1+0x1828] ;  /* 0x00182800016f7983 */ /* 0x000ea40000300800 */
[----:B---3--:R-:W-:-:S04]  /*7de80*/  IMAD.WIDE R12, R110, 0x4, R4 ;  /* 0x000000046e0c7825 */ /* 0x008fc800078e0204 */
[----:B------:R-:W-:Y:S02]  /*7de90*/  IMAD.WIDE R18, R110, 0x4, R6 ;  /* 0x000000046e127825 */ /* 0x000fe400078e0206 */
[----:B------:R-:W3:Y:S02]  /*7dea0*/  LDL.LU R110, [R1+0x181c] ;  /* 0x00181c00016e7983 */ /* 0x000ee40000300800 */
[----:B------:R-:W-:-:S05]  /*7deb0*/  VIADD R0, R252, 0x1f7 ;  /* 0x000001f7fc007836 */ /* 0x000fca0000000000 */
[----:B------:R-:W-:Y:S01]  /*7dec0*/  ISETP.GE.AND P5, PT, R0, UR4, PT ;  /* 0x0000000400007c0c */ /* 0x000fe2000bfa6270 */
[----:B------:R-:W-:-:S05]  /*7ded0*/  VIADD R0, R252, 0x1f8 ;  /* 0x000001f8fc007836 */ /* 0x000fca0000000000 */
[----:B------:R-:W-:Y:S01]  /*7dee0*/  ISETP.GE.AND P0, PT, R0, UR4, PT ;  /* 0x0000000400007c0c */ /* 0x000fe2000bf06270 */
[----:B------:R-:W-:Y:S01]  /*7def0*/  VIADD R0, R252, 0x1f9 ;  /* 0x000001f9fc007836 */ /* 0x000fe20000000000 */
[----:B------:R-:W-:Y:S02]  /*7df00*/  ISETP.LT.AND P2, PT, R108, UR16, !P5 ;  /* 0x000000106c007c0c */ /* 0x000fe4000ef41270 */
[C---:B------:R-:W-:Y:S02]  /*7df10*/  ISETP.LT.AND P5, PT, R109.reuse, UR16, !P5 ;  /* 0x000000106d007c0c */ /* 0x040fe4000efa1270 */
[----:B------:R-:W-:Y:S01]  /*7df20*/  ISETP.GE.AND P1, PT, R0, UR4, PT ;  /* 0x0000000400007c0c */ /* 0x000fe2000bf26270 */
[----:B------:R-:W-:Y:S01]  /*7df30*/  VIADD R0, R252, 0x1fa ;  /* 0x000001fafc007836 */ /* 0x000fe20000000000 */
[----:B------:R-:W-:Y:S02]  /*7df40*/  ISETP.LT.AND P6, PT, R108, UR16, !P0 ;  /* 0x000000106c007c0c */ /* 0x000fe4000c7c1270 */
[----:B------:R-:W-:-:S02]  /*7df50*/  ISETP.LT.AND P0, PT, R109, UR16, !P0 ;  /* 0x000000106d007c0c */ /* 0x000fc4000c701270 */
[----:B------:R-:W-:Y:S02]  /*7df60*/  ISETP.LT.AND P3, PT, R108, UR16, !P1 ;  /* 0x000000106c007c0c */ /* 0x000fe4000cf61270 */
[----:B------:R-:W-:Y:S02]  /*7df70*/  ISETP.LT.AND P1, PT, R109, UR16, !P1 ;  /* 0x000000106d007c0c */ /* 0x000fe4000cf21270 */
[----:B------:R-:W-:Y:S01]  /*7df80*/  ISETP.GE.AND P4, PT, R0, UR4, PT ;  /* 0x0000000400007c0c */ /* 0x000fe2000bf86270 */
[----:B------:R-:W-:Y:S01]  /*7df90*/  VIADD R0, R252, 0x1fb ;  /* 0x000001fbfc007836 */ /* 0x000fe20000000000 */
[----:B------:R4:W-:Y:S01]  /*7dfa0*/  @P2 STG.E desc[UR36][R8.64], R151 ;  /* 0x0000009708002986 */ /* 0x0009e2000c101924 */
[----:B------:R-:W-:-:S03]  /*7dfb0*/  IMAD.WIDE R16, R113, 0x4, R4 ;  /* 0x0000000471107825 */ /* 0x000fc600078e0204 */
[----:B------:R-:W-:Y:S01]  /*7dfc0*/  ISETP.GE.AND P2, PT, R0, UR4, PT ;  /* 0x0000000400007c0c */ /* 0x000fe2000bf46270 */
[----:B------:R-:W-:Y:S01]  /*7dfd0*/  IMAD.WIDE R2, R113, 0x4, R6 ;  /* 0x0000000471027825 */ /* 0x000fe200078e0206 */
[----:B------:R-:W-:Y:S03]  /*7dfe0*/  @P5 STG.E desc[UR36][R14.64], R11 ;  /* 0x0000000b0e005986 */ /* 0x000fe6000c101924 */
[----:B------:R-:W-:Y:S01]  /*7dff0*/  VIADD R0, R252, 0x1fc ;  /* 0x000001fcfc007836 */ /* 0x000fe20000000000 */
[----:B------:R-:W-:Y:S01]  /*7e000*/  @P6 STG.E desc[UR36][R16.64], R120 ;  /* 0x0000007810006986 */ /* 0x000fe2000c101924 */
[----:B------:R-:W-:-:S03]  /*7e010*/  ISETP.LT.AND P6, PT, R108, UR16, !P4 ;  /* 0x000000106c007c0c */ /* 0x000fc6000e7c1270 */
[----:B------:R1:W-:Y:S01]  /*7e020*/  @P0 STG.E desc[UR36][R2.64], R136 ;  /* 0x0000008802000986 */ /* 0x0003e2000c101924 */
[----:B------:R-:W-:Y:S02]  /*7e030*/  ISETP.GE.AND P5, PT, R0, UR4, PT ;  /* 0x0000000400007c0c */ /* 0x000fe4000bfa6270 */
[----:B------:R-:W-:Y:S01]  /*7e040*/  ISETP.LT.AND P4, PT, R109, UR16, !P4 ;  /* 0x000000106d007c0c */ /* 0x000fe2000e781270 */
[----:B------:R1:W-:Y:S01]  /*7e050*/  @P3 STG.E desc[UR36][R12.64], R152 ;  /* 0x000000980c003986 */ /* 0x0003e2000c101924 */
[----:B------:R-:W-:-:S03]  /*7e060*/  VIADD R10, R252, 0x1fd ;  /* 0x000001fdfc0a7836 */ /* 0x000fc60000000000 */
[----:B------:R-:W-:Y:S01]  /*7e070*/  @P1 STG.E desc[UR36][R18.64], R28 ;  /* 0x0000001c12001986 */ /* 0x000fe2000c101924 */
[C---:B------:R-:W-:Y:S02]  /*7e080*/  ISETP.LT.AND P1, PT, R108.reuse, UR16, !P2 ;  /* 0x000000106c007c0c */ /* 0x040fe4000d721270 */
[----:B------:R-:W-:Y:S02]  /*7e090*/  ISETP.LT.AND P2, PT, R109, UR16, !P2 ;  /* 0x000000106d007c0c */ /* 0x000fe4000d741270 */
[----:B------:R-:W-:Y:S01]  /*7e0a0*/  ISETP.LT.AND P3, PT, R108, UR16, !P5 ;  /* 0x000000106c007c0c */ /* 0x000fe2000ef61270 */
[----:B----4-:R-:W-:Y:S01]  /*7e0b0*/  IMAD.WIDE R8, R114, 0x4, R4 ;  /* 0x0000000472087825 */ /* 0x010fe200078e0204 */
[----:B------:R-:W-:-:S03]  /*7e0c0*/  ISETP.GE.AND P0, PT, R10, UR4, PT ;  /* 0x000000040a007c0c */ /* 0x000fc6000bf06270 */
[----:B-1----:R-:W-:Y:S01]  /*7e0d0*/  IMAD.WIDE R2, R114, 0x4, R6 ;  /* 0x0000000472027825 */ /* 0x002fe200078e0206 */
[----:B------:R-:W-:Y:S03]  /*7e0e0*/  @P6 STG.E desc[UR36][R8.64], R121 ;  /* 0x0000007908006986 */ /* 0x000fe6000c101924 */
[----:B------:R-:W-:Y:S02]  /*7e0f0*/  VIADD R0, R252, 0x1fe ;  /* 0x000001fefc007836 */ /* 0x000fe40000000000 */
[C---:B------:R-:W-:Y:S01]  /*7e100*/  IMAD.WIDE R10, R115.reuse, 0x4, R4 ;  /* 0x00000004730a7825 */ /* 0x040fe200078e0204 */
[----:B------:R-:W-:Y:S03]  /*7e110*/  @P4 STG.E desc[UR36][R2.64], R137 ;  /* 0x0000008902004986 */ /* 0x000fe6000c101924 */
[----:B------:R-:W-:Y:S01]  /*7e120*/  IMAD.WIDE R12, R115, 0x4, R6 ;  /* 0x00000004730c7825 */ /* 0x000fe200078e0206 */
[----:B------:R-:W-:-:S03]  /*7e130*/  ISETP.GE.AND P6, PT, R0, UR4, PT ;  /* 0x0000000400007c0c */ /* 0x000fc6000bfc6270 */
[----:B------:R-:W-:Y:S01]  /*7e140*/  VIADD R252, R252, 0x1ff ;  /* 0x000001fffcfc7836 */ /* 0x000fe20000000000 */
[----:B------:R-:W-:Y:S01]  /*7e150*/  @P1 STG.E desc[UR36][R10.64], R153 ;  /* 0x000000990a001986 */ /* 0x000fe2000c101924 */
[----:B------:R-:W-:-:S03]  /*7e160*/  ISETP.LT.AND P5, PT, R109, UR16, !P5 ;  /* 0x000000106d007c0c */ /* 0x000fc6000efa1270 */
[----:B------:R1:W-:Y:S01]  /*7e170*/  @P2 STG.E desc[UR36][R12.64], R29 ;  /* 0x0000001d0c002986 */ /* 0x0003e2000c101924 */
[----:B------:R-:W-:Y:S02]  /*7e180*/  ISETP.GE.AND P4, PT, R252, UR4, PT ;  /* 0x00000004fc007c0c */ /* 0x000fe4000bf86270 */
[C---:B------:R-:W-:Y:S02]  /*7e190*/  ISETP.LT.AND P2, PT, R108.reuse, UR16, !P0 ;  /* 0x000000106c007c0c */ /* 0x040fe4000c741270 */
[C---:B------:R-:W-:Y:S02]  /*7e1a0*/  ISETP.LT.AND P0, PT, R109.reuse, UR16, !P0 ;  /* 0x000000106d007c0c */ /* 0x040fe4000c701270 */
[----:B------:R-:W-:Y:S02]  /*7e1b0*/  ISETP.LT.AND P1, PT, R108, UR16, !P4 ;  /* 0x000000106c007c0c */ /* 0x000fe4000e721270 */
[----:B------:R-:W-:Y:S01]  /*7e1c0*/  ISETP.LT.AND P4, PT, R109, UR16, !P4 ;  /* 0x000000106d007c0c */ /* 0x000fe2000e781270 */
[----:B-1----:R-:W-:-:S04]  /*7e1d0*/  IMAD.WIDE R12, R25, 0x4, R4 ;  /* 0x00000004190c7825 */ /* 0x002fc800078e0204 */
[----:B--2---:R-:W-:-:S05]  /*7e1e0*/  IMAD.WIDE R14, R111, 0x4, R4 ;  /* 0x000000046f0e7825 */ /* 0x004fca00078e0204 */
[----:B------:R1:W-:Y:S01]  /*7e1f0*/  @P3 STG.E desc[UR36][R14.64], R122 ;  /* 0x0000007a0e003986 */ /* 0x0003e2000c101924 */
[----:B------:R-:W-:Y:S02]  /*7e200*/  ISETP.LT.AND P3, PT, R108, UR16, !P6 ;  /* 0x000000106c007c0c */ /* 0x000fe4000f761270 */
[----:B------:R-:W-:Y:S01]  /*7e210*/  ISETP.LT.AND P6, PT, R109, UR16, !P6 ;  /* 0x000000106d007c0c */ /* 0x000fe2000f7c1270 */
[----:B------:R-:W-:-:S04]  /*7e220*/  IMAD.WIDE R2, R111, 0x4, R6 ;  /* 0x000000046f027825 */ /* 0x000fc800078e0206 */
[C---:B------:R-:W-:Y:S01]  /*7e230*/  VIADD R111, R25.reuse, UR6 ;  /* 0x00000006196f7c36 */ /* 0x040fe20008000000 */
[----:B------:R2:W-:Y:S01]  /*7e240*/  @P5 STG.E desc[UR36][R2.64], R138 ;  /* 0x0000008a02005986 */ /* 0x0005e2000c101924 */
[----:B-1----:R-:W-:-:S04]  /*7e250*/  IMAD.WIDE R14, R25, 0x4, R6 ;  /* 0x00000004190e7825 */ /* 0x002fc800078e0206 */
[----:B---3--:R-:W-:-:S04]  /*7e260*/  IMAD.WIDE R8, R110, 0x4, R4 ;  /* 0x000000046e087825 */ /* 0x008fc800078e0204 */
[----:B------:R-:W-:Y:S01]  /*7e270*/  IMAD.WIDE R10, R110, 0x4, R6 ;  /* 0x000000046e0a7825 */ /* 0x000fe200078e0206 */
[----:B------:R2:W-:Y:S03]  /*7e280*/  @P2 STG.E desc[UR36][R8.64], R154 ;  /* 0x0000009a08002986 */ /* 0x0005e6000c101924 */
[C---:B------:R-:W-:Y:S01]  /*7e290*/  IMAD.WIDE R4, R111.reuse, 0x4, R4 ;  /* 0x000000046f047825 */ /* 0x040fe200078e0204 */
[----:B------:R2:W-:Y:S04]  /*7e2a0*/  @P0 STG.E desc[UR36][R10.64], R30 ;  /* 0x0000001e0a000986 */ /* 0x0005e8000c101924 */
[----:B------:R2:W-:Y:S04]  /*7e2b0*/  @P3 STG.E desc[UR36][R12.64], R123 ;  /* 0x0000007b0c003986 */ /* 0x0005e8000c101924 */
[----:B------:R2:W-:Y:S01]  /*7e2c0*/  @P6 STG.E desc[UR36][R14.64], R139 ;  /* 0x0000008b0e006986 */ /* 0x0005e2000c101924 */
[----:B------:R-:W-:-:S03]  /*7e2d0*/  IMAD.WIDE R6, R111, 0x4, R6 ;  /* 0x000000046f067825 */ /* 0x000fc600078e0206 */
[----:B------:R2:W-:Y:S01]  /*7e2e0*/  @P1 STG.E desc[UR36][R4.64], R155 ;  /* 0x0000009b04001986 */ /* 0x0005e2000c101924 */
[----:B------:R-:W-:Y:S05]  /*7e2f0*/  @!P4 EXIT ;  /* 0x000000000000c94d */ /* 0x000fea0003800000 */
[----:B------:R-:W-:Y:S01]  /*7e300*/  STG.E desc[UR36][R6.64], R31 ;  /* 0x0000001f06007986 */ /* 0x000fe2000c101924 */
[----:B------:R-:W-:Y:S05]  /*7e310*/  EXIT ;  /* 0x000000000000794d */ /* 0x000fea0003800000 */
.L_x_3:
[----:B------:R-:W-:-:S00]  /*7e320*/  BRA `(.L_x_3) ;  /* 0xfffffffc00fc7947 */ /* 0x000fc0000383ffff */
[----:B------:R-:W-:-:S00]  /*7e330*/  NOP ;  /* 0x0000000000007918 */ /* 0x000fc00000000000 */
        /* <DEDUP_REMOVED lines=12> */
.L_x_4:


//--------------------- .nv.shared.matmul_kernel  --------------------------
	.section	.nv.shared.matmul_kernel,"aw",@nobits
	.sectionflags	@""
	.align	16
	.zero		1024


//--------------------- .nv.shared.reserved.0     --------------------------
	.section	.nv.shared.reserved.0,"aw",@nobits
	.weak		__nv_reservedSMEM_offset_0_alias
	.size		__nv_reservedSMEM_offset_0_alias, 0, 0
	.other		__nv_reservedSMEM_offset_0_alias,@"STO_CUDA_RESERVED_SHARED STV_DEFAULT"
__nv_reservedSMEM_offset_0_alias:
	.zero		0


//--------------------- .nv.constant0.matmul_kernel --------------------------
	.section	.nv.constant0.matmul_kernel,"a",@progbits
	.sectionflags	@""
	.align	4
.nv.constant0.matmul_kernel:
	.zero		608


//--------------------- SYMBOLS --------------------------

	.type		.nv.reservedSmem.offset0,@object
	.size		.nv.reservedSmem.offset0,0x4
